	.target	sm_90a

	.elftype	@"ET_EXEC"


//--------------------- .note.nv.tkinfo           --------------------------
	.section	.note.nv.tkinfo,"",@"SHT_NOTE"
	.sectionflags	@"SHF_NOTE_NV_TKINFO"
	.tkinfo
        /*0018*/ 	.word	0x00000002
        /*0030*/ 	.string	""
        /*0030*/ 	.string	"ptxas"
        /*0030*/ 	.string	"Cuda compilation tools, release 13.0, V13.0.88"
        /*0030*/ 	.string	"Build cuda_13.0.r13.0/compiler.36424714_0"
        /*0030*/ 	.string	"-arch sm_90a -m 64 "



//--------------------- .note.nv.cuinfo           --------------------------
	.section	.note.nv.cuinfo,"",@"SHT_NOTE"
	.sectionflags	@"SHF_NOTE_NV_CUINFO"
        /*0018*/ 	.short	0x0002
        /*001a*/ 	.short	0x005a
        /*001c*/ 	.short	0x0082
	.zero		2


//--------------------- .nv.info                  --------------------------
	.section	.nv.info,"",@"SHT_CUDA_INFO"
	.align	4


	//----- nvinfo : EIATTR_REGCOUNT
	.align		4
        /*0000*/ 	.byte	0x04, 0x2f
        /*0002*/ 	.short	(.L_15 - .L_14)
	.align		4
.L_14:
        /*0004*/ 	.word	index@(_ZN7cutlass13device_kernelINS_4fmha6kernel28FmhaKernelTmaWarpSpecializedINS1_10collective30FmhaMainloopTmaWarpSpecializedINS_12float_e4m3_tEffN4cute5tupleIJNS7_1CILi128EEESA_NS9_ILi64EEEEEENS8_IJiNS9_ILi1EEENS8_IJiiEEEEEESF_NS8_IJSD_iSE_EEENS4_12CausalFusionEJEEENS4_15FmhaFwdEpilogueIS6_fNS8_IJSB_SB_SA_EEEEENS2_23IndividualTileSchedulerEJEEEEEvNT_6ParamsE)
        /*0008*/ 	.word	0x000000a8


	//----- nvinfo : EIATTR_FRAME_SIZE
	.align		4
.L_15:
        /*000c*/ 	.byte	0x04, 0x11
        /*000e*/ 	.short	(.L_17 - .L_16)
	.align		4
.L_16:
        /*0010*/ 	.word	index@($__internal_0_$__cuda_sm20_rcp_rn_f32_slowpath)
        /*0014*/ 	.word	0x00000000


	//----- nvinfo : EIATTR_FRAME_SIZE
	.align		4
.L_17:
        /*0018*/ 	.byte	0x04, 0x11
        /*001a*/ 	.short	(.L_19 - .L_18)
	.align		4
.L_18:
        /*001c*/ 	.word	index@(_ZN7cutlass13device_kernelINS_4fmha6kernel28FmhaKernelTmaWarpSpecializedINS1_10collective30FmhaMainloopTmaWarpSpecializedINS_12float_e4m3_tEffN4cute5tupleIJNS7_1CILi128EEESA_NS9_ILi64EEEEEENS8_IJiNS9_ILi1EEENS8_IJiiEEEEEESF_NS8_IJSD_iSE_EEENS4_12CausalFusionEJEEENS4_15FmhaFwdEpilogueIS6_fNS8_IJSB_SB_SA_EEEEENS2_23IndividualTileSchedulerEJEEEEEvNT_6ParamsE)
        /*0020*/ 	.word	0x00000000


	//----- nvinfo : EIATTR_MIN_STACK_SIZE
	.align		4
.L_19:
        /*0024*/ 	.byte	0x04, 0x12
        /*0026*/ 	.short	(.L_21 - .L_20)
	.align		4
.L_20:
        /*0028*/ 	.word	index@(_ZN7cutlass13device_kernelINS_4fmha6kernel28FmhaKernelTmaWarpSpecializedINS1_10collective30FmhaMainloopTmaWarpSpecializedINS_12float_e4m3_tEffN4cute5tupleIJNS7_1CILi128EEESA_NS9_ILi64EEEEEENS8_IJiNS9_ILi1EEENS8_IJiiEEEEEESF_NS8_IJSD_iSE_EEENS4_12CausalFusionEJEEENS4_15FmhaFwdEpilogueIS6_fNS8_IJSB_SB_SA_EEEEENS2_23IndividualTileSchedulerEJEEEEEvNT_6ParamsE)
        /*002c*/ 	.word	0x00000000
.L_21:


//--------------------- .nv.compat                --------------------------
	.section	.nv.compat,"",@"SHT_CUDA_COMPAT_INFO"
	.align	4
        /*0000*/ 	.byte	0x02, 0x09, 0x01, 0x00, 0x02, 0x02, 0x04, 0x00, 0x02, 0x05, 0x05, 0x00, 0x03, 0x07, 0x01, 0x01
        /*0010*/ 	.byte	0x02, 0x03, 0x01, 0x00, 0x02, 0x06, 0x01, 0x00, 0x04, 0x0b, 0x08, 0x00, 0x00, 0x00, 0x00, 0x00
        /*0020*/ 	.byte	0x00, 0x00, 0x00, 0x00


//--------------------- .nv.info._ZN7cutlass13device_kernelINS_4fmha6kernel28FmhaKernelTmaWarpSpecializedINS1_10collective30FmhaMainloopTmaWarpSpecializedINS_12float_e4m3_tEffN4cute5tupleIJNS7_1CILi128EEESA_NS9_ILi64EEEEEENS8_IJiNS9_ILi1EEENS8_IJiiEEEEEESF_NS8_IJSD_iSE_EEENS4_12CausalFusionEJEEENS4_15FmhaFwdEpilogueIS6_fNS8_IJSB_SB_SA_EEEEENS2_23IndividualTileSchedulerEJEEEEEvNT_6ParamsE --------------------------
	.section	.nv.info._ZN7cutlass13device_kernelINS_4fmha6kernel28FmhaKernelTmaWarpSpecializedINS1_10collective30FmhaMainloopTmaWarpSpecializedINS_12float_e4m3_tEffN4cute5tupleIJNS7_1CILi128EEESA_NS9_ILi64EEEEEENS8_IJiNS9_ILi1EEENS8_IJiiEEEEEESF_NS8_IJSD_iSE_EEENS4_12CausalFusionEJEEENS4_15FmhaFwdEpilogueIS6_fNS8_IJSB_SB_SA_EEEEENS2_23IndividualTileSchedulerEJEEEEEvNT_6ParamsE,"",@"SHT_CUDA_INFO"
	.sectionflags	@""
	.align	4


	//----- nvinfo : EIATTR_CUDA_API_VERSION
	.align		4
        /*0000*/ 	.byte	0x04, 0x37
        /*0002*/ 	.short	(.L_23 - .L_22)
.L_22:
        /*0004*/ 	.word	0x00000082


	//----- nvinfo : EIATTR_KPARAM_INFO
	.align		4
.L_23:
        /*0008*/ 	.byte	0x04, 0x17
        /*000a*/ 	.short	(.L_25 - .L_24)
.L_24:
        /*000c*/ 	.word	0x00000000
        /*0010*/ 	.short	0x0000
        /*0012*/ 	.short	0x0070
        /*0014*/ 	.byte	0x00, 0xf0, 0x01, 0x20


	//----- nvinfo : EIATTR_SPARSE_MMA_MASK
	.align		4
.L_25:
        /*0018*/ 	.byte	0x03, 0x50
        /*001a*/ 	.short	0x0000


	//----- nvinfo : EIATTR_MAXREG_COUNT
	.align		4
        /*001c*/ 	.byte	0x03, 0x1b
        /*001e*/ 	.short	0x00a8


	//----- nvinfo : EIATTR_NUM_BARRIERS
	.align		4
        /*0020*/ 	.byte	0x02, 0x4c
        /*0022*/ 	.byte	0x02
	.zero		1


	//----- nvinfo : EIATTR_EXTERNS
	.align		4
        /*0024*/ 	.byte	0x04, 0x0f
        /*0026*/ 	.short	(.L_27 - .L_26)


	//   ....[0]....
	.align		4
.L_26:
        /*0028*/ 	.word	index@(__assertfail)


	//----- nvinfo : EIATTR_MERCURY_ISA_VERSION
	.align		4
.L_27:
        /*002c*/ 	.byte	0x03, 0x5f
        /*002e*/ 	.short	0x0101


	//----- nvinfo : EIATTR_INT_WARP_WIDE_INSTR_OFFSETS
	.align		4
        /*0030*/ 	.byte	0x04, 0x31
        /*0032*/ 	.short	(.L_29 - .L_28)


	//   ....[0]....
.L_28:
        /*0034*/ 	.word	0x000006f0


	//   ....[1]....
        /*0038*/ 	.word	0x00000700


	//   ....[2]....
        /*003c*/ 	.word	0x00000710


	//   ....[3]....
        /*0040*/ 	.word	0x00000720


	//   ....[4]....
        /*0044*/ 	.word	0x00000790


	//----- nvinfo : EIATTR_COOP_GROUP_MASK_REGIDS
	.align		4
.L_29:
        /*0048*/ 	.byte	0x04, 0x29
        /*004a*/ 	.short	(.L_31 - .L_30)


	//   ....[0]....
.L_30:
        /*004c*/ 	.word	0xffffffff


	//   ....[1]....
        /*0050*/ 	.word	0xffffffff


	//   ....[2]....
        /*0054*/ 	.word	0xffffffff


	//   ....[3]....
        /*0058*/ 	.word	0xffffffff


	//   ....[4]....
        /*005c*/ 	.word	0xffffffff


	//   ....[5]....
        /*0060*/ 	.word	0xffffffff


	//   ....[6]....
        /*0064*/ 	.word	0xffffffff


	//   ....[7]....
        /*0068*/ 	.word	0xffffffff


	//   ....[8]....
        /*006c*/ 	.word	0xffffffff


	//   ....[9]....
        /*0070*/ 	.word	0xffffffff


	//   ....[10]....
        /*0074*/ 	.word	0xffffffff


	//   ....[11]....
        /*0078*/ 	.word	0xffffffff


	//   ....[12]....
        /*007c*/ 	.word	0xffffffff


	//   ....[13]....
        /*0080*/ 	.word	0xffffffff


	//   ....[14]....
        /*0084*/ 	.word	0xffffffff


	//   ....[15]....
        /*0088*/ 	.word	0xffffffff


	//   ....[16]....
        /*008c*/ 	.word	0xffffffff


	//   ....[17]....
        /*0090*/ 	.word	0xffffffff


	//   ....[18]....
        /*0094*/ 	.word	0xffffffff


	//   ....[19]....
        /*0098*/ 	.word	0xffffffff


	//   ....[20]....
        /*009c*/ 	.word	0xffffffff


	//   ....[21]....
        /*00a0*/ 	.word	0xffffffff


	//   ....[22]....
        /*00a4*/ 	.word	0xffffffff


	//   ....[23]....
        /*00a8*/ 	.word	0xffffffff


	//   ....[24]....
        /*00ac*/ 	.word	0xffffffff


	//   ....[25]....
        /*00b0*/ 	.word	0xffffffff


	//   ....[26]....
        /*00b4*/ 	.word	0xffffffff


	//   ....[27]....
        /*00b8*/ 	.word	0xffffffff


	//   ....[28]....
        /*00bc*/ 	.word	0xffffffff


	//   ....[29]....
        /*00c0*/ 	.word	0xffffffff


	//   ....[30]....
        /*00c4*/ 	.word	0xffffffff


	//   ....[31]....
        /*00c8*/ 	.word	0xffffffff


	//   ....[32]....
        /*00cc*/ 	.word	0xffffffff


	//   ....[33]....
        /*00d0*/ 	.word	0xffffffff


	//   ....[34]....
        /*00d4*/ 	.word	0xffffffff


	//   ....[35]....
        /*00d8*/ 	.word	0xffffffff


	//   ....[36]....
        /*00dc*/ 	.word	0xffffffff


	//   ....[37]....
        /*00e0*/ 	.word	0xffffffff


	//   ....[38]....
        /*00e4*/ 	.word	0xffffffff


	//   ....[39]....
        /*00e8*/ 	.word	0xffffffff


	//   ....[40]....
        /*00ec*/ 	.word	0xffffffff


	//   ....[41]....
        /*00f0*/ 	.word	0xffffffff


	//   ....[42]....
        /*00f4*/ 	.word	0xffffffff


	//   ....[43]....
        /*00f8*/ 	.word	0xffffffff


	//   ....[44]....
        /*00fc*/ 	.word	0xffffffff


	//   ....[45]....
        /*0100*/ 	.word	0xffffffff


	//   ....[46]....
        /*0104*/ 	.word	0xffffffff


	//   ....[47]....
        /*0108*/ 	.word	0xffffffff


	//   ....[48]....
        /*010c*/ 	.word	0xffffffff


	//   ....[49]....
        /*0110*/ 	.word	0xffffffff


	//   ....[50]....
        /*0114*/ 	.word	0xffffffff


	//   ....[51]....
        /*0118*/ 	.word	0xffffffff


	//   ....[52]....
        /*011c*/ 	.word	0xffffffff


	//   ....[53]....
        /*0120*/ 	.word	0xffffffff


	//   ....[54]....
        /*0124*/ 	.word	0xffffffff


	//   ....[55]....
        /*0128*/ 	.word	0xffffffff


	//   ....[56]....
        /*012c*/ 	.word	0xffffffff


	//   ....[57]....
        /*0130*/ 	.word	0xffffffff


	//   ....[58]....
        /*0134*/ 	.word	0xffffffff


	//   ....[59]....
        /*0138*/ 	.word	0xffffffff


	//   ....[60]....
        /*013c*/ 	.word	0xffffffff


	//   ....[61]....
        /*0140*/ 	.word	0xffffffff


	//   ....[62]....
        /*0144*/ 	.word	0xffffffff


	//   ....[63]....
        /*0148*/ 	.word	0xffffffff


	//   ....[64]....
        /*014c*/ 	.word	0xffffffff


	//   ....[65]....
        /*0150*/ 	.word	0xffffffff


	//   ....[66]....
        /*0154*/ 	.word	0xffffffff


	//   ....[67]....
        /*0158*/ 	.word	0xffffffff


	//   ....[68]....
        /*015c*/ 	.word	0xffffffff


	//   ....[69]....
        /*0160*/ 	.word	0xffffffff


	//----- nvinfo : EIATTR_COOP_GROUP_INSTR_OFFSETS
	.align		4
.L_31:
        /*0164*/ 	.byte	0x04, 0x28
        /*0166*/ 	.short	(.L_33 - .L_32)


	//   ....[0]....
.L_32:
        /*0168*/ 	.word	0x00000050


	//   ....[1]....
        /*016c*/ 	.word	0x00000080


	//   ....[2]....
        /*0170*/ 	.word	0x000001b0


	//   ....[3]....
        /*0174*/ 	.word	0x00000370


	//   ....[4]....
        /*0178*/ 	.word	0x00000530


	//   ....[5]....
        /*017c*/ 	.word	0x00000690


	//   ....[6]....
        /*0180*/ 	.word	0x00001ad0


	//   ....[7]....
        /*0184*/ 	.word	0x00001b60


	//   ....[8]....
        /*0188*/ 	.word	0x000024d0


	//   ....[9]....
        /*018c*/ 	.word	0x00002680


	//   ....[10]....
        /*0190*/ 	.word	0x000043b0


	//   ....[11]....
        /*0194*/ 	.word	0x000043e0


	//   ....[12]....
        /*0198*/ 	.word	0x00004410


	//   ....[13]....
        /*019c*/ 	.word	0x00004450


	//   ....[14]....
        /*01a0*/ 	.word	0x00004480


	//   ....[15]....
        /*01a4*/ 	.word	0x000044a0


	//   ....[16]....
        /*01a8*/ 	.word	0x000044c0


	//   ....[17]....
        /*01ac*/ 	.word	0x000044d0


	//   ....[18]....
        /*01b0*/ 	.word	0x00004500


	//   ....[19]....
        /*01b4*/ 	.word	0x00004510


	//   ....[20]....
        /*01b8*/ 	.word	0x00004540


	//   ....[21]....
        /*01bc*/ 	.word	0x00004550


	//   ....[22]....
        /*01c0*/ 	.word	0x00004580


	//   ....[23]....
        /*01c4*/ 	.word	0x00004590


	//   ....[24]....
        /*01c8*/ 	.word	0x000045b0


	//   ....[25]....
        /*01cc*/ 	.word	0x000045d0


	//   ....[26]....
        /*01d0*/ 	.word	0x00004d10


	//   ....[27]....
        /*01d4*/ 	.word	0x00004d30


	//   ....[28]....
        /*01d8*/ 	.word	0x000056c0


	//   ....[29]....
        /*01dc*/ 	.word	0x000057e0


	//   ....[30]....
        /*01e0*/ 	.word	0x000075e0


	//   ....[31]....
        /*01e4*/ 	.word	0x00007620


	//   ....[32]....
        /*01e8*/ 	.word	0x00007660


	//   ....[33]....
        /*01ec*/ 	.word	0x000076a0


	//   ....[34]....
        /*01f0*/ 	.word	0x000076e0


	//   ....[35]....
        /*01f4*/ 	.word	0x00007720


	//   ....[36]....
        /*01f8*/ 	.word	0x00007760


	//   ....[37]....
        /*01fc*/ 	.word	0x000077a0


	//   ....[38]....
        /*0200*/ 	.word	0x000077e0


	//   ....[39]....
        /*0204*/ 	.word	0x00007820


	//   ....[40]....
        /*0208*/ 	.word	0x00007860


	//   ....[41]....
        /*020c*/ 	.word	0x000078a0


	//   ....[42]....
        /*0210*/ 	.word	0x000078e0


	//   ....[43]....
        /*0214*/ 	.word	0x00007920


	//   ....[44]....
        /*0218*/ 	.word	0x00007960


	//   ....[45]....
        /*021c*/ 	.word	0x00007990


	//   ....[46]....
        /*0220*/ 	.word	0x000087c0


	//   ....[47]....
        /*0224*/ 	.word	0x000088c0


	//   ....[48]....
        /*0228*/ 	.word	0x000095d0


	//   ....[49]....
        /*022c*/ 	.word	0x000096c0


	//   ....[50]....
        /*0230*/ 	.word	0x0000b330


	//   ....[51]....
        /*0234*/ 	.word	0x0000b360


	//   ....[52]....
        /*0238*/ 	.word	0x0000b400


	//   ....[53]....
        /*023c*/ 	.word	0x0000b440


	//   ....[54]....
        /*0240*/ 	.word	0x0000b490


	//   ....[55]....
        /*0244*/ 	.word	0x0000b4d0


	//   ....[56]....
        /*0248*/ 	.word	0x0000b510


	//   ....[57]....
        /*024c*/ 	.word	0x0000b550


	//   ....[58]....
        /*0250*/ 	.word	0x0000b590


	//   ....[59]....
        /*0254*/ 	.word	0x0000b5d0


	//   ....[60]....
        /*0258*/ 	.word	0x0000b610


	//   ....[61]....
        /*025c*/ 	.word	0x0000b650


	//   ....[62]....
        /*0260*/ 	.word	0x0000b690


	//   ....[63]....
        /*0264*/ 	.word	0x0000b6d0


	//   ....[64]....
        /*0268*/ 	.word	0x0000b710


	//   ....[65]....
        /*026c*/ 	.word	0x0000b740


	//   ....[66]....
        /*0270*/ 	.word	0x0000bbf0


	//   ....[67]....
        /*0274*/ 	.word	0x0000bc20


	//   ....[68]....
        /*0278*/ 	.word	0x0000bc80


	//   ....[69]....
        /*027c*/ 	.word	0x0000bc90


	//----- nvinfo : EIATTR_REG_RECONFIG
	.align		4
.L_33:
        /*0280*/ 	.byte	0x01, 0x54
	.zero		2


	//----- nvinfo : EIATTR_SYSCALL_OFFSETS
	.align		4
        /*0284*/ 	.byte	0x04, 0x46
        /*0286*/ 	.short	(.L_35 - .L_34)


	//   ....[0]....
.L_34:
        /*0288*/ 	.word	0x0000c660


	//   ....[1]....
        /*028c*/ 	.word	0x0000c7c0


	//----- nvinfo : EIATTR_MBARRIER_INSTR_OFFSETS
	.align		4
.L_35:
        /*0290*/ 	.byte	0x04, 0x39
        /*0292*/ 	.short	(.L_37 - .L_36)


	//   ....[0]....
.L_36:
        /*0294*/ 	.word	0x00000320
        /*0298*/ 	.word	0x000000ff
        /*029c*/ 	.word	0x0000c050
        /*02a0*/ 	.short	0x0100
        /*02a2*/ 	.byte	0x0b
	.zero		1


	//   ....[1]....
        /*02a4*/ 	.word	0x00000330
        /*02a8*/ 	.word	0x000000ff
        /*02ac*/ 	.word	0x0000c060
        /*02b0*/ 	.short	0x0100
        /*02b2*/ 	.byte	0x0b
	.zero		1


	//   ....[2]....
        /*02b4*/ 	.word	0x00000340
        /*02b8*/ 	.word	0x000000ff
        /*02bc*/ 	.word	0x0000c058
        /*02c0*/ 	.short	0x0100
        /*02c2*/ 	.byte	0x0b
	.zero		1


	//   ....[3]....
        /*02c4*/ 	.word	0x00000350
        /*02c8*/ 	.word	0x000000ff
        /*02cc*/ 	.word	0x0000c068
        /*02d0*/ 	.short	0x0100
        /*02d2*/ 	.byte	0x0b
	.zero		1


	//   ....[4]....
        /*02d4*/ 	.word	0x00000480
        /*02d8*/ 	.word	0x000000ff
        /*02dc*/ 	.word	0x0000c000
        /*02e0*/ 	.short	0x0100
        /*02e2*/ 	.byte	0x0b
	.zero		1


	//   ....[5]....
        /*02e4*/ 	.word	0x00000490
        /*02e8*/ 	.word	0x000000ff
        /*02ec*/ 	.word	0x0000c028
        /*02f0*/ 	.short	0x0100
        /*02f2*/ 	.byte	0x0b
	.zero		1


	//   ....[6]....
        /*02f4*/ 	.word	0x000004a0
        /*02f8*/ 	.word	0x000000ff
        /*02fc*/ 	.word	0x0000c008
        /*0300*/ 	.short	0x0100
        /*0302*/ 	.byte	0x0b
	.zero		1


	//   ....[7]....
        /*0304*/ 	.word	0x000004b0
        /*0308*/ 	.word	0x000000ff
        /*030c*/ 	.word	0x0000c030
        /*0310*/ 	.short	0x0100
        /*0312*/ 	.byte	0x0b
	.zero		1


	//   ....[8]....
        /*0314*/ 	.word	0x000004c0
        /*0318*/ 	.word	0x000000ff
        /*031c*/ 	.word	0x0000c010
        /*0320*/ 	.short	0x0100
        /*0322*/ 	.byte	0x0b
	.zero		1


	//   ....[9]....
        /*0324*/ 	.word	0x000004d0
        /*0328*/ 	.word	0x000000ff
        /*032c*/ 	.word	0x0000c038
        /*0330*/ 	.short	0x0100
        /*0332*/ 	.byte	0x0b
	.zero		1


	//   ....[10]....
        /*0334*/ 	.word	0x000004e0
        /*0338*/ 	.word	0x000000ff
        /*033c*/ 	.word	0x0000c018
        /*0340*/ 	.short	0x0100
        /*0342*/ 	.byte	0x0b
	.zero		1


	//   ....[11]....
        /*0344*/ 	.word	0x000004f0
        /*0348*/ 	.word	0x000000ff
        /*034c*/ 	.word	0x0000c040
        /*0350*/ 	.short	0x0100
        /*0352*/ 	.byte	0x0b
	.zero		1


	//   ....[12]....
        /*0354*/ 	.word	0x00000500
        /*0358*/ 	.word	0x000000ff
        /*035c*/ 	.word	0x0000c020
        /*0360*/ 	.short	0x0100
        /*0362*/ 	.byte	0x0b
	.zero		1


	//   ....[13]....
        /*0364*/ 	.word	0x00000510
        /*0368*/ 	.word	0x000000ff
        /*036c*/ 	.word	0x0000c048
        /*0370*/ 	.short	0x0100
        /*0372*/ 	.byte	0x0b
	.zero		1


	//   ....[14]....
        /*0374*/ 	.word	0x00000640
        /*0378*/ 	.word	0x000000ff
        /*037c*/ 	.word	0x0000c070
        /*0380*/ 	.short	0x0100
        /*0382*/ 	.byte	0x0b
	.zero		1


	//   ....[15]....
        /*0384*/ 	.word	0x00000650
        /*0388*/ 	.word	0x000000ff
        /*038c*/ 	.word	0x0000c080
        /*0390*/ 	.short	0x0100
        /*0392*/ 	.byte	0x0b
	.zero		1


	//   ....[16]....
        /*0394*/ 	.word	0x00000660
        /*0398*/ 	.word	0x000000ff
        /*039c*/ 	.word	0x0000c078
        /*03a0*/ 	.short	0x0100
        /*03a2*/ 	.byte	0x0b
	.zero		1


	//   ....[17]....
        /*03a4*/ 	.word	0x00000670
        /*03a8*/ 	.word	0x000000ff
        /*03ac*/ 	.word	0x0000c088
        /*03b0*/ 	.short	0x0100
        /*03b2*/ 	.byte	0x0b
	.zero		1


	//   ....[18]....
        /*03b4*/ 	.word	0x000007b0
        /*03b8*/ 	.word	0x000000ff
        /*03bc*/ 	.word	0x0000c090
        /*03c0*/ 	.short	0x0100
        /*03c2*/ 	.byte	0x08
	.zero		1


	//   ....[19]....
        /*03c4*/ 	.word	0x000007c0
        /*03c8*/ 	.word	0x000000ff
        /*03cc*/ 	.word	0x0000c098
        /*03d0*/ 	.short	0x0100
        /*03d2*/ 	.byte	0x08
	.zero		1


	//   ....[20]....
        /*03d4*/ 	.word	0x000007d0
        /*03d8*/ 	.word	0x000000ff
        /*03dc*/ 	.word	0x0000c0a0
        /*03e0*/ 	.short	0x0100
        /*03e2*/ 	.byte	0x08
	.zero		1


	//   ....[21]....
        /*03e4*/ 	.word	0x000007e0
        /*03e8*/ 	.word	0x000000ff
        /*03ec*/ 	.word	0x0000c0a8
        /*03f0*/ 	.short	0x0100
        /*03f2*/ 	.byte	0x08
	.zero		1


	//   ....[22]....
        /*03f4*/ 	.word	0x000008e0
        /*03f8*/ 	.word	0x000000ff
        /*03fc*/ 	.word	0x0000c0c0
        /*0400*/ 	.short	0x0100
        /*0402*/ 	.byte	0x0b
	.zero		1


	//   ....[23]....
        /*0404*/ 	.word	0x000008f0
        /*0408*/ 	.word	0x000000ff
        /*040c*/ 	.word	0x0000c0c8
        /*0410*/ 	.short	0x0100
        /*0412*/ 	.byte	0x0b
	.zero		1


	//   ....[24]....
        /*0414*/ 	.word	0x00000df0
        /*0418*/ 	.word	0x000000ff
        /*041c*/ 	.word	0x0000c050
        /*0420*/ 	.short	0x010a
        /*0422*/ 	.byte	0x06
	.zero		1


	//   ....[25]....
        /*0424*/ 	.word	0x00000f20
        /*0428*/ 	.word	0x000000ff
        /*042c*/ 	.word	0x0000c000
        /*0430*/ 	.short	0x010a
        /*0432*/ 	.byte	0x26
	.zero		1


	//   ....[26]....
        /*0434*/ 	.word	0x00000f70
        /*0438*/ 	.word	0x000000ff
        /*043c*/ 	.word	0xfffffff8
        /*0440*/ 	.short	0x010a
        /*0442*/ 	.byte	0x0f
	.zero		1


	//   ....[27]....
        /*0444*/ 	.word	0x000033b0
        /*0448*/ 	.word	0x00000011
        /*044c*/ 	.word	0x00000000
        /*0450*/ 	.short	0x0101
        /*0452*/ 	.byte	0x0d
	.zero		1


	//   ....[28]....
        /*0454*/ 	.word	0x00004690
        /*0458*/ 	.word	0x000000ff
        /*045c*/ 	.word	0x0000c008
        /*0460*/ 	.short	0x010a
        /*0462*/ 	.byte	0x26
	.zero		1


	//   ....[29]....
        /*0464*/ 	.word	0x00004880
        /*0468*/ 	.word	0x000000ff
        /*046c*/ 	.word	0x00000000
        /*0470*/ 	.short	0x0101
        /*0472*/ 	.byte	0x06
	.zero		1


	//   ....[30]....
        /*0474*/ 	.word	0x000049d0
        /*0478*/ 	.word	0x000000ff
        /*047c*/ 	.word	0x0000c000
        /*0480*/ 	.short	0x010a
        /*0482*/ 	.byte	0x06
	.zero		1


	//   ....[31]....
        /*0484*/ 	.word	0x00007670
        /*0488*/ 	.word	0x000000ff
        /*048c*/ 	.word	0x0000c000
        /*0490*/ 	.short	0x010a
        /*0492*/ 	.byte	0x06
	.zero		1


	//   ....[32]....
        /*0494*/ 	.word	0x00007a60
        /*0498*/ 	.word	0x000000ff
        /*049c*/ 	.word	0x0000c000
        /*04a0*/ 	.short	0x010a
        /*04a2*/ 	.byte	0x06
	.zero		1


	//   ....[33]....
        /*04a4*/ 	.word	0x00007c10
        /*04a8*/ 	.word	0x000000ff
        /*04ac*/ 	.word	0x00000000
        /*04b0*/ 	.short	0x0101
        /*04b2*/ 	.byte	0x06
	.zero		1


	//   ....[34]....
        /*04b4*/ 	.word	0x00007cc0
        /*04b8*/ 	.word	0x000000ff
        /*04bc*/ 	.word	0x00000000
        /*04c0*/ 	.short	0x0101
        /*04c2*/ 	.byte	0x06
	.zero		1


	//   ....[35]....
        /*04c4*/ 	.word	0x00007e60
        /*04c8*/ 	.word	0x000000ff
        /*04cc*/ 	.word	0x0000c000
        /*04d0*/ 	.short	0x010a
        /*04d2*/ 	.byte	0x06
	.zero		1


	//   ....[36]....
        /*04d4*/ 	.word	0x0000b680
        /*04d8*/ 	.word	0x000000ff
        /*04dc*/ 	.word	0x0000c000
        /*04e0*/ 	.short	0x010a
        /*04e2*/ 	.byte	0x06
	.zero		1


	//   ....[37]....
        /*04e4*/ 	.word	0x0000b780
        /*04e8*/ 	.word	0x000000ff
        /*04ec*/ 	.word	0x0000c000
        /*04f0*/ 	.short	0x010a
        /*04f2*/ 	.byte	0x06
	.zero		1


	//   ....[38]....
        /*04f4*/ 	.word	0x0000ba30
        /*04f8*/ 	.word	0x000000ff
        /*04fc*/ 	.word	0x00000000
        /*0500*/ 	.short	0x0101
        /*0502*/ 	.byte	0x06
	.zero		1


	//   ....[39]....
        /*0504*/ 	.word	0x0000bae0
        /*0508*/ 	.word	0x000000ff
        /*050c*/ 	.word	0x00000000
        /*0510*/ 	.short	0x0101
        /*0512*/ 	.byte	0x06
	.zero		1


	//   ....[40]....
        /*0514*/ 	.word	0x0000c180
        /*0518*/ 	.word	0x000000ff
        /*051c*/ 	.word	0x00000008
        /*0520*/ 	.short	0x010a
        /*0522*/ 	.byte	0x0f
	.zero		1


	//   ....[41]....
        /*0524*/ 	.word	0x0000cf70
        /*0528*/ 	.word	0x00000000
        /*052c*/ 	.word	0x0000c090
        /*0530*/ 	.short	0x0101
        /*0532*/ 	.byte	0x26
	.zero		1


	//   ....[42]....
        /*0534*/ 	.word	0x0000d140
        /*0538*/ 	.word	0x00000004
        /*053c*/ 	.word	0x0000c060
        /*0540*/ 	.short	0x010a
        /*0542*/ 	.byte	0x3f
	.zero		1


	//   ....[43]....
        /*0544*/ 	.word	0x0000d390
        /*0548*/ 	.word	0x00000005
        /*054c*/ 	.word	0x0000c028
        /*0550*/ 	.short	0x010a
        /*0552*/ 	.byte	0x3f
	.zero		1


	//   ....[44]....
        /*0554*/ 	.word	0x0000d5d0
        /*0558*/ 	.word	0x00000004
        /*055c*/ 	.word	0x0000c060
        /*0560*/ 	.short	0x010a
        /*0562*/ 	.byte	0x3f
	.zero		1


	//   ....[45]....
        /*0564*/ 	.word	0x0000d840
        /*0568*/ 	.word	0x00000003
        /*056c*/ 	.word	0x0000c028
        /*0570*/ 	.short	0x010a
        /*0572*/ 	.byte	0x3f
	.zero		1


	//   ....[46]....
        /*0574*/ 	.word	0x0000db50
        /*0578*/ 	.word	0x00000007
        /*057c*/ 	.word	0x0000c028
        /*0580*/ 	.short	0x010a
        /*0582*/ 	.byte	0x3f
	.zero		1


	//   ....[47]....
        /*0584*/ 	.word	0x0000ddc0
        /*0588*/ 	.word	0x00000004
        /*058c*/ 	.word	0x0000c028
        /*0590*/ 	.short	0x010a
        /*0592*/ 	.byte	0x3f
	.zero		1


	//   ....[48]....
        /*0594*/ 	.word	0x0000e020
        /*0598*/ 	.word	0x00000004
        /*059c*/ 	.word	0x0000c050
        /*05a0*/ 	.short	0x010a
        /*05a2*/ 	.byte	0x3f
	.zero		1


	//   ....[49]....
        /*05a4*/ 	.word	0x0000e080
        /*05a8*/ 	.word	0x00000004
        /*05ac*/ 	.word	0x0000c000
        /*05b0*/ 	.short	0x010a
        /*05b2*/ 	.byte	0x3f
	.zero		1


	//   ....[50]....
        /*05b4*/ 	.word	0x0000e0e0
        /*05b8*/ 	.word	0x00000004
        /*05bc*/ 	.word	0xfffffff8
        /*05c0*/ 	.short	0x010a
        /*05c2*/ 	.byte	0x3f
	.zero		1


	//   ....[51]....
        /*05c4*/ 	.word	0x0000e140
        /*05c8*/ 	.word	0x00000010
        /*05cc*/ 	.word	0x0000c008
        /*05d0*/ 	.short	0x010a
        /*05d2*/ 	.byte	0x3f
	.zero		1


	//   ....[52]....
        /*05d4*/ 	.word	0x0000e1a0
        /*05d8*/ 	.word	0x00000009
        /*05dc*/ 	.word	0x0000c000
        /*05e0*/ 	.short	0x010a
        /*05e2*/ 	.byte	0x3f
	.zero		1


	//   ....[53]....
        /*05e4*/ 	.word	0x0000e200
        /*05e8*/ 	.word	0x00000010
        /*05ec*/ 	.word	0x0000c000
        /*05f0*/ 	.short	0x010a
        /*05f2*/ 	.byte	0x3f
	.zero		1


	//   ....[54]....
        /*05f4*/ 	.word	0x0000e260
        /*05f8*/ 	.word	0x00000009
        /*05fc*/ 	.word	0x0000c000
        /*0600*/ 	.short	0x010a
        /*0602*/ 	.byte	0x3f
	.zero		1


	//   ....[55]....
        /*0604*/ 	.word	0x0000e2c0
        /*0608*/ 	.word	0x0000000f
        /*060c*/ 	.word	0x0000c000
        /*0610*/ 	.short	0x010a
        /*0612*/ 	.byte	0x3f
	.zero		1


	//   ....[56]....
        /*0614*/ 	.word	0x0000e320
        /*0618*/ 	.word	0x00000003
        /*061c*/ 	.word	0x00000008
        /*0620*/ 	.short	0x010a
        /*0622*/ 	.byte	0x3f
	.zero		1


	//   ....[57]....
        /*0624*/ 	.word	0x0000e370
        /*0628*/ 	.word	0x00000004
        /*062c*/ 	.word	0x0000c060
        /*0630*/ 	.short	0x010a
        /*0632*/ 	.byte	0x3f
	.zero		1


	//   ....[58]....
        /*0634*/ 	.word	0x0000e3c0
        /*0638*/ 	.word	0x00000005
        /*063c*/ 	.word	0x0000c028
        /*0640*/ 	.short	0x010a
        /*0642*/ 	.byte	0x3f
	.zero		1


	//   ....[59]....
        /*0644*/ 	.word	0x0000e410
        /*0648*/ 	.word	0x00000004
        /*064c*/ 	.word	0x0000c060
        /*0650*/ 	.short	0x010a
        /*0652*/ 	.byte	0x3f
	.zero		1


	//   ....[60]....
        /*0654*/ 	.word	0x0000e460
        /*0658*/ 	.word	0x00000003
        /*065c*/ 	.word	0x0000c028
        /*0660*/ 	.short	0x010a
        /*0662*/ 	.byte	0x3f
	.zero		1


	//   ....[61]....
        /*0664*/ 	.word	0x0000e4b0
        /*0668*/ 	.word	0x00000007
        /*066c*/ 	.word	0x0000c028
        /*0670*/ 	.short	0x010a
        /*0672*/ 	.byte	0x3f
	.zero		1


	//   ....[62]....
        /*0674*/ 	.word	0x0000e500
        /*0678*/ 	.word	0x00000004
        /*067c*/ 	.word	0x0000c028
        /*0680*/ 	.short	0x010a
        /*0682*/ 	.byte	0x3f
	.zero		1


	//----- nvinfo : EIATTR_NUM_MBARRIERS
	.align		4
.L_37:
        /*0684*/ 	.byte	0x03, 0x38
        /*0686*/ 	.short	0x0018


	//----- nvinfo : EIATTR_EXIT_INSTR_OFFSETS
	.align		4
        /*0688*/ 	.byte	0x04, 0x1c
        /*068a*/ 	.short	(.L_39 - .L_38)


	//   ....[0]....
.L_38:
        /*068c*/ 	.word	0x00000990


	//   ....[1]....
        /*0690*/ 	.word	0x0000cf80


	//   ....[2]....
        /*0694*/ 	.word	0x0000cfc0


	//   ....[3]....
        /*0698*/ 	.word	0x0000da50


	//   ....[4]....
        /*069c*/ 	.word	0x0000e000


	//----- nvinfo : EIATTR_MAX_THREADS
	.align		4
.L_39:
        /*06a0*/ 	.byte	0x04, 0x05
        /*06a2*/ 	.short	(.L_41 - .L_40)
.L_40:
        /*06a4*/ 	.word	0x00000180
        /*06a8*/ 	.word	0x00000001
        /*06ac*/ 	.word	0x00000001


	//----- nvinfo : EIATTR_CRS_STACK_SIZE
	.align		4
.L_41:
        /*06b0*/ 	.byte	0x04, 0x1e
        /*06b2*/ 	.short	(.L_43 - .L_42)
.L_42:
        /*06b4*/ 	.word	0x00000000


	//----- nvinfo : EIATTR_CBANK_PARAM_SIZE
	.align		4
.L_43:
        /*06b8*/ 	.byte	0x03, 0x19
        /*06ba*/ 	.short	0x0870


	//----- nvinfo : EIATTR_PARAM_CBANK
	.align		4
        /*06bc*/ 	.byte	0x04, 0x0a
        /*06be*/ 	.short	(.L_45 - .L_44)
	.align		4
.L_44:
        /*06c0*/ 	.word	index@(.nv.constant0._ZN7cutlass13device_kernelINS_4fmha6kernel28FmhaKernelTmaWarpSpecializedINS1_10collective30FmhaMainloopTmaWarpSpecializedINS_12float_e4m3_tEffN4cute5tupleIJNS7_1CILi128EEESA_NS9_ILi64EEEEEENS8_IJiNS9_ILi1EEENS8_IJiiEEEEEESF_NS8_IJSD_iSE_EEENS4_12CausalFusionEJEEENS4_15FmhaFwdEpilogueIS6_fNS8_IJSB_SB_SA_EEEEENS2_23IndividualTileSchedulerEJEEEEEvNT_6ParamsE)
        /*06c4*/ 	.short	0x0210
        /*06c6*/ 	.short	0x0870


	//----- nvinfo : EIATTR_SW_WAR
	.align		4
.L_45:
        /*06c8*/ 	.byte	0x04, 0x36
        /*06ca*/ 	.short	(.L_47 - .L_46)
.L_46:
        /*06cc*/ 	.word	0x00000008
.L_47:


//--------------------- .nv.callgraph             --------------------------
	.section	.nv.callgraph,"",@"SHT_CUDA_CALLGRAPH"
	.align	4
	.sectionentsize	8
	.align		4
        /*0000*/ 	.word	0x00000000
	.align		4
        /*0004*/ 	.word	0xffffffff
	.align		4
        /*0008*/ 	.word	index@(_ZN7cutlass13device_kernelINS_4fmha6kernel28FmhaKernelTmaWarpSpecializedINS1_10collective30FmhaMainloopTmaWarpSpecializedINS_12float_e4m3_tEffN4cute5tupleIJNS7_1CILi128EEESA_NS9_ILi64EEEEEENS8_IJiNS9_ILi1EEENS8_IJiiEEEEEESF_NS8_IJSD_iSE_EEENS4_12CausalFusionEJEEENS4_15FmhaFwdEpilogueIS6_fNS8_IJSB_SB_SA_EEEEENS2_23IndividualTileSchedulerEJEEEEEvNT_6ParamsE)
	.align		4
        /*000c*/ 	.word	index@(__assertfail)
	.align		4
        /*0010*/ 	.word	0x00000000
	.align		4
        /*0014*/ 	.word	0xfffffffe
	.align		4
        /*0018*/ 	.word	0x00000000
	.align		4
        /*001c*/ 	.word	0xfffffffd
	.align		4
        /*0020*/ 	.word	0x00000000
	.align		4
        /*0024*/ 	.word	0xfffffffc


//--------------------- .nv.constant4             --------------------------
	.section	.nv.constant4,"a",@progbits
	.align	8
	.align		8
.nv.constant4:
        /*0000*/ 	.dword	__assertfail
	.align		8
        /*0008*/ 	.dword	__unnamed_1
	.align		8
        /*0010*/ 	.dword	_ZN39_INTERNAL_cc3bfea6_4_k_cu_d95f11af_37054cuda3std3__45__cpo5beginE
	.align		8
        /*0018*/ 	.dword	_ZN39_INTERNAL_cc3bfea6_4_k_cu_d95f11af_37054cuda3std3__45__cpo3endE
	.align		8
        /*0020*/ 	.dword	_ZN39_INTERNAL_cc3bfea6_4_k_cu_d95f11af_37054cuda3std3__45__cpo6cbeginE
	.align		8
        /*0028*/ 	.dword	_ZN39_INTERNAL_cc3bfea6_4_k_cu_d95f11af_37054cuda3std3__45__cpo4cendE
	.align		8
        /*0030*/ 	.dword	_ZN39_INTERNAL_cc3bfea6_4_k_cu_d95f11af_37054cuda3std3__441_GLOBAL__N__cc3bfea6_4_k_cu_d95f11af_37056ignoreE
	.align		8
        /*0038*/ 	.dword	_ZN39_INTERNAL_cc3bfea6_4_k_cu_d95f11af_37054cuda3std3__419piecewise_constructE
	.align		8
        /*0040*/ 	.dword	_ZN39_INTERNAL_cc3bfea6_4_k_cu_d95f11af_37054cuda3std3__48in_placeE
	.align		8
        /*0048*/ 	.dword	_ZN39_INTERNAL_cc3bfea6_4_k_cu_d95f11af_37054cuda3std6ranges3__45__cpo4swapE
	.align		8
        /*0050*/ 	.dword	_ZN39_INTERNAL_cc3bfea6_4_k_cu_d95f11af_37054cuda3std6ranges3__45__cpo9iter_moveE
	.align		8
        /*0058*/ 	.dword	_ZN39_INTERNAL_cc3bfea6_4_k_cu_d95f11af_37054cute7productE
	.align		8
        /*0060*/ 	.dword	_ZN39_INTERNAL_cc3bfea6_4_k_cu_d95f11af_37054cute1_E
	.align		8
        /*0068*/ 	.dword	$str$24
	.align		8
        /*0070*/ 	.dword	$str$25


//--------------------- .text._ZN7cutlass13device_kernelINS_4fmha6kernel28FmhaKernelTmaWarpSpecializedINS1_10collective30FmhaMainloopTmaWarpSpecializedINS_12float_e4m3_tEffN4cute5tupleIJNS7_1CILi128EEESA_NS9_ILi64EEEEEENS8_IJiNS9_ILi1EEENS8_IJiiEEEEEESF_NS8_IJSD_iSE_EEENS4_12CausalFusionEJEEENS4_15FmhaFwdEpilogueIS6_fNS8_IJSB_SB_SA_EEEEENS2_23IndividualTileSchedulerEJEEEEEvNT_6ParamsE --------------------------
	.section	.text._ZN7cutlass13device_kernelINS_4fmha6kernel28FmhaKernelTmaWarpSpecializedINS1_10collective30FmhaMainloopTmaWarpSpecializedINS_12float_e4m3_tEffN4cute5tupleIJNS7_1CILi128EEESA_NS9_ILi64EEEEEENS8_IJiNS9_ILi1EEENS8_IJiiEEEEEESF_NS8_IJSD_iSE_EEENS4_12CausalFusionEJEEENS4_15FmhaFwdEpilogueIS6_fNS8_IJSB_SB_SA_EEEEENS2_23IndividualTileSchedulerEJEEEEEvNT_6ParamsE,"ax",@progbits
	.align	128
.text._ZN7cutlass13device_kernelINS_4fmha6kernel28FmhaKernelTmaWarpSpecializedINS1_10collective30FmhaMainloopTmaWarpSpecializedINS_12float_e4m3_tEffN4cute5tupleIJNS7_1CILi128EEESA_NS9_ILi64EEEEEENS8_IJiNS9_ILi1EEENS8_IJiiEEEEEESF_NS8_IJSD_iSE_EEENS4_12CausalFusionEJEEENS4_15FmhaFwdEpilogueIS6_fNS8_IJSB_SB_SA_EEEEENS2_23IndividualTileSchedulerEJEEEEEvNT_6ParamsE:
        .type           _ZN7cutlass13device_kernelINS_4fmha6kernel28FmhaKernelTmaWarpSpecializedINS1_10collective30FmhaMainloopTmaWarpSpecializedINS_12float_e4m3_tEffN4cute5tupleIJNS7_1CILi128EEESA_NS9_ILi64EEEEEENS8_IJiNS9_ILi1EEENS8_IJiiEEEEEESF_NS8_IJSD_iSE_EEENS4_12CausalFusionEJEEENS4_15FmhaFwdEpilogueIS6_fNS8_IJSB_SB_SA_EEEEENS2_23IndividualTileSchedulerEJEEEEEvNT_6ParamsE,@function
        .size           _ZN7cutlass13device_kernelINS_4fmha6kernel28FmhaKernelTmaWarpSpecializedINS1_10collective30FmhaMainloopTmaWarpSpecializedINS_12float_e4m3_tEffN4cute5tupleIJNS7_1CILi128EEESA_NS9_ILi64EEEEEENS8_IJiNS9_ILi1EEENS8_IJiiEEEEEESF_NS8_IJSD_iSE_EEENS4_12CausalFusionEJEEENS4_15FmhaFwdEpilogueIS6_fNS8_IJSB_SB_SA_EEEEENS2_23IndividualTileSchedulerEJEEEEEvNT_6ParamsE,(.L_x_118 - _ZN7cutlass13device_kernelINS_4fmha6kernel28FmhaKernelTmaWarpSpecializedINS1_10collective30FmhaMainloopTmaWarpSpecializedINS_12float_e4m3_tEffN4cute5tupleIJNS7_1CILi128EEESA_NS9_ILi64EEEEEENS8_IJiNS9_ILi1EEENS8_IJiiEEEEEESF_NS8_IJSD_iSE_EEENS4_12CausalFusionEJEEENS4_15FmhaFwdEpilogueIS6_fNS8_IJSB_SB_SA_EEEEENS2_23IndividualTileSchedulerEJEEEEEvNT_6ParamsE)
        .other          _ZN7cutlass13device_kernelINS_4fmha6kernel28FmhaKernelTmaWarpSpecializedINS1_10collective30FmhaMainloopTmaWarpSpecializedINS_12float_e4m3_tEffN4cute5tupleIJNS7_1CILi128EEESA_NS9_ILi64EEEEEENS8_IJiNS9_ILi1EEENS8_IJiiEEEEEESF_NS8_IJSD_iSE_EEENS4_12CausalFusionEJEEENS4_15FmhaFwdEpilogueIS6_fNS8_IJSB_SB_SA_EEEEENS2_23IndividualTileSchedulerEJEEEEEvNT_6ParamsE,@"STO_CUDA_ENTRY STV_DEFAULT"
_ZN7cutlass13device_kernelINS_4fmha6kernel28FmhaKernelTmaWarpSpecializedINS1_10collective30FmhaMainloopTmaWarpSpecializedINS_12float_e4m3_tEffN4cute5tupleIJNS7_1CILi128EEESA_NS9_ILi64EEEEEENS8_IJiNS9_ILi1EEENS8_IJiiEEEEEESF_NS8_IJSD_iSE_EEENS4_12CausalFusionEJEEENS4_15FmhaFwdEpilogueIS6_fNS8_IJSB_SB_SA_EEEEENS2_23IndividualTileSchedulerEJEEEEEvNT_6ParamsE:
[----:B------:R-:W1:Y:S01]  /*0000*/  LDC R1, c[0x0][0x28] ;  /* 0x00000a00ff017b82 */ /* 0x000e620000000800 */
[----:B------:R-:W2:Y:S01]  /*0010*/  S2R R0, SR_TID.X ;  /* 0x0000000000007919 */ /* 0x000ea20000002100 */
[----:B------:R-:W-:Y:S01]  /*0020*/  ELECT P1, URZ, PT ;  /* 0x00000000003f782f */ /* 0x000fe20003820000 */
[----:B------:R-:W-:Y:S01]  /*0030*/  BSSY B0, `(.L_x_0) ;  /* 0x0000017000007945 */ /* 0x000fe20003800000 */
[----:B--2---:R-:W-:-:S05]  /*0040*/  SHF.R.U32.HI R2, RZ, 0x5, R0 ;  /* 0x00000005ff027819 */ /* 0x004fca0000011600 */
[----:B------:R-:W2:Y:S02]  /*0050*/  SHFL.IDX PT, R3, R2, RZ, 0x1f ;  /* 0x00001fff02037589 */ /* 0x000ea400000e0000 */
[----:B--2---:R-:W-:Y:S02]  /*0060*/  R2UR UR4, R3 ;  /* 0x00000000030472ca */ /* 0x004fe400000e0000 */
[----:B------:R-:W-:-:S06]  /*0070*/  SHF.R.U32.HI R3, RZ, 0x7, R0 ;  /* 0x00000007ff037819 */ /* 0x000fcc0000011600 */
[----:B------:R-:W2:Y:S05]  /*0080*/  SHFL.IDX PT, R3, R3, RZ, 0x1f ;  /* 0x00001fff03037589 */ /* 0x000eaa00000e0000 */
[----:B------:R-:W-:Y:S02]  /*0090*/  USHF.R.S32.HI UR5, URZ, 0x1f, UR4 ;  /* 0x0000001f3f057899 */ /* 0x000fe40008011404 */
[----:B------:R-:W-:Y:S02]  /*00a0*/  ISETP.NE.OR P0, PT, RZ, UR4, !P1 ;  /* 0x00000004ff007c0c */ /* 0x000fe4000cf05670 */
[----:B------:R-:W-:-:S04]  /*00b0*/  ULEA.HI UR5, UR5, UR4, URZ, 0x2 ;  /* 0x0000000405057291 */ /* 0x000fc8000f8f103f */
[----:B------:R-:W-:-:S04]  /*00c0*/  ULOP3.LUT UR5, UR5, 0xfffffffc, URZ, 0xc0, !UPT ;  /* 0xfffffffc05057892 */ /* 0x000fc8000f8ec03f */
[----:B------:R-:W-:-:S03]  /*00d0*/  UIADD3 UR10, UR4, -UR5, URZ ;  /* 0x80000005040a7290 */ /* 0x000fc6000fffe03f */
[----:B-1----:R-:W-:Y:S09]  /*00e0*/  @P0 BRA `(.L_x_1) ;  /* 0x00000000002c0947 */ /* 0x002ff20003800000 */
[----:B------:R-:W-:Y:S02]  /*00f0*/  ULDC.64 UR4, c[0x0][0x198] ;  /* 0x0000660000047ab9 */ /* 0x000fe40000000a00 */
[----:B------:R-:W-:Y:S02]  /*0100*/  UIADD3 UR6, UP0, UR4, 0xf0, URZ ;  /* 0x000000f004067890 */ /* 0x000fe4000ff1e03f */
[----:B------:R-:W-:Y:S02]  /*0110*/  UIADD3 UR8, UP1, UR4, 0x1f0, URZ ;  /* 0x000001f004087890 */ /* 0x000fe4000ff3e03f */
[----:B------:R-:W-:Y:S02]  /*0120*/  UIADD3 UR4, UP2, UR4, 0x2f0, URZ ;  /* 0x000002f004047890 */ /* 0x000fe4000ff5e03f */
[----:B------:R-:W-:Y:S02]  /*0130*/  UIADD3.X UR7, URZ, UR5, URZ, UP0, !UPT ;  /* 0x000000053f077290 */ /* 0x000fe400087fe43f */
[----:B------:R-:W-:-:S02]  /*0140*/  UIADD3.X UR9, URZ, UR5, URZ, UP1, !UPT ;  /* 0x000000053f097290 */ /* 0x000fc40008ffe43f */
[----:B------:R-:W-:-:S05]  /*0150*/  UIADD3.X UR5, URZ, UR5, URZ, UP2, !UPT ;  /* 0x000000053f057290 */ /* 0x000fca00097fe43f */
[----:B------:R1:W-:Y:S02]  /*0160*/  UTMACCTL.PF [UR6] ;  /* 0x00000000060079b9 */ /* 0x0003e40008040000 */
[----:B------:R1:W-:Y:S02]  /*0170*/  UTMACCTL.PF [UR8] ;  /* 0x00000000080079b9 */ /* 0x0003e40008040000 */
[----:B------:R1:W-:Y:S02]  /*0180*/  UTMACCTL.PF [UR4] ;  /* 0x00000000040079b9 */ /* 0x0003e40008040000 */
[----:B-1----:R-:W-:Y:S01]  /*0190*/  NOP ;  /* 0x0000000000007918 */ /* 0x002fe20000000000 */
.L_x_1:
[----:B------:R-:W-:Y:S05]  /*01a0*/  BSYNC B0 ;  /* 0x0000000000007941 */ /* 0x000fea0003800000 */
.L_x_0:
[----:B------:R-:W1:Y:S01]  /*01b0*/  SHFL.IDX PT, R4, R2, RZ, 0x1f ;  /* 0x00001fff02047589 */ /* 0x000e6200000e0000 */
[----:B--2---:R-:W-:Y:S01]  /*01c0*/  R2UR UR36, R3 ;  /* 0x00000000032472ca */ /* 0x004fe200000e0000 */
[----:B------:R-:W-:-:S12]  /*01d0*/  UISETP.NE.AND UP0, UPT, UR10, 0x1, UPT ;  /* 0x000000010a00788c */ /* 0x000fd8000bf05270 */
[----:B------:R-:W-:Y:S02]  /*01e0*/  UIADD3 UR7, UR36, -0x1, URZ ;  /* 0xffffffff24077890 */ /* 0x000fe4000fffe03f */
[----:B------:R-:W-:Y:S02]  /*01f0*/  UISETP.EQ.AND UP2, UPT, UR36, URZ, !UP0 ;  /* 0x0000003f2400728c */ /* 0x000fe4000c742270 */
[----:B------:R-:W-:Y:S02]  /*0200*/  UISETP.GE.U32.AND UP1, UPT, UR7, 0x4, UPT ;  /* 0x000000040700788c */ /* 0x000fe4000bf26070 */
[----:B------:R-:W-:Y:S01]  /*0210*/  USEL UR6, URZ, 0x1, !UP2 ;  /* 0x000000013f067887 */ /* 0x000fe2000d000000 */
[----:B-1----:R-:W-:-:S03]  /*0220*/  ISETP.NE.AND P0, PT, R4, RZ, PT ;  /* 0x000000ff0400720c */ /* 0x002fc60003f05270 */
[----:B------:R-:W-:-:S10]  /*0230*/  USEL UR6, UR6, 0x2, UP1 ;  /* 0x0000000206067887 */ /* 0x000fd40008800000 */
[----:B------:R-:W-:Y:S05]  /*0240*/  @P0 BRA `(.L_x_2) ;  /* 0x0000000000480947 */ /* 0x000fea0003800000 */
[----:B------:R-:W1:Y:S01]  /*0250*/  S2UR UR11, SR_CgaCtaId ;  /* 0x00000000000b79c3 */ /* 0x000e620000008800 */
[----:B------:R-:W-:Y:S01]  /*0260*/  UMOV UR4, 0x400 ;  /* 0x0000040000047882 */ /* 0x000fe20000000000 */
[----:B------:R-:W-:Y:S01]  /*0270*/  UMOV UR5, 0x1 ;  /* 0x0000000100057882 */ /* 0x000fe20000000000 */
[----:B------:R-:W-:Y:S01]  /*0280*/  UMOV UR8, 0x80 ;  /* 0x0000008000087882 */ /* 0x000fe20000000000 */
[----:B------:R-:W-:Y:S01]  /*0290*/  ELECT P0, URZ, PT ;  /* 0x00000000003f782f */ /* 0x000fe20003800000 */
[----:B------:R-:W-:-:S04]  /*02a0*/  UIADD3 UR8, -UR8, 0x100000, URZ ;  /* 0x0010000008087890 */ /* 0x000fc8000fffe13f */
[----:B------:R-:W-:Y:S02]  /*02b0*/  USHF.L.U32 UR9, UR8, 0xb, URZ ;  /* 0x0000000b08097899 */ /* 0x000fe4000800063f */
[----:B------:R-:W-:Y:S02]  /*02c0*/  USHF.L.U32 UR8, UR8, 0x1, URZ ;  /* 0x0000000108087899 */ /* 0x000fe4000800063f */
[----:B-1----:R-:W-:Y:S02]  /*02d0*/  ULEA UR11, UR11, UR4, 0x18 ;  /* 0x000000040b0b7291 */ /* 0x002fe4000f8ec03f */
[----:B------:R-:W-:-:S04]  /*02e0*/  UIADD3 UR4, -UR5, 0x100000, URZ ;  /* 0x0010000005047890 */ /* 0x000fc8000fffe13f */
[----:B------:R-:W-:Y:S02]  /*02f0*/  USHF.L.U32 UR5, UR4, 0xb, URZ ;  /* 0x0000000b04057899 */ /* 0x000fe4000800063f */
[----:B------:R-:W-:Y:S01]  /*0300*/  USHF.L.U32 UR4, UR4, 0x1, URZ ;  /* 0x0000000104047899 */ /* 0x000fe2000800063f */
[----:B------:R-:W1:Y:S11]  /*0310*/  FENCE.VIEW.ASYNC.S ;  /* 0x00000000000073c6 */ /* 0x000e760000000000 */
[----:B-1----:R1:W2:Y:S01]  /*0320*/  SYNCS.EXCH.64 URZ, [UR11+0xc050], UR4 ;  /* 0x00c050040b3f75b2 */ /* 0x0022a20008000100 */
[----:B------:R1:W3:Y:S01]  /*0330*/  SYNCS.EXCH.64 URZ, [UR11+0xc060], UR8 ;  /* 0x00c060080b3f75b2 */ /* 0x0002e20008000100 */
[----:B------:R1:W4:Y:S01]  /*0340*/  SYNCS.EXCH.64 URZ, [UR11+0xc058], UR4 ;  /* 0x00c058040b3f75b2 */ /* 0x0003220008000100 */
[----:B------:R1:W1:Y:S01]  /*0350*/  SYNCS.EXCH.64 URZ, [UR11+0xc068], UR8 ;  /* 0x00c068080b3f75b2 */ /* 0x0002620008000100 */
[----:B------:R-:W-:Y:S01]  /*0360*/  NOP ;  /* 0x0000000000007918 */ /* 0x000fe20000000000 */
.L_x_2:
[----:B------:R-:W5:Y:S01]  /*0370*/  SHFL.IDX PT, R3, R2, RZ, 0x1f ;  /* 0x00001fff02037589 */ /* 0x000f6200000e0000 */
[----:B------:R-:W-:Y:S01]  /*0380*/  NOP ;  /* 0x0000000000007918 */ /* 0x000fe20000000000 */
[----:B-----5:R-:W-:-:S13]  /*0390*/  ISETP.NE.AND P0, PT, R3, RZ, PT ;  /* 0x000000ff0300720c */ /* 0x020fda0003f05270 */
[----:B------:R-:W-:Y:S05]  /*03a0*/  @P0 BRA `(.L_x_3) ;  /* 0x0000000000600947 */ /* 0x000fea0003800000 */
[----:B-1----:R-:W1:Y:S01]  /*03b0*/  S2UR UR5, SR_CgaCtaId ;  /* 0x00000000000579c3 */ /* 0x002e620000008800 */
[----:B------:R-:W-:Y:S01]  /*03c0*/  UMOV UR4, 0x400 ;  /* 0x0000040000047882 */ /* 0x000fe20000000000 */
[----:B------:R-:W-:Y:S01]  /*03d0*/  UMOV UR8, 0x1 ;  /* 0x0000000100087882 */ /* 0x000fe20000000000 */
[----:B------:R-:W-:Y:S01]  /*03e0*/  UMOV UR12, 0x100 ;  /* 0x00000100000c7882 */ /* 0x000fe20000000000 */
[----:B------:R-:W-:-:S04]  /*03f0*/  UIADD3 UR8, -UR8, 0x100000, URZ ;  /* 0x0010000008087890 */ /* 0x000fc8000fffe13f */
[----:B------:R-:W-:Y:S02]  /*0400*/  USHF.L.U32 UR9, UR8, 0xb, URZ ;  /* 0x0000000b08097899 */ /* 0x000fe4000800063f */
[----:B------:R-:W-:Y:S01]  /*0410*/  USHF.L.U32 UR8, UR8, 0x1, URZ ;  /* 0x0000000108087899 */ /* 0x000fe2000800063f */
[----:B------:R-:W-:Y:S01]  /*0420*/  ELECT P0, URZ, PT ;  /* 0x00000000003f782f */ /* 0x000fe20003800000 */
[----:B-1----:R-:W-:Y:S02]  /*0430*/  ULEA UR11, UR5, UR4, 0x18 ;  /* 0x00000004050b7291 */ /* 0x002fe4000f8ec03f */
[----:B------:R-:W-:-:S04]  /*0440*/  UIADD3 UR4, -UR12, 0x100000, URZ ;  /* 0x001000000c047890 */ /* 0x000fc8000fffe13f */
[----:B------:R-:W-:Y:S02]  /*0450*/  USHF.L.U32 UR5, UR4, 0xb, URZ ;  /* 0x0000000b04057899 */ /* 0x000fe4000800063f */
[----:B------:R-:W-:Y:S01]  /*0460*/  USHF.L.U32 UR4, UR4, 0x1, URZ ;  /* 0x0000000104047899 */ /* 0x000fe2000800063f */
[----:B------:R-:W1:Y:S03]  /*0470*/  FENCE.VIEW.ASYNC.S ;  /* 0x00000000000073c6 */ /* 0x000e660000000000 */
[----:B-1----:R1:W1:Y:S08]  /*0480*/  SYNCS.EXCH.64 URZ, [UR11+0xc000], UR8 ;  /* 0x00c000080b3f75b2 */ /* 0x0022700008000100 */
[----:B------:R1:W1:Y:S01]  /*0490*/  SYNCS.EXCH.64 URZ, [UR11+0xc028], UR4 ;  /* 0x00c028040b3f75b2 */ /* 0x0002620008000100 */
        /* <DEDUP_REMOVED lines=8> */
[----:B------:R-:W-:Y:S01]  /*0520*/  NOP ;  /* 0x0000000000007918 */ /* 0x000fe20000000000 */
.L_x_3:
        /* <DEDUP_REMOVED lines=21> */
[----:B------:R-:W-:Y:S01]  /*0680*/  NOP ;  /* 0x0000000000007918 */ /* 0x000fe20000000000 */
.L_x_4:
[----:B------:R-:W5:Y:S01]  /*0690*/  SHFL.IDX PT, R3, R2, RZ, 0x1f ;  /* 0x00001fff02037589 */ /* 0x000f6200000e0000 */
[----:B------:R-:W-:Y:S01]  /*06a0*/  ELECT P0, URZ, PT ;  /* 0x00000000003f782f */ /* 0x000fe20003800000 */
[----:B------:R-:W-:Y:S01]  /*06b0*/  NOP ;  /* 0x0000000000007918 */ /* 0x000fe20000000000 */
[----:B-1----:R-:W-:Y:S02]  /*06c0*/  UMOV UR4, 0x80 ;  /* 0x0000008000047882 */ /* 0x002fe40000000000 */
[C---:B-----5:R-:W-:Y:S02]  /*06d0*/  ISETP.NE.OR P0, PT, R3.reuse, RZ, !P0 ;  /* 0x000000ff0300720c */ /* 0x060fe40004705670 */
[----:B------:R-:W-:-:S11]  /*06e0*/  ISETP.NE.AND P2, PT, R3, RZ, PT ;  /* 0x000000ff0300720c */ /* 0x000fd60003f45270 */
[----:B------:R-:W-:Y:S01]  /*06f0*/  VOTEU.ALL UP2, P0 ;  /* 0x00000000003f7886 */ /* 0x000fe20000040000 */
[----:B------:R-:W-:Y:S01]  /*0700*/  VOTEU.ALL UP3, P0 ;  /* 0x00000000003f7886 */ /* 0x000fe20000060000 */
[----:B------:R-:W-:Y:S01]  /*0710*/  VOTEU.ALL UP4, P0 ;  /* 0x00000000003f7886 */ /* 0x000fe20000080000 */
[----:B------:R-:W-:Y:S02]  /*0720*/  VOTEU.ALL UP5, P0 ;  /* 0x00000000003f7886 */ /* 0x000fe400000a0000 */
[----:B------:R-:W1:Y:S01]  /*0730*/  @!UP2 S2UR UR9, SR_CgaCtaId ;  /* 0x000000000009a9c3 */ /* 0x000e620000008800 */
[----:B------:R-:W-:Y:S01]  /*0740*/  @!UP2 UMOV UR8, 0x400 ;  /* 0x000004000008a882 */ /* 0x000fe20000000000 */
[----:B------:R-:W-:-:S04]  /*0750*/  @!UP2 UIADD3 UR4, -UR4, 0x100000, URZ ;  /* 0x001000000404a890 */ /* 0x000fc8000fffe13f */
[----:B------:R-:W-:Y:S02]  /*0760*/  @!UP2 USHF.L.U32 UR5, UR4, 0xb, URZ ;  /* 0x0000000b0405a899 */ /* 0x000fe4000800063f */
[----:B------:R-:W-:Y:S02]  /*0770*/  @!UP2 USHF.L.U32 UR4, UR4, 0x1, URZ ;  /* 0x000000010404a899 */ /* 0x000fe4000800063f */
[----:B-1----:R-:W-:Y:S01]  /*0780*/  @!UP2 ULEA UR8, UR9, UR8, 0x18 ;  /* 0x000000080908a291 */ /* 0x002fe2000f8ec03f */
[----:B------:R-:W-:Y:S01]  /*0790*/  VOTEU.ALL UP2, P0 ;  /* 0x00000000003f7886 */ /* 0x000fe20000040000 */
[----:B------:R-:W1:Y:S10]  /*07a0*/  FENCE.VIEW.ASYNC.S ;  /* 0x00000000000073c6 */ /* 0x000e740000000000 */
[----:B-1----:R1:W1:Y:S01]  /*07b0*/  @!UP2 SYNCS.EXCH.64 URZ, [UR8+0xc090], UR4 ;  /* 0x00c09004083fa5b2 */ /* 0x0022620008000100 */
[----:B------:R1:W1:Y:S01]  /*07c0*/  @!UP3 SYNCS.EXCH.64 URZ, [UR8+0xc098], UR4 ;  /* 0x00c09804083fb5b2 */ /* 0x0002620008000100 */
[----:B------:R1:W1:Y:S01]  /*07d0*/  @!UP4 SYNCS.EXCH.64 URZ, [UR8+0xc0a0], UR4 ;  /* 0x00c0a004083fc5b2 */ /* 0x0002620008000100 */
[----:B------:R1:W1:Y:S01]  /*07e0*/  @!UP5 SYNCS.EXCH.64 URZ, [UR8+0xc0a8], UR4 ;  /* 0x00c0a804083fd5b2 */ /* 0x0002620008000100 */
[----:B------:R-:W-:Y:S01]  /*07f0*/  NOP ;  /* 0x0000000000007918 */ /* 0x000fe20000000000 */
[----:B------:R-:W-:Y:S05]  /*0800*/  @P2 BRA `(.L_x_5) ;  /* 0x0000000000402947 */ /* 0x000fea0003800000 */
[----:B-1----:R-:W1:Y:S01]  /*0810*/  S2UR UR5, SR_CgaCtaId ;  /* 0x00000000000579c3 */ /* 0x002e620000008800 */
[----:B------:R-:W-:Y:S01]  /*0820*/  UMOV UR4, 0x400 ;  /* 0x0000040000047882 */ /* 0x000fe20000000000 */
[----:B------:R-:W-:Y:S01]  /*0830*/  UMOV UR8, 0x20 ;  /* 0x0000002000087882 */ /* 0x000fe20000000000 */
[----:B------:R-:W-:Y:S01]  /*0840*/  UMOV UR9, 0x80 ;  /* 0x0000008000097882 */ /* 0x000fe20000000000 */
[----:B------:R-:W-:Y:S01]  /*0850*/  ELECT P0, URZ, PT ;  /* 0x00000000003f782f */ /* 0x000fe20003800000 */
[----:B-1----:R-:W-:Y:S02]  /*0860*/  ULEA UR11, UR5, UR4, 0x18 ;  /* 0x00000004050b7291 */ /* 0x002fe4000f8ec03f */
[----:B------:R-:W-:-:S04]  /*0870*/  UIADD3 UR4, -UR8, 0x100000, URZ ;  /* 0x0010000008047890 */ /* 0x000fc8000fffe13f */
[----:B------:R-:W-:Y:S02]  /*0880*/  USHF.L.U32 UR5, UR4, 0xb, URZ ;  /* 0x0000000b04057899 */ /* 0x000fe4000800063f */
[----:B------:R-:W-:Y:S02]  /*0890*/  USHF.L.U32 UR4, UR4, 0x1, URZ ;  /* 0x0000000104047899 */ /* 0x000fe4000800063f */
[----:B------:R-:W-:-:S04]  /*08a0*/  UIADD3 UR8, -UR9, 0x100000, URZ ;  /* 0x0010000009087890 */ /* 0x000fc8000fffe13f */
[----:B------:R-:W-:Y:S02]  /*08b0*/  USHF.L.U32 UR9, UR8, 0xb, URZ ;  /* 0x0000000b08097899 */ /* 0x000fe4000800063f */
[----:B------:R-:W-:Y:S01]  /*08c0*/  USHF.L.U32 UR8, UR8, 0x1, URZ ;  /* 0x0000000108087899 */ /* 0x000fe2000800063f */
[----:B------:R-:W1:Y:S03]  /*08d0*/  FENCE.VIEW.ASYNC.S ;  /* 0x00000000000073c6 */ /* 0x000e660000000000 */
[----:B-1----:R1:W1:Y:S08]  /*08e0*/  SYNCS.EXCH.64 URZ, [UR11+0xc0c0], UR4 ;  /* 0x00c0c0040b3f75b2 */ /* 0x0022700008000100 */
[----:B------:R1:W1:Y:S01]  /*08f0*/  SYNCS.EXCH.64 URZ, [UR11+0xc0c8], UR8 ;  /* 0x00c0c8080b3f75b2 */ /* 0x0002620008000100 */
[----:B------:R-:W-:Y:S01]  /*0900*/  NOP ;  /* 0x0000000000007918 */ /* 0x000fe20000000000 */
.L_x_5:
[----:B------:R-:W-:Y:S01]  /*0910*/  ISETP.NE.AND P0, PT, RZ, UR36, PT ;  /* 0x00000024ff007c0c */ /* 0x000fe2000bf05270 */
[----:B------:R-:W-:Y:S01]  /*0920*/  IMAD.U32 R2, RZ, RZ, UR10 ;  /* 0x0000000aff027e24 */ /* 0x000fe2000f8e00ff */
[----:B------:R-:W-:Y:S01]  /*0930*/  NOP ;  /* 0x0000000000007918 */ /* 0x000fe20000000000 */
[----:B-1234-:R-:W-:Y:S03]  /*0940*/  BAR.SYNC.DEFER_BLOCKING 0x0 ;  /* 0x0000000000007b1d */ /* 0x01efe60000010000 */
[----:B------:R-:W-:-:S07]  /*0950*/  ISETP.EQ.AND P2, PT, R2, 0x1, P1 ;  /* 0x000000010200780c */ /* 0x000fce0000f42270 */
[----:B------:R-:W-:Y:S06]  /*0960*/  @!P0 BRA `(.L_x_6) ;  /* 0x000000c400888947 */ /* 0x000fec0003800000 */
[----:B------:R-:W-:-:S06]  /*0970*/  UISETP.GT.U32.AND UP2, UPT, UR7, 0x3, UPT ;  /* 0x000000030700788c */ /* 0x000fcc000bf44070 */
[----:B------:R-:W-:-:S13]  /*0980*/  PLOP3.LUT P0, PT, PT, PT, UP2, 0x80, 0x0 ;  /* 0x000000000000781c */ /* 0x000fda0003f0f028 */
[----:B------:R-:W-:Y:S05]  /*0990*/  @P0 EXIT ;  /* 0x000000000000094d */ /* 0x000fea0003800000 */
.L_x_7:
[----:B------:R-:W-:-:S08]  /*09a0*/  NOP ;  /* 0x0000000000007918 */ /* 0x000fd00000000000 */
[----:B------:R-:W1:Y:S02]  /*09b0*/  USETMAXREG.TRY_ALLOC.CTAPOOL UP2, 0xf0 ;  /* 0x000000f0000079c8 */ /* 0x000e640008040600 */
[----:B-1----:R-:W-:-:S13]  /*09c0*/  PLOP3.LUT P0, PT, PT, PT, UP2, 0x80, 0x0 ;  /* 0x000000000000781c */ /* 0x002fda0003f0f028 */
[----:B------:R-:W-:Y:S05]  /*09d0*/  @!P0 BRA `(.L_x_7) ;  /* 0xfffffffc00f08947 */ /* 0x000fea000383ffff */
[----:B------:R-:W-:Y:S01]  /*09e0*/  UISETP.NE.AND UP2, UPT, UR36, 0x1, UPT ;  /* 0x000000012400788c */ /* 0x000fe2000bf45270 */
[----:B------:R-:W1:Y:S01]  /*09f0*/  S2UR UR8, SR_CTAID.X ;  /* 0x00000000000879c3 */ /* 0x000e620000002500 */
[----:B------:R-:W-:Y:S01]  /*0a00*/  UMOV UR4, URZ ;  /* 0x0000003f00047c82 */ /* 0x000fe20008000000 */
[----:B------:R-:W-:-:S03]  /*0a10*/  UMOV UR5, URZ ;  /* 0x0000003f00057c82 */ /* 0x000fc60008000000 */
[----:B------:R-:W-:-:S13]  /*0a20*/  PLOP3.LUT P0, PT, PT, PT, UP2, 0x80, 0x0 ;  /* 0x000000000000781c */ /* 0x000fda0003f0f028 */
[----:B------:R-:W-:Y:S05]  /*0a30*/  @!P0 BRA `(.L_x_8) ;  /* 0x00000000003c8947 */ /* 0x000fea0003800000 */
[----:B------:R-:W-:Y:S01]  /*0a40*/  UISETP.NE.AND UP2, UPT, UR36, 0x2, UPT ;  /* 0x000000022400788c */ /* 0x000fe2000bf45270 */
[----:B------:R-:W-:-:S05]  /*0a50*/  UMOV UR5, 0x1 ;  /* 0x0000000100057882 */ /* 0x000fca0000000000 */
[----:B------:R-:W-:-:S13]  /*0a60*/  PLOP3.LUT P1, PT, PT, PT, UP2, 0x80, 0x0 ;  /* 0x000000000000781c */ /* 0x000fda0003f2f028 */
[----:B------:R-:W-:Y:S05]  /*0a70*/  @!P1 BRA `(.L_x_8) ;  /* 0x00000000002c9947 */ /* 0x000fea0003800000 */
[----:B------:R-:W-:-:S06]  /*0a80*/  UISETP.NE.AND UP2, UPT, UR36, 0x3, UPT ;  /* 0x000000032400788c */ /* 0x000fcc000bf45270 */
[----:B------:R-:W-:-:S13]  /*0a90*/  PLOP3.LUT P1, PT, PT, PT, UP2, 0x80, 0x0 ;  /* 0x000000000000781c */ /* 0x000fda0003f2f028 */
[----:B------:R-:W-:Y:S05]  /*0aa0*/  @!P1 BRA `(.L_x_9) ;  /* 0x0000000000189947 */ /* 0x000fea0003800000 */
[----:B------:R-:W-:-:S11]  /*0ab0*/  UISETP.NE.AND UP2, UPT, UR36, 0x4, UPT ;  /* 0x000000042400788c */ /* 0x000fd6000bf45270 */
[----:B------:R-:W-:Y:S01]  /*0ac0*/  @!UP2 UMOV UR4, 0x1 ;  /* 0x000000010004a882 */ /* 0x000fe20000000000 */
[----:B------:R-:W-:Y:S01]  /*0ad0*/  @!UP2 UMOV UR5, 0x1 ;  /* 0x000000010005a882 */ /* 0x000fe20000000000 */
[----:B------:R-:W-:Y:S01]  /*0ae0*/  @UP2 UMOV UR4, URZ ;  /* 0x0000003f00042c82 */ /* 0x000fe20008000000 */
[----:B------:R-:W-:Y:S01]  /*0af0*/  @UP2 UMOV UR5, URZ ;  /* 0x0000003f00052c82 */ /* 0x000fe20008000000 */
[----:B------:R-:W-:Y:S05]  /*0b00*/  BRA `(.L_x_8) ;  /* 0x0000000000087947 */ /* 0x000fea0003800000 */
.L_x_9:
[----:B------:R-:W-:Y:S01]  /*0b10*/  UMOV UR4, 0x1 ;  /* 0x0000000100047882 */ /* 0x000fe20000000000 */
[----:B------:R-:W-:-:S05]  /*0b20*/  UMOV UR5, URZ ;  /* 0x0000003f00057c82 */ /* 0x000fca0008000000 */
.L_x_8:
[----:B------:R-:W-:Y:S05]  /*0b30*/  @!P0 BRA `(.L_x_10) ;  /* 0x0000000000408947 */ /* 0x000fea0003800000 */
[----:B------:R-:W-:-:S06]  /*0b40*/  UISETP.NE.AND UP2, UPT, UR36, 0x2, UPT ;  /* 0x000000022400788c */ /* 0x000fcc000bf45270 */
[----:B------:R-:W-:-:S13]  /*0b50*/  PLOP3.LUT P0, PT, PT, PT, UP2, 0x80, 0x0 ;  /* 0x000000000000781c */ /* 0x000fda0003f0f028 */
[----:B------:R-:W-:Y:S05]  /*0b60*/  @!P0 BRA `(.L_x_11) ;  /* 0x00000000002c8947 */ /* 0x000fea0003800000 */
[----:B------:R-:W-:-:S06]  /*0b70*/  UISETP.NE.AND UP2, UPT, UR36, 0x3, UPT ;  /* 0x000000032400788c */ /* 0x000fcc000bf45270 */
[----:B------:R-:W-:-:S13]  /*0b80*/  PLOP3.LUT P0, PT, PT, PT, UP2, 0x80, 0x0 ;  /* 0x000000000000781c */ /* 0x000fda0003f0f028 */
[----:B------:R-:W-:Y:S05]  /*0b90*/  @!P0 BRA `(.L_x_12) ;  /* 0x0000000000188947 */ /* 0x000fea0003800000 */
[----:B------:R-:W-:Y:S01]  /*0ba0*/  UISETP.NE.AND UP2, UPT, UR36, 0x4, UPT ;  /* 0x000000042400788c */ /* 0x000fe2000bf45270 */
[----:B-1----:R-:W-:-:S05]  /*0bb0*/  UMOV UR37, UR8 ;  /* 0x0000000800257c82 */ /* 0x002fca0008000000 */
[----:B------:R-:W-:-:S13]  /*0bc0*/  PLOP3.LUT P0, PT, PT, PT, UP2, 0x80, 0x0 ;  /* 0x000000000000781c */ /* 0x000fda0003f0f028 */
[----:B------:R-:W-:Y:S05]  /*0bd0*/  @P0 BRA `(.L_x_13) ;  /* 0x00000000001c0947 */ /* 0x000fea0003800000 */
[----:B------:R-:W-:Y:S01]  /*0be0*/  ULEA UR37, UR8, 0x3, 0x1 ;  /* 0x0000000308257891 */ /* 0x000fe2000f8e083f */
[----:B------:R-:W-:Y:S11]  /*0bf0*/  BRA `(.L_x_13) ;  /* 0x0000000000147947 */ /* 0x000ff60003800000 */
.L_x_12:
[----:B-1----:R-:W-:Y:S01]  /*0c00*/  ULEA UR37, UR8, 0x2, 0x1 ;  /* 0x0000000208257891 */ /* 0x002fe2000f8e083f */
[----:B------:R-:W-:Y:S11]  /*0c10*/  BRA `(.L_x_13) ;  /* 0x00000000000c7947 */ /* 0x000ff60003800000 */
.L_x_11:
[----:B-1----:R-:W-:Y:S01]  /*0c20*/  ULEA UR37, UR8, 0x1, 0x1 ;  /* 0x0000000108257891 */ /* 0x002fe2000f8e083f */
[----:B------:R-:W-:Y:S11]  /*0c30*/  BRA `(.L_x_13) ;  /* 0x0000000000047947 */ /* 0x000ff60003800000 */
.L_x_10:
[----:B-1----:R-:W-:-:S12]  /*0c40*/  USHF.L.U32 UR37, UR8, 0x1, URZ ;  /* 0x0000000108257899 */ /* 0x002fd8000800063f */
.L_x_13:
[----:B------:R-:W-:-:S04]  /*0c50*/  ULOP3.LUT UR6, UR6, 0x1, URZ, 0xfc, !UPT ;  /* 0x0000000106067892 */ /* 0x000fc8000f8efc3f */
[----:B------:R-:W-:-:S06]  /*0c60*/  UISETP.NE.AND UP2, UPT, UR6, 0x3, UPT ;  /* 0x000000030600788c */ /* 0x000fcc000bf45270 */
[----:B------:R-:W-:-:S13]  /*0c70*/  PLOP3.LUT P0, PT, PT, PT, UP2, 0x80, 0x0 ;  /* 0x000000000000781c */ /* 0x000fda0003f0f028 */
[----:B------:R-:W-:Y:S05]  /*0c80*/  @!P0 BRA `(.L_x_14) ;  /* 0x0000000000048947 */ /* 0x000fea0003800000 */
[----:B------:R-:W-:Y:S01]  /*0c90*/  BPT.TRAP 0x1 ;  /* 0x000000040000795c */ /* 0x000fe20000300000 */
.L_x_14:
[----:B------:R-:W1:Y:S01]  /*0ca0*/  S2UR UR6, SR_CgaCtaId ;  /* 0x00000000000679c3 */ /* 0x000e620000008800 */
[----:B------:R-:W-:Y:S01]  /*0cb0*/  UMOV UR38, 0x400 ;  /* 0x0000040000267882 */ /* 0x000fe20000000000 */
[----:B------:R-:W-:Y:S01]  /*0cc0*/  SHF.R.S32.HI R3, RZ, 0x1f, R0 ;  /* 0x0000001fff037819 */ /* 0x000fe20000011400 */
[----:B------:R-:W-:Y:S01]  /*0cd0*/  IMAD.U32 R9, RZ, RZ, UR4 ;  /* 0x00000004ff097e24 */ /* 0x000fe2000f8e00ff */
[----:B------:R-:W-:Y:S02]  /*0ce0*/  ULEA UR4, UR8, 0xff, 0x7 ;  /* 0x000000ff08047891 */ /* 0x000fe4000f8e383f */
[----:B------:R-:W-:Y:S02]  /*0cf0*/  LEA.HI R3, R3, R0, RZ, 0x7 ;  /* 0x0000000003037211 */ /* 0x000fe400078f38ff */
[----:B------:R-:W-:Y:S01]  /*0d00*/  SHF.L.U32 R9, R9, 0x1f, RZ ;  /* 0x0000001f09097819 */ /* 0x000fe200000006ff */
[----:B------:R-:W2:Y:S01]  /*0d10*/  LDC R8, c[0x0][0x28c] ;  /* 0x0000a300ff087b82 */ /* 0x000ea20000000800 */
[----:B------:R-:W-:Y:S01]  /*0d20*/  LOP3.LUT R3, R3, 0xffffff80, RZ, 0xc0, !PT ;  /* 0xffffff8003037812 */ /* 0x000fe200078ec0ff */
[----:B------:R-:W-:-:S04]  /*0d30*/  USHF.R.U32.HI UR4, URZ, 0x7, UR4 ;  /* 0x000000073f047899 */ /* 0x000fc80008011604 */
[----:B------:R-:W-:-:S05]  /*0d40*/  IMAD.IADD R3, R0, 0x1, -R3 ;  /* 0x0000000100037824 */ /* 0x000fca00078e0a03 */
[----:B------:R-:W-:Y:S01]  /*0d50*/  SHF.R.S32.HI R4, RZ, 0x1f, R3 ;  /* 0x0000001fff047819 */ /* 0x000fe20000011403 */
[----:B-1----:R-:W-:-:S03]  /*0d60*/  ULEA UR38, UR6, UR38, 0x18 ;  /* 0x0000002606267291 */ /* 0x002fc6000f8ec03f */
[CC--:B------:R-:W-:Y:S02]  /*0d70*/  LEA.HI R6, R4.reuse, R3.reuse, RZ, 0x2 ;  /* 0x0000000304067211 */ /* 0x0c0fe400078f10ff */
[----:B------:R-:W-:Y:S01]  /*0d80*/  LEA.HI R4, R4, R3, RZ, 0x5 ;  /* 0x0000000304047211 */ /* 0x000fe200078f28ff */
[----:B------:R-:W-:Y:S01]  /*0d90*/  ULEA UR6, UR5, UR38, 0x3 ;  /* 0x0000002605067291 */ /* 0x000fe2000f8e183f */
[--C-:B------:R-:W-:Y:S02]  /*0da0*/  SHF.R.S32.HI R7, RZ, 0x2, R6.reuse ;  /* 0x00000002ff077819 */ /* 0x100fe40000011406 */
[----:B------:R-:W-:Y:S02]  /*0db0*/  SHF.R.S32.HI R2, RZ, 0x1f, R6 ;  /* 0x0000001fff027819 */ /* 0x000fe40000011406 */
[----:B------:R-:W-:Y:S02]  /*0dc0*/  LOP3.LUT R6, R6, 0x7ffffffc, RZ, 0xc0, !PT ;  /* 0x7ffffffc06067812 */ /* 0x000fe400078ec0ff */
[----:B------:R-:W-:Y:S01]  /*0dd0*/  LEA.HI R5, R2, R7, RZ, 0x3 ;  /* 0x0000000702057211 */ /* 0x000fe200078f18ff */
[----:B--2---:R-:W-:Y:S01]  /*0de0*/  VIADD R2, R8, 0x7f ;  /* 0x0000007f08027836 */ /* 0x004fe20000000000 */
[----:B------:R-:W1:Y:S01]  /*0df0*/  SYNCS.PHASECHK.TRANS64.TRYWAIT P1, [UR6+0xc050], R9 ;  /* 0x00c05009ff0075a7 */ /* 0x000e620008020146 */
[----:B------:R-:W-:Y:S01]  /*0e00*/  IMAD.IADD R6, R3, 0x1, -R6 ;  /* 0x0000000103067824 */ /* 0x000fe200078e0a06 */
[----:B------:R-:W-:Y:S01]  /*0e10*/  LOP3.LUT R8, R5, 0xfffffff8, RZ, 0xc0, !PT ;  /* 0xfffffff805087812 */ /* 0x000fe200078ec0ff */
[----:B------:R-:W-:Y:S01]  /*0e20*/  IMAD.U32 R3, RZ, RZ, UR37 ;  /* 0x00000025ff037e24 */ /* 0x000fe2000f8e00ff */
[----:B------:R-:W-:-:S03]  /*0e30*/  SHF.R.S32.HI R5, RZ, 0x1f, R2 ;  /* 0x0000001fff057819 */ /* 0x000fc60000011402 */
[----:B------:R-:W-:Y:S01]  /*0e40*/  IMAD.IADD R8, R7, 0x1, -R8 ;  /* 0x0000000107087824 */ /* 0x000fe200078e0a08 */
[----:B------:R-:W-:Y:S02]  /*0e50*/  LEA.HI R5, R5, R2, RZ, 0x7 ;  /* 0x0000000205057211 */ /* 0x000fe400078f38ff */
[----:B------:R-:W-:Y:S02]  /*0e60*/  SHF.R.S32.HI R7, RZ, 0x5, R4 ;  /* 0x00000005ff077819 */ /* 0x000fe40000011404 */
[----:B------:R-:W-:-:S03]  /*0e70*/  SHF.R.S32.HI R5, RZ, 0x7, R5 ;  /* 0x00000007ff057819 */ /* 0x000fc60000011405 */
[----:B------:R-:W-:Y:S01]  /*0e80*/  IMAD R2, R7, 0x10, R8 ;  /* 0x0000001007027824 */ /* 0x000fe200078e0208 */
[----:B------:R-:W-:Y:S01]  /*0e90*/  VIMNMX R12, R5, UR4, PT ;  /* 0x00000004050c7c48 */ /* 0x000fe2000bfe0100 */
[----:B-1----:R-:W-:Y:S06]  /*0ea0*/  @!P1 BRA `(.L_x_15) ;  /* 0x000000d000589947 */ /* 0x002fec0003800000 */
.L_x_100:
[----:B------:R-:W-:Y:S02]  /*0eb0*/  IMAD.SHL.U32 R8, R6, 0x2, RZ ;  /* 0x0000000206087824 */ /* 0x000fe400078e00ff */
[----:B------:R-:W-:Y:S01]  /*0ec0*/  IMAD R2, R3, 0x40, R2 ;  /* 0x0000004003027824 */ /* 0x000fe200078e0202 */
[----:B------:R-:W-:Y:S06]  /*0ed0*/  @!P0 BRA `(.L_x_16) ;  /* 0x0000000000048947 */ /* 0x000fec0003800000 */
[----:B------:R-:W-:Y:S01]  /*0ee0*/  BPT.TRAP 0x1 ;  /* 0x000000040000795c */ /* 0x000fe20000300000 */
.L_x_16:
[----:B------:R-:W-:Y:S01]  /*0ef0*/  SHF.L.U32 R13, RZ, 0x1f, RZ ;  /* 0x0000001fff0d7819 */ /* 0x000fe200000006ff */
[----:B------:R-:W-:Y:S01]  /*0f00*/  UIADD3 UR13, UR38, 0xc090, URZ ;  /* 0x0000c090260d7890 */ /* 0x000fe2000fffe03f */
[----:B------:R-:W-:Y:S02]  /*0f10*/  ISETP.NE.AND P2, PT, RZ, UR7, PT ;  /* 0x00000007ff007c0c */ /* 0x000fe4000bf45270 */
[----:B------:R-:W2:Y:S02]  /*0f20*/  SYNCS.PHASECHK.TRANS64.TRYWAIT P1, [UR38+0xc000], R13 ;  /* 0x00c0000dff0075a7 */ /* 0x000ea40008020166 */
[----:B--2---:R-:W-:Y:S09]  /*0f30*/  @!P1 BRA `(.L_x_17) ;  /* 0x000000d0004c9947 */ /* 0x004ff20003800000 */
.L_x_101:
[----:B------:R-:W-:Y:S01]  /*0f40*/  ULEA UR15, UR36, UR13, 0x3 ;  /* 0x0000000d240f7291 */ /* 0x000fe2000f8e183f */
[----:B------:R-:W-:-:S04]  /*0f50*/  SEL R3, RZ, 0x1, P2 ;  /* 0x00000001ff037807 */ /* 0x000fc80001000000 */
[----:B------:R-:W-:-:S04]  /*0f60*/  SHF.L.U32 R3, R3, 0x1f, RZ ;  /* 0x0000001f03037819 */ /* 0x000fc800000006ff */
[----:B------:R-:W2:Y:S02]  /*0f70*/  SYNCS.PHASECHK.TRANS64.TRYWAIT P1, [UR15+-0x8], R3 ;  /* 0xfffff803ff0075a7 */ /* 0x000ea4000802014f */
[----:B--2---:R-:W-:Y:S05]  /*0f80*/  @!P1 BRA `(.L_x_18) ;  /* 0x000000d000509947 */ /* 0x004fea0003800000 */
.L_x_102:
[----:B------:R-:W-:Y:S01]  /*0f90*/  USHF.R.U32.HI UR4, URZ, 0x4, UR38 ;  /* 0x000000043f047899 */ /* 0x000fe20008011626 */
[----:B------:R-:W-:Y:S01]  /*0fa0*/  WARPGROUP.ARRIVE ;  /* 0x00000000000079c5 */ /* 0x000fe20000000000 */
[----:B------:R-:W-:Y:S01]  /*0fb0*/  UIADD3 UR6, UR38, 0x2000, URZ ;  /* 0x0000200026067890 */ /* 0x000fe2000fffe03f */
[----:B------:R-:W-:Y:S01]  /*0fc0*/  VIADD R5, R8, 0x9 ;  /* 0x0000000908057836 */ /* 0x000fe20000000000 */
[----:B------:R-:W-:Y:S01]  /*0fd0*/  ULOP3.LUT UR4, UR4, 0x3fff, URZ, 0xc0, !UPT ;  /* 0x00003fff04047892 */ /* 0x000fe2000f8ec03f */
[-C--:B------:R-:W-:Y:S01]  /*0fe0*/  ISETP.GT.AND P2, PT, R2, R8.reuse, PT ;  /* 0x000000080200720c */ /* 0x080fe20003f44270 */
[----:B------:R-:W-:Y:S01]  /*0ff0*/  USHF.R.U32.HI UR6, URZ, 0x4, UR6 ;  /* 0x000000043f067899 */ /* 0x000fe20008011606 */
[----:B-1----:R-:W-:Y:S01]  /*1000*/  VIADD R3, R8, 0x8 ;  /* 0x0000000808037836 */ /* 0x002fe20000000000 */
[----:B------:R-:W-:Y:S01]  /*1010*/  ULOP3.LUT UR4, UR4, 0x10000, URZ, 0xfc, !UPT ;  /* 0x0001000004047892 */ /* 0x000fe2000f8efc3f */
[----:B------:R-:W-:Y:S01]  /*1020*/  ISETP.GE.AND P4, PT, R2, R5, PT ;  /* 0x000000050200720c */ /* 0x000fe20003f86270 */
[----:B------:R-:W-:Y:S01]  /*1030*/  ULOP3.LUT UR6, UR6, 0x3fff, URZ, 0xc0, !UPT ;  /* 0x00003fff06067892 */ /* 0x000fe2000f8ec03f */
[C---:B------:R-:W-:Y:S01]  /*1040*/  VIADD R5, R8.reuse, 0x19 ;  /* 0x0000001908057836 */ /* 0x040fe20000000000 */
[----:B------:R-:W-:Y:S01]  /*1050*/  ULEA UR4, UR5, UR4, 0x8 ;  /* 0x0000000405047291 */ /* 0x000fe2000f8e403f */
[----:B------:R-:W-:Y:S01]  /*1060*/  VIADD R9, R8, 0x11 ;  /* 0x0000001108097836 */ /* 0x000fe20000000000 */
[----:B------:R-:W-:Y:S01]  /*1070*/  ULOP3.LUT UR12, UR6, 0x10000, URZ, 0xfc, !UPT ;  /* 0x00010000060c7892 */ /* 0x000fe2000f8efc3f */
[C---:B------:R-:W-:Y:S01]  /*1080*/  ISETP.GE.AND P3, PT, R2.reuse, R3, PT ;  /* 0x000000030200720c */ /* 0x040fe20003f66270 */
[----:B------:R-:W-:Y:S01]  /*1090*/  UMOV UR5, 0x80000020 ;  /* 0x8000002000057882 */ /* 0x000fe20000000000 */
[----:B------:R-:W-:Y:S01]  /*10a0*/  UMOV UR11, 0x80000020 ;  /* 0x80000020000b7882 */ /* 0x000fe20000000000 */
[----:B------:R-:W-:Y:S01]  /*10b0*/  UMOV UR9, UR5 ;  /* 0x0000000500097c82 */ /* 0x000fe20008000000 */
[----:B------:R-:W-:Y:S01]  /*10c0*/  UMOV UR8, UR4 ;  /* 0x0000000400087c82 */ /* 0x000fe20008000000 */
[----:B------:R-:W-:Y:S01]  /*10d0*/  ISETP.GE.AND P1, PT, R2, R8, PT ;  /* 0x000000080200720c */ /* 0x000fe20003f26270 */
[----:B------:R-:W-:Y:S01]  /*10e0*/  UMOV UR10, UR12 ;  /* 0x0000000c000a7c82 */ /* 0x000fe20008000000 */
[----:B------:R-:W-:Y:S01]  /*10f0*/  VIADD R3, R8, 0x18 ;  /* 0x0000001808037836 */ /* 0x000fe20000000000 */
[----:B------:R-:W-:Y:S01]  /*1100*/  QGMMA.64x128x32.F32.E4M3.E4M3 R24, gdesc[UR8], RZ, !UPT, gsb0 ;  /* 0x01e00000081879f3 */ /* 0x000fe2000c0008ff */
[----:B------:R-:W-:Y:S01]  /*1110*/  UIADD3 UR8, UR4, 0x2, URZ ;  /* 0x0000000204087890 */ /* 0x000fe2000fffe03f */
[----:B------:R-:W-:Y:S01]  /*1120*/  ISETP.GE.AND P5, PT, R2, R9, PT ;  /* 0x000000090200720c */ /* 0x000fe20003fa6270 */
[----:B------:R-:W-:Y:S01]  /*1130*/  UIADD3 UR10, UR12, 0x2, URZ ;  /* 0x000000020c0a7890 */ /* 0x000fe2000fffe03f */
[----:B------:R-:W-:Y:S01]  /*1140*/  VIADD R7, R8, 0x10 ;  /* 0x0000001008077836 */ /* 0x000fe20000000000 */
[----:B------:R-:W-:Y:S01]  /*1150*/  UMOV UR9, 0x80000020 ;  /* 0x8000002000097882 */ /* 0x000fe20000000000 */
[----:B------:R-:W-:Y:S01]  /*1160*/  UMOV UR11, 0x80000020 ;  /* 0x80000020000b7882 */ /* 0x000fe20000000000 */
[----:B------:R-:W-:Y:S01]  /*1170*/  P2R R14, PR, RZ, 0x1 ;  /* 0x00000001ff0e7803 */ /* 0x000fe20000000000 */
[----:B------:R-:W-:Y:S01]  /*1180*/  ULDC UR6, c[0x0][0x604] ;  /* 0x0001810000067ab9 */ /* 0x000fe20000000800 */
[----:B------:R-:W-:Y:S01]  /*1190*/  ISETP.GE.AND P6, PT, R2, R7, PT ;  /* 0x000000070200720c */ /* 0x000fe20003fc6270 */
[----:B------:R-:W-:Y:S01]  /*11a0*/  USHF.L.U32 UR7, UR7, 0x3, URZ ;  /* 0x0000000307077899 */ /* 0x000fe2000800063f */
[----:B------:R-:W-:-:S03]  /*11b0*/  IMAD.MOV.U32 R119, RZ, RZ, RZ ;  /* 0x000000ffff777224 */ /* 0x000fc600078e00ff */
[----:B------:R-:W-:Y:S01]  /*11c0*/  ULOP3.LUT UR7, UR7, 0x8, URZ, 0xc, !UPT ;  /* 0x0000000807077892 */ /* 0x000fe2000f8e0c3f */
[----:B------:R-:W-:Y:S02]  /*11d0*/  WARPGROUP.DEPBAR.LE gsb0, 0x0 ;  /* 0x00008000000079c5 */ /* 0x000fe40000010000 */
[----:B------:R-:W-:-:S06]  /*11e0*/  WARPGROUP.ARRIVE ;  /* 0x00000000000079c5 */ /* 0x000fcc0000000000 */
[----:B------:R-:W-:Y:S03]  /*11f0*/  QGMMA.64x128x32.F32.E4M3.E4M3 R24, gdesc[UR8], R24, gsb0 ;  /* 0x01e00000081879f3 */ /* 0x000fe60008000818 */
[----:B------:R-:W-:Y:S02]  /*1200*/  WARPGROUP.DEPBAR.LE gsb0, 0x0 ;  /* 0x00008000000079c5 */ /* 0x000fe40000010000 */
[----:B------:R-:W-:Y:S02]  /*1210*/  FSEL R25, R25, -INF , P2 ;  /* 0xff80000019197808 */ /* 0x000fe40001000000 */
[----:B------:R-:W-:Y:S02]  /*1220*/  FSEL R31, R31, -INF , P2 ;  /* 0xff8000001f1f7808 */ /* 0x000fe40001000000 */
[----:B------:R-:W-:Y:S01]  /*1230*/  ISETP.GE.AND P2, PT, R2, R5, PT ;  /* 0x000000050200720c */ /* 0x000fe20003f46270 */
[----:B------:R-:W-:Y:S01]  /*1240*/  VIADD R5, R8, 0x21 ;  /* 0x0000002108057836 */ /* 0x000fe20000000000 */
[----:B------:R-:W-:-:S02]  /*1250*/  FSEL R29, R29, -INF , P4 ;  /* 0xff8000001d1d7808 */ /* 0x000fc40002000000 */
[----:B------:R-:W-:Y:S02]  /*1260*/  FSEL R35, R35, -INF , P4 ;  /* 0xff80000023237808 */ /* 0x000fe40002000000 */
[----:B------:R-:W-:Y:S01]  /*1270*/  ISETP.GE.AND P4, PT, R2, R5, PT ;  /* 0x000000050200720c */ /* 0x000fe20003f86270 */
[----:B------:R-:W-:Y:S01]  /*1280*/  VIADD R5, R8, 0x29 ;  /* 0x0000002908057836 */ /* 0x000fe20000000000 */
[----:B------:R-:W-:Y:S02]  /*1290*/  FSEL R24, R24, -INF , P1 ;  /* 0xff80000018187808 */ /* 0x000fe40000800000 */
[----:B------:R-:W-:Y:S02]  /*12a0*/  FSEL R30, R30, -INF , P1 ;  /* 0xff8000001e1e7808 */ /* 0x000fe40000800000 */
[----:B------:R-:W-:Y:S01]  /*12b0*/  ISETP.GE.AND P1, PT, R2, R3, PT ;  /* 0x000000030200720c */ /* 0x000fe20003f26270 */
[----:B------:R-:W-:Y:S01]  /*12c0*/  VIADD R3, R8, 0x20 ;  /* 0x0000002008037836 */ /* 0x000fe20000000000 */
[----:B------:R-:W-:-:S02]  /*12d0*/  FSEL R33, R33, -INF , P5 ;  /* 0xff80000021217808 */ /* 0x000fc40002800000 */
[----:B------:R-:W-:Y:S02]  /*12e0*/  FSEL R39, R39, -INF , P5 ;  /* 0xff80000027277808 */ /* 0x000fe40002800000 */
[----:B------:R-:W-:Y:S02]  /*12f0*/  ISETP.GE.AND P5, PT, R2, R5, PT ;  /* 0x000000050200720c */ /* 0x000fe40003fa6270 */
[----:B------:R-:W-:Y:S02]  /*1300*/  FSEL R28, R28, -INF , P3 ;  /* 0xff8000001c1c7808 */ /* 0x000fe40001800000 */
[----:B------:R-:W-:Y:S02]  /*1310*/  FMNMX R5, R24, R25, !PT ;  /* 0x0000001918057209 */ /* 0x000fe40007800000 */
[----:B------:R-:W-:Y:S02]  /*1320*/  FSEL R34, R34, -INF , P3 ;  /* 0xff80000022227808 */ /* 0x000fe40001800000 */
[----:B------:R-:W-:Y:S01]  /*1330*/  ISETP.GE.AND P3, PT, R2, R3, PT ;  /* 0x000000030200720c */ /* 0x000fe20003f66270 */
[----:B------:R-:W-:Y:S01]  /*1340*/  VIADD R3, R8, 0x28 ;  /* 0x0000002808037836 */ /* 0x000fe20000000000 */
[----:B------:R-:W-:-:S02]  /*1350*/  FMNMX R4, R28, R5, !PT ;  /* 0x000000051c047209 */ /* 0x000fc40007800000 */
[----:B------:R-:W-:Y:S02]  /*1360*/  FSEL R32, R32, -INF , P6 ;  /* 0xff80000020207808 */ /* 0x000fe40003000000 */
[----:B------:R-:W-:Y:S02]  /*1370*/  FMNMX R5, R29, R4, !PT ;  /* 0x000000041d057209 */ /* 0x000fe40007800000 */
[----:B------:R-:W-:Y:S02]  /*1380*/  FSEL R38, R38, -INF , P6 ;  /* 0xff80000026267808 */ /* 0x000fe40003000000 */
[----:B------:R-:W-:Y:S01]  /*1390*/  ISETP.GE.AND P6, PT, R2, R3, PT ;  /* 0x000000030200720c */ /* 0x000fe20003fc6270 */
[----:B------:R-:W-:Y:S01]  /*13a0*/  VIADD R3, R8, 0x30 ;  /* 0x0000003008037836 */ /* 0x000fe20000000000 */
[----:B------:R-:W-:Y:S02]  /*13b0*/  FMNMX R4, R32, R5, !PT ;  /* 0x0000000520047209 */ /* 0x000fe40007800000 */
[----:B------:R-:W-:-:S02]  /*13c0*/  FSEL R36, R36, -INF , P1 ;  /* 0xff80000024247808 */ /* 0x000fc40000800000 */
[----:B------:R-:W-:Y:S02]  /*13d0*/  FSEL R42, R42, -INF , P1 ;  /* 0xff8000002a2a7808 */ /* 0x000fe40000800000 */
[----:B------:R-:W-:Y:S01]  /*13e0*/  ISETP.GE.AND P1, PT, R2, R3, PT ;  /* 0x000000030200720c */ /* 0x000fe20003f26270 */
[----:B------:R-:W-:Y:S01]  /*13f0*/  VIADD R3, R8, 0x31 ;  /* 0x0000003108037836 */ /* 0x000fe20000000000 */
[----:B------:R-:W-:Y:S02]  /*1400*/  FMNMX R5, R33, R4, !PT ;  /* 0x0000000421057209 */ /* 0x000fe40007800000 */
[----:B------:R-:W-:Y:S02]  /*1410*/  FSEL R37, R37, -INF , P2 ;  /* 0xff80000025257808 */ /* 0x000fe40001000000 */
[----:B------:R-:W-:Y:S02]  /*1420*/  FMNMX R4, R36, R5, !PT ;  /* 0x0000000524047209 */ /* 0x000fe40007800000 */
[----:B------:R-:W-:-:S02]  /*1430*/  FSEL R43, R43, -INF , P2 ;  /* 0xff8000002b2b7808 */ /* 0x000fc40001000000 */
[----:B------:R-:W-:Y:S01]  /*1440*/  ISETP.GE.AND P2, PT, R2, R3, PT ;  /* 0x000000030200720c */ /* 0x000fe20003f46270 */
[----:B------:R-:W-:Y:S01]  /*1450*/  VIADD R3, R8, 0x38 ;  /* 0x0000003808037836 */ /* 0x000fe20000000000 */
[----:B------:R-:W-:Y:S02]  /*1460*/  FSEL R40, R40, -INF , P3 ;  /* 0xff80000028287808 */ /* 0x000fe40001800000 */
[----:B------:R-:W-:Y:S02]  /*1470*/  FMNMX R5, R37, R4, !PT ;  /* 0x0000000425057209 */ /* 0x000fe40007800000 */
[----:B------:R-:W-:Y:S02]  /*1480*/  FSEL R46, R46, -INF , P3 ;  /* 0xff8000002e2e7808 */ /* 0x000fe40001800000 */
[----:B------:R-:W-:Y:S01]  /*1490*/  ISETP.GE.AND P3, PT, R2, R3, PT ;  /* 0x000000030200720c */ /* 0x000fe20003f66270 */
[----:B------:R-:W-:Y:S01]  /*14a0*/  VIADD R3, R8, 0x39 ;  /* 0x0000003908037836 */ /* 0x000fe20000000000 */
[----:B------:R-:W-:-:S02]  /*14b0*/  FSEL R41, R41, -INF , P4 ;  /* 0xff80000029297808 */ /* 0x000fc40002000000 */
[----:B------:R-:W-:Y:S02]  /*14c0*/  FMNMX R4, R40, R5, !PT ;  /* 0x0000000528047209 */ /* 0x000fe40007800000 */
        /* <DEDUP_REMOVED lines=8> */
[----:B------:R-:W-:Y:S01]  /*1550*/  ISETP.GE.AND P6, PT, R2, R3, PT ;  /* 0x000000030200720c */ /* 0x000fe20003fc6270 */
[----:B------:R-:W-:Y:S01]  /*1560*/  VIADD R3, R8, 0x41 ;  /* 0x0000004108037836 */ /* 0x000fe20000000000 */
[----:B------:R-:W-:Y:S02]  /*1570*/  FSEL R48, R48, -INF , P1 ;  /* 0xff80000030307808 */ /* 0x000fe40000800000 */
[----:B------:R-:W-:Y:S02]  /*1580*/  FMNMX R5, R45, R4, !PT ;  /* 0x000000042d057209 */ /* 0x000fe40007800000 */
        /* <DEDUP_REMOVED lines=8> */
[----:B------:R-:W-:Y:S01]  /*1610*/  ISETP.GE.AND P1, PT, R2, R3, PT ;  /* 0x000000030200720c */ /* 0x000fe20003f26270 */
[----:B------:R-:W-:Y:S01]  /*1620*/  VIADD R3, R8, 0x49 ;  /* 0x0000004908037836 */ /* 0x000fe20000000000 */
[----:B------:R-:W-:Y:S02]  /*1630*/  FSEL R53, R53, -INF , P4 ;  /* 0xff80000035357808 */ /* 0x000fe40002000000 */
[----:B------:R-:W-:Y:S01]  /*1640*/  FMNMX R4, R52, R5, !PT ;  /* 0x0000000534047209 */ /* 0x000fe20007800000 */
[----:B------:R-:W-:Y:S01]  /*1650*/  VIADD R5, R8, 0x59 ;  /* 0x0000005908057836 */ /* 0x000fe20000000000 */
[----:B------:R-:W-:Y:S02]  /*1660*/  FSEL R56, R56, -INF , P6 ;  /* 0xff80000038387808 */ /* 0x000fe40003000000 */
[----:B------:R-:W-:Y:S02]  /*1670*/  FMNMX R7, R53, R4, !PT ;  /* 0x0000000435077209 */ /* 0x000fe40007800000 */
[----:B------:R-:W-:-:S02]  /*1680*/  FSEL R55, R55, -INF , P2 ;  /* 0xff80000037377808 */ /* 0x000fc40001000000 */
[----:B------:R-:W-:Y:S01]  /*1690*/  ISETP.GE.AND P2, PT, R2, R3, PT ;  /* 0x000000030200720c */ /* 0x000fe20003f46270 */
[----:B------:R-:W-:Y:S01]  /*16a0*/  VIADD R3, R8, 0x50 ;  /* 0x0000005008037836 */ /* 0x000fe20000000000 */
[----:B------:R-:W-:Y:S01]  /*16b0*/  ISETP.GE.AND P0, PT, R2, R5, PT ;  /* 0x000000050200720c */ /* 0x000fe20003f06270 */
[----:B------:R-:W-:Y:S01]  /*16c0*/  VIADD R5, R8, 0x60 ;  /* 0x0000006008057836 */ /* 0x000fe20000000000 */
[----:B------:R-:W-:Y:S02]  /*16d0*/  FSEL R57, R57, -INF , P5 ;  /* 0xff80000039397808 */ /* 0x000fe40002800000 */
[----:B------:R-:W-:Y:S02]  /*16e0*/  FMNMX R4, R56, R7, !PT ;  /* 0x0000000738047209 */ /* 0x000fe40007800000 */
[----:B------:R-:W-:Y:S02]  /*16f0*/  FSEL R58, R58, -INF , P3 ;  /* 0xff8000003a3a7808 */ /* 0x000fe40001800000 */
[----:B------:R-:W-:-:S02]  /*1700*/  FSEL R60, R60, -INF , P1 ;  /* 0xff8000003c3c7808 */ /* 0x000fc40000800000 */
[----:B------:R-:W-:Y:S02]  /*1710*/  FSEL R66, R66, -INF , P1 ;  /* 0xff80000042427808 */ /* 0x000fe40000800000 */
[----:B------:R-:W-:Y:S01]  /*1720*/  ISETP.GE.AND P3, PT, R2, R3, PT ;  /* 0x000000030200720c */ /* 0x000fe20003f66270 */
[----:B------:R-:W-:Y:S01]  /*1730*/  VIADD R3, R8, 0x51 ;  /* 0x0000005108037836 */ /* 0x000fe20000000000 */
[----:B------:R-:W-:Y:S02]  /*1740*/  FMNMX R7, R57, R4, !PT ;  /* 0x0000000439077209 */ /* 0x000fe40007800000 */
[----:B------:R-:W-:Y:S01]  /*1750*/  ISETP.GE.AND P1, PT, R2, R5, PT ;  /* 0x000000050200720c */ /* 0x000fe20003f26270 */
[----:B------:R-:W-:Y:S01]  /*1760*/  VIADD R5, R8, 0x61 ;  /* 0x0000006108057836 */ /* 0x000fe20000000000 */
[----:B------:R-:W-:Y:S02]  /*1770*/  FSEL R61, R61, -INF , P2 ;  /* 0xff8000003d3d7808 */ /* 0x000fe40001000000 */
[----:B------:R-:W-:-:S02]  /*1780*/  FMNMX R4, R60, R7, !PT ;  /* 0x000000073c047209 */ /* 0x000fc40007800000 */
[----:B------:R-:W-:Y:S02]  /*1790*/  FSEL R59, R59, -INF , P4 ;  /* 0xff8000003b3b7808 */ /* 0x000fe40002000000 */
[----:B------:R-:W-:Y:S02]  /*17a0*/  FSEL R67, R67, -INF , P2 ;  /* 0xff80000043437808 */ /* 0x000fe40001000000 */
[----:B------:R-:W-:Y:S01]  /*17b0*/  ISETP.GE.AND P4, PT, R2, R3, PT ;  /* 0x000000030200720c */ /* 0x000fe20003f86270 */
[----:B------:R-:W-:Y:S01]  /*17c0*/  VIADD R3, R8, 0x58 ;  /* 0x0000005808037836 */ /* 0x000fe20000000000 */
[----:B------:R-:W-:Y:S01]  /*17d0*/  ISETP.GE.AND P2, PT, R2, R5, PT ;  /* 0x000000050200720c */ /* 0x000fe20003f46270 */
[----:B------:R-:W-:Y:S01]  /*17e0*/  VIADD R5, R8, 0x68 ;  /* 0x0000006808057836 */ /* 0x000fe20000000000 */
[----:B------:R-:W-:Y:S02]  /*17f0*/  FSEL R64, R64, -INF , P3 ;  /* 0xff80000040407808 */ /* 0x000fe40001800000 */
[----:B------:R-:W-:-:S02]  /*1800*/  FMNMX R7, R61, R4, !PT ;  /* 0x000000043d077209 */ /* 0x000fc40007800000 */
[----:B------:R-:W-:Y:S02]  /*1810*/  FSEL R62, R62, -INF , P6 ;  /* 0xff8000003e3e7808 */ /* 0x000fe40003000000 */
[----:B------:R-:W-:Y:S02]  /*1820*/  FSEL R70, R70, -INF , P3 ;  /* 0xff80000046467808 */ /* 0x000fe40001800000 */
[----:B------:R-:W-:Y:S02]  /*1830*/  ISETP.GE.AND P6, PT, R2, R3, PT ;  /* 0x000000030200720c */ /* 0x000fe40003fc6270 */
[----:B------:R-:W-:Y:S02]  /*1840*/  FSEL R65, R65, -INF , P4 ;  /* 0xff80000041417808 */ /* 0x000fe40002000000 */
[----:B------:R-:W-:Y:S02]  /*1850*/  FMNMX R4, R64, R7, !PT ;  /* 0x0000000740047209 */ /* 0x000fe40007800000 */
        /* <DEDUP_REMOVED lines=10> */
[----:B------:R-:W-:Y:S02]  /*1900*/  FSEL R72, R72, -INF , P1 ;  /* 0xff80000048487808 */ /* 0x000fe40000800000 */
[----:B------:R-:W-:Y:S02]  /*1910*/  FMNMX R7, R69, R4, !PT ;  /* 0x0000000445077209 */ /* 0x000fe40007800000 */
[----:B------:R-:W-:Y:S01]  /*1920*/  ISETP.GE.AND P4, PT, R2, R5, PT ;  /* 0x000000050200720c */ /* 0x000fe20003f86270 */
[----:B------:R-:W-:Y:S01]  /*1930*/  VIADD R5, R8, 0x69 ;  /* 0x0000006908057836 */ /* 0x000fe20000000000 */
[----:B------:R-:W-:Y:S02]  /*1940*/  FSEL R73, R73, -INF , P2 ;  /* 0xff80000049497808 */ /* 0x000fe40001000000 */
[----:B------:R-:W-:Y:S01]  /*1950*/  FMNMX R4, R72, R7, !PT ;  /* 0x0000000748047209 */ /* 0x000fe20007800000 */
[----:B------:R-:W-:Y:S01]  /*1960*/  VIADD R7, R8, 0x71 ;  /* 0x0000007108077836 */ /* 0x000fe20000000000 */
[----:B------:R-:W-:-:S02]  /*1970*/  FSEL R85, R85, -INF , P4 ;  /* 0xff80000055557808 */ /* 0x000fc40002000000 */
[----:B------:R-:W-:Y:S01]  /*1980*/  ISETP.GE.AND P4, PT, R2, R5, PT ;  /* 0x000000050200720c */ /* 0x000fe20003f86270 */
[----:B------:R-:W-:Y:S01]  /*1990*/  VIADD R5, R8, 0x70 ;  /* 0x0000007008057836 */ /* 0x000fe20000000000 */
[----:B------:R-:W-:Y:S02]  /*19a0*/  FSEL R76, R76, -INF , P3 ;  /* 0xff8000004c4c7808 */ /* 0x000fe40001800000 */
[----:B------:R-:W-:Y:S02]  /*19b0*/  FMNMX R9, R73, R4, !PT ;  /* 0x0000000449097209 */ /* 0x000fe40007800000 */
[----:B------:R-:W-:Y:S02]  /*19c0*/  FSEL R63, R63, -INF , P5 ;  /* 0xff8000003f3f7808 */ /* 0x000fe40002800000 */
[----:B------:R-:W-:Y:S02]  /*19d0*/  FSEL R77, R77, -INF , P4 ;  /* 0xff8000004d4d7808 */ /* 0x000fe40002000000 */
[----:B------:R-:W-:-:S02]  /*19e0*/  FMNMX R4, R76, R9, !PT ;  /* 0x000000094c047209 */ /* 0x000fc40007800000 */
[----:B------:R-:W-:Y:S02]  /*19f0*/  ISETP.GE.AND P5, PT, R2, R5, PT ;  /* 0x000000050200720c */ /* 0x000fe40003fa6270 */
[----:B------:R-:W-:Y:S02]  /*1a00*/  FMNMX R5, R77, R4, !PT ;  /* 0x000000044d057209 */ /* 0x000fe40007800000 */
[----:B------:R-:W-:Y:S02]  /*1a10*/  FSEL R80, R80, -INF , P5 ;  /* 0xff80000050507808 */ /* 0x000fe40002800000 */
[----:B------:R-:W-:Y:S02]  /*1a20*/  ISETP.GE.AND P6, PT, R2, R7, PT ;  /* 0x000000070200720c */ /* 0x000fe40003fc6270 */
[----:B------:R-:W-:Y:S02]  /*1a30*/  FMNMX R4, R80, R5, !PT ;  /* 0x0000000550047209 */ /* 0x000fe40007800000 */
[----:B------:R-:W-:-:S02]  /*1a40*/  FSEL R81, R81, -INF , P6 ;  /* 0xff80000051517808 */ /* 0x000fc40003000000 */
[----:B------:R-:W-:Y:S02]  /*1a50*/  P2R R10, PR, RZ, 0x2 ;  /* 0x00000002ff0a7803 */ /* 0x000fe40000000000 */
[----:B------:R-:W-:Y:S02]  /*1a60*/  FMNMX R5, R81, R4, !PT ;  /* 0x0000000451057209 */ /* 0x000fe40007800000 */
[----:B------:R-:W-:Y:S02]  /*1a70*/  P2R R11, PR, RZ, 0x1 ;  /* 0x00000001ff0b7803 */ /* 0x000fe40000000000 */
[----:B------:R-:W-:Y:S02]  /*1a80*/  FMNMX R4, R84, R5, !PT ;  /* 0x0000000554047209 */ /* 0x000fe40007800000 */
[----:B------:R-:W-:Y:S02]  /*1a90*/  ISETP.GE.AND P0, PT, R2, R3, PT ;  /* 0x000000030200720c */ /* 0x000fe40003f06270 */
[----:B------:R-:W-:-:S02]  /*1aa0*/  FMNMX R5, R85, R4, !PT ;  /* 0x0000000455057209 */ /* 0x000fc40007800000 */
[----:B------:R-:W-:Y:S02]  /*1ab0*/  FSEL R82, R82, -INF , P3 ;  /* 0xff80000052527808 */ /* 0x000fe40001800000 */
[----:B------:R-:W-:Y:S01]  /*1ac0*/  FSEL R79, R79, -INF , P2 ;  /* 0xff8000004f4f7808 */ /* 0x000fe20001000000 */
[----:B------:R-:W1:Y:S01]  /*1ad0*/  SHFL.BFLY PT, R4, R5, 0x1, 0x1f ;  /* 0x0c201f0005047f89 */ /* 0x000e6200000e0000 */
[----:B------:R-:W-:Y:S02]  /*1ae0*/  FSEL R74, R74, -INF , P0 ;  /* 0xff8000004a4a7808 */ /* 0x000fe40000000000 */
[----:B------:R-:W-:Y:S02]  /*1af0*/  ISETP.NE.AND P0, PT, R11, RZ, PT ;  /* 0x000000ff0b00720c */ /* 0x000fe40003f05270 */
[----:B------:R-:W-:Y:S02]  /*1b00*/  FSEL R83, R83, -INF , P4 ;  /* 0xff80000053537808 */ /* 0x000fe40002000000 */
[----:B------:R-:W-:-:S02]  /*1b10*/  FSEL R75, R75, -INF , P0 ;  /* 0xff8000004b4b7808 */ /* 0x000fc40000000000 */
[----:B------:R-:W-:Y:S02]  /*1b20*/  ISETP.NE.AND P0, PT, R14, RZ, PT ;  /* 0x000000ff0e00720c */ /* 0x000fe40003f05270 */
[----:B------:R-:W-:Y:S02]  /*1b30*/  FSEL R87, R87, -INF , P6 ;  /* 0xff80000057577808 */ /* 0x000fe40003000000 */
[----:B------:R-:W-:Y:S02]  /*1b40*/  FSEL R86, R86, -INF , P5 ;  /* 0xff80000056567808 */ /* 0x000fe40002800000 */
[----:B-1----:R-:W-:-:S05]  /*1b50*/  FMNMX R6, R5, R4, !PT ;  /* 0x0000000405067209 */ /* 0x002fca0007800000 */
[----:B------:R-:W1:Y:S02]  /*1b60*/  SHFL.BFLY PT, R7, R6, 0x2, 0x1f ;  /* 0x0c401f0006077f89 */ /* 0x000e6400000e0000 */
[----:B-1----:R-:W-:-:S04]  /*1b70*/  FMNMX R4, R6, R7, !PT ;  /* 0x0000000706047209 */ /* 0x002fc80007800000 */
[----:B------:R-:W-:-:S04]  /*1b80*/  FSETP.NEU.AND P1, PT, R4, -INF , PT ;  /* 0xff8000000400780b */ /* 0x000fc80003f2d000 */
[----:B------:R-:W-:Y:S02]  /*1b90*/  FSEL R3, R4, RZ, P1 ;  /* 0x000000ff04037208 */ /* 0x000fe40000800000 */
[----:B------:R-:W-:-:S03]  /*1ba0*/  ISETP.NE.AND P1, PT, R10, RZ, PT ;  /* 0x000000ff0a00720c */ /* 0x000fc60003f25270 */
[----:B------:R-:W-:Y:S01]  /*1bb0*/  FMUL R7, R3, UR6 ;  /* 0x0000000603077c20 */ /* 0x000fe20008400000 */
[----:B------:R-:W-:Y:S01]  /*1bc0*/  VIADD R3, R2, 0x8 ;  /* 0x0000000802037836 */ /* 0x000fe20000000000 */
[----:B------:R-:W-:Y:S02]  /*1bd0*/  FSEL R78, R78, -INF , P1 ;  /* 0xff8000004e4e7808 */ /* 0x000fe40000800000 */
[--C-:B------:R-:W-:Y:S01]  /*1be0*/  FFMA R10, R25, UR6, -R7.reuse ;  /* 0x00000006190a7c23 */ /* 0x100fe20008000807 */
[--C-:B------:R-:W-:Y:S01]  /*1bf0*/  FFMA R24, R24, UR6, -R7.reuse ;  /* 0x0000000618187c23 */ /* 0x100fe20008000807 */
[-C--:B------:R-:W-:Y:S01]  /*1c00*/  ISETP.GE.AND P3, PT, R3, R8.reuse, PT ;  /* 0x000000080300720c */ /* 0x080fe20003f66270 */
[--C-:B------:R-:W-:Y:S01]  /*1c10*/  FFMA R14, R28, UR6, -R7.reuse ;  /* 0x000000061c0e7c23 */ /* 0x100fe20008000807 */
[--C-:B------:R-:W-:Y:S01]  /*1c20*/  FFMA R29, R29, UR6, -R7.reuse ;  /* 0x000000061d1d7c23 */ /* 0x100fe20008000807 */
[----:B------:R-:W-:Y:S01]  /*1c30*/  FSETP.GEU.AND P2, PT, R10, -126, PT ;  /* 0xc2fc00000a00780b */ /* 0x000fe20003f4e000 */
[--C-:B------:R-:W-:Y:S01]  /*1c40*/  FFMA R33, R33, UR6, -R7.reuse ;  /* 0x0000000621217c23 */ /* 0x100fe20008000807 */
[----:B------:R-:W-:Y:S01]  /*1c50*/  FSEL R26, R26, -INF , P3 ;  /* 0xff8000001a1a7808 */ /* 0x000fe20001800000 */
[--C-:B------:R-:W-:Y:S01]  /*1c60*/  FFMA R32, R32, UR6, -R7.reuse ;  /* 0x0000000620207c23 */ /* 0x100fe20008000807 */
[----:B------:R-:W-:Y:S01]  /*1c70*/  ISETP.GT.AND P3, PT, R3, R8, PT ;  /* 0x000000080300720c */ /* 0x000fe20003f64270 */
[--C-:B------:R-:W-:Y:S01]  /*1c80*/  FFMA R37, R37, UR6, -R7.reuse ;  /* 0x0000000625257c23 */ /* 0x100fe20008000807 */
[----:B------:R-:W-:Y:S01]  /*1c90*/  FSETP.GEU.AND P1, PT, R24, -126, PT ;  /* 0xc2fc00001800780b */ /* 0x000fe20003f2e000 */
[--C-:B------:R-:W-:Y:S01]  /*1ca0*/  FFMA R36, R36, UR6, -R7.reuse ;  /* 0x0000000624247c23 */ /* 0x100fe20008000807 */
[----:B------:R-:W-:Y:S01]  /*1cb0*/  FSEL R27, R27, -INF , P3 ;  /* 0xff8000001b1b7808 */ /* 0x000fe20001800000 */
[--C-:B------:R-:W-:Y:S01]  /*1cc0*/  FFMA R40, R40, UR6, -R7.reuse ;  /* 0x0000000628287c23 */ /* 0x100fe20008000807 */
[----:B------:R-:W-:Y:S01]  /*1cd0*/  FSETP.GEU.AND P4, PT, R14, -126, PT ;  /* 0xc2fc00000e00780b */ /* 0x000fe20003f8e000 */
[--C-:B------:R-:W-:Y:S01]  /*1ce0*/  FFMA R41, R41, UR6, -R7.reuse ;  /* 0x0000000629297c23 */ /* 0x100fe20008000807 */
[----:B------:R-:W-:Y:S01]  /*1cf0*/  FMNMX R5, R26, R27, !PT ;  /* 0x0000001b1a057209 */ /* 0x000fe20007800000 */
[----:B------:R-:W-:Y:S01]  /*1d00*/  @!P2 FMUL R10, R10, 0.5 ;  /* 0x3f0000000a0aa820 */ /* 0x000fe20000400000 */
[----:B------:R-:W-:Y:S01]  /*1d10*/  FSETP.GEU.AND P3, PT, R29, -126, PT ;  /* 0xc2fc00001d00780b */ /* 0x000fe20003f6e000 */
[--C-:B------:R-:W-:Y:S01]  /*1d20*/  FFMA R45, R45, UR6, -R7.reuse ;  /* 0x000000062d2d7c23 */ /* 0x100fe20008000807 */
[----:B------:R-:W-:Y:S01]  /*1d30*/  FMNMX R16, R30, R5, !PT ;  /* 0x000000051e107209 */ /* 0x000fe20007800000 */
[--C-:B------:R-:W-:Y:S01]  /*1d40*/  FFMA R44, R44, UR6, -R7.reuse ;  /* 0x000000062c2c7c23 */ /* 0x100fe20008000807 */
[----:B------:R-:W-:Y:S01]  /*1d50*/  FSETP.GEU.AND P6, PT, R33, -126, PT ;  /* 0xc2fc00002100780b */ /* 0x000fe20003fce000 */
[----:B------:R-:W1:Y:S01]  /*1d60*/  MUFU.EX2 R10, R10 ;  /* 0x0000000a000a7308 */ /* 0x000e620000000800 */
[----:B------:R-:W-:Y:S01]  /*1d70*/  FMNMX R5, R31, R16, !PT ;  /* 0x000000101f057209 */ /* 0x000fe20007800000 */
[----:B------:R-:W-:Y:S01]  /*1d80*/  @!P1 FMUL R24, R24, 0.5 ;  /* 0x3f00000018189820 */ /* 0x000fe20000400000 */
[----:B------:R-:W-:Y:S01]  /*1d90*/  FSETP.GEU.AND P5, PT, R32, -126, PT ;  /* 0xc2fc00002000780b */ /* 0x000fe20003fae000 */
[----:B------:R-:W-:Y:S01]  /*1da0*/  @!P4 FMUL R14, R14, 0.5 ;  /* 0x3f0000000e0ec820 */ /* 0x000fe20000400000 */
[----:B------:R-:W-:Y:S01]  /*1db0*/  FMNMX R16, R34, R5, !PT ;  /* 0x0000000522107209 */ /* 0x000fe20007800000 */
[--C-:B------:R-:W-:Y:S01]  /*1dc0*/  FFMA R49, R49, UR6, -R7.reuse ;  /* 0x0000000631317c23 */ /* 0x100fe20008000807 */
[--C-:B------:R-:W-:Y:S01]  /*1dd0*/  FFMA R48, R48, UR6, -R7.reuse ;  /* 0x0000000630307c23 */ /* 0x100fe20008000807 */
[----:B------:R-:W2:Y:S01]  /*1de0*/  MUFU.EX2 R6, R24 ;  /* 0x0000001800067308 */ /* 0x000ea20000000800 */
[----:B------:R-:W-:Y:S01]  /*1df0*/  FMNMX R5, R35, R16, !PT ;  /* 0x0000001023057209 */ /* 0x000fe20007800000 */
[----:B------:R-:W-:Y:S01]  /*1e00*/  @!P3 FMUL R29, R29, 0.5 ;  /* 0x3f0000001d1db820 */ /* 0x000fe20000400000 */
[--C-:B------:R-:W-:Y:S01]  /*1e10*/  FFMA R53, R53, UR6, -R7.reuse ;  /* 0x0000000635357c23 */ /* 0x100fe20008000807 */
[----:B------:R-:W-:Y:S01]  /*1e20*/  @!P6 FMUL R33, R33, 0.5 ;  /* 0x3f0000002121e820 */ /* 0x000fe20000400000 */
[----:B------:R-:W-:Y:S01]  /*1e30*/  FMNMX R16, R38, R5, !PT ;  /* 0x0000000526107209 */ /* 0x000fe20007800000 */
[--C-:B------:R-:W-:Y:S01]  /*1e40*/  FFMA R9, R52, UR6, -R7.reuse ;  /* 0x0000000634097c23 */ /* 0x100fe20008000807 */
[--C-:B------:R-:W-:Y:S01]  /*1e50*/  FFMA R57, R57, UR6, -R7.reuse ;  /* 0x0000000639397c23 */ /* 0x100fe20008000807 */
[----:B------:R-:W3:Y:S01]  /*1e60*/  MUFU.EX2 R14, R14 ;  /* 0x0000000e000e7308 */ /* 0x000ee20000000800 */
[----:B------:R-:W-:Y:S01]  /*1e70*/  FMNMX R5, R39, R16, !PT ;  /* 0x0000001027057209 */ /* 0x000fe20007800000 */
[----:B-1----:R-:W-:Y:S01]  /*1e80*/  @!P2 FMUL R10, R10, R10 ;  /* 0x0000000a0a0aa220 */ /* 0x002fe20000400000 */
[----:B------:R-:W-:Y:S01]  /*1e90*/  FSETP.GEU.AND P2, PT, R37, -126, PT ;  /* 0xc2fc00002500780b */ /* 0x000fe20003f4e000 */
[----:B------:R-:W-:Y:S01]  /*1ea0*/  @!P5 FMUL R32, R32, 0.5 ;  /* 0x3f0000002020d820 */ /* 0x000fe20000400000 */
[----:B------:R-:W-:Y:S01]  /*1eb0*/  FMNMX R16, R42, R5, !PT ;  /* 0x000000052a107209 */ /* 0x000fe20007800000 */
[--C-:B------:R-:W-:Y:S01]  /*1ec0*/  FFMA R61, R61, UR6, -R7.reuse ;  /* 0x000000063d3d7c23 */ /* 0x100fe20008000807 */
[--C-:B------:R-:W-:Y:S01]  /*1ed0*/  FFMA R11, R56, UR6, -R7.reuse ;  /* 0x00000006380b7c23 */ /* 0x100fe20008000807 */
[----:B------:R-:W1:Y:S01]  /*1ee0*/  MUFU.EX2 R18, R29 ;  /* 0x0000001d00127308 */ /* 0x000e620000000800 */
[----:B------:R-:W-:Y:S01]  /*1ef0*/  FMNMX R5, R43, R16, !PT ;  /* 0x000000102b057209 */ /* 0x000fe20007800000 */
[----:B--2---:R-:W-:Y:S01]  /*1f00*/  @!P1 FMUL R6, R6, R6 ;  /* 0x0000000606069220 */ /* 0x004fe20000400000 */
[----:B------:R-:W-:Y:S01]  /*1f10*/  FSETP.GEU.AND P1, PT, R36, -126, PT ;  /* 0xc2fc00002400780b */ /* 0x000fe20003f2e000 */
[--C-:B------:R-:W-:Y:S01]  /*1f20*/  FFMA R60, R60, UR6, -R7.reuse ;  /* 0x000000063c3c7c23 */ /* 0x100fe20008000807 */
[----:B------:R-:W-:Y:S01]  /*1f30*/  FMNMX R16, R46, R5, !PT ;  /* 0x000000052e107209 */ /* 0x000fe20007800000 */
[--C-:B------:R-:W-:Y:S01]  /*1f40*/  FFMA R65, R65, UR6, -R7.reuse ;  /* 0x0000000641417c23 */ /* 0x100fe20008000807 */
[--C-:B------:R-:W-:Y:S01]  /*1f50*/  FFMA R64, R64, UR6, -R7.reuse ;  /* 0x0000000640407c23 */ /* 0x100fe20008000807 */
[----:B------:R-:W2:Y:S01]  /*1f60*/  MUFU.EX2 R20, R33 ;  /* 0x0000002100147308 */ /* 0x000ea20000000800 */
[----:B------:R-:W-:Y:S01]  /*1f70*/  FMNMX R5, R47, R16, !PT ;  /* 0x000000102f057209 */ /* 0x000fe20007800000 */
[----:B------:R-:W-:Y:S01]  /*1f80*/  @!P2 FMUL R37, R37, 0.5 ;  /* 0x3f0000002525a820 */ /* 0x000fe20000400000 */
[----:B---3--:R-:W-:Y:S01]  /*1f90*/  @!P4 FMUL R14, R14, R14 ;  /* 0x0000000e0e0ec220 */ /* 0x008fe20000400000 */
[----:B------:R-:W-:Y:S01]  /*1fa0*/  FSETP.GEU.AND P4, PT, R40, -126, PT ;  /* 0xc2fc00002800780b */ /* 0x000fe20003f8e000 */
[--C-:B------:R-:W-:Y:S01]  /*1fb0*/  FFMA R69, R69, UR6, -R7.reuse ;  /* 0x0000000645457c23 */ /* 0x100fe20008000807 */
[----:B------:R-:W-:Y:S01]  /*1fc0*/  FMNMX R16, R50, R5, !PT ;  /* 0x0000000532107209 */ /* 0x000fe20007800000 */
[--C-:B------:R-:W-:Y:S01]  /*1fd0*/  FFMA R73, R73, UR6, -R7.reuse ;  /* 0x0000000649497c23 */ /* 0x100fe20008000807 */
[----:B------:R-:W3:Y:S01]  /*1fe0*/  MUFU.EX2 R32, R32 ;  /* 0x0000002000207308 */ /* 0x000ee20000000800 */
[----:B-1----:R-:W-:Y:S01]  /*1ff0*/  @!P3 FMUL R18, R18, R18 ;  /* 0x000000121212b220 */ /* 0x002fe20000400000 */
[----:B------:R-:W-:Y:S01]  /*2000*/  FMNMX R5, R51, R16, !PT ;  /* 0x0000001033057209 */ /* 0x000fe20007800000 */
[----:B------:R-:W-:Y:S01]  /*2010*/  @!P1 FMUL R36, R36, 0.5 ;  /* 0x3f00000024249820 */ /* 0x000fe20000400000 */
[----:B------:R-:W-:Y:S01]  /*2020*/  FSETP.GEU.AND P3, PT, R41, -126, PT ;  /* 0xc2fc00002900780b */ /* 0x000fe20003f6e000 */
[--C-:B------:R-:W-:Y:S01]  /*2030*/  FFMA R68, R68, UR6, -R7.reuse ;  /* 0x0000000644447c23 */ /* 0x100fe20008000807 */
[----:B------:R-:W-:Y:S01]  /*2040*/  FMNMX R16, R54, R5, !PT ;  /* 0x0000000536107209 */ /* 0x000fe20007800000 */
[--C-:B------:R-:W-:Y:S01]  /*2050*/  FFMA R72, R72, UR6, -R7.reuse ;  /* 0x0000000648487c23 */ /* 0x100fe20008000807 */
[----:B------:R-:W1:Y:S01]  /*2060*/  MUFU.EX2 R22, R37 ;  /* 0x0000002500167308 */ /* 0x000e620000000800 */
[----:B--2---:R-:W-:Y:S01]  /*2070*/  @!P6 FMUL R20, R20, R20 ;  /* 0x000000141414e220 */ /* 0x004fe20000400000 */
[----:B------:R-:W-:Y:S01]  /*2080*/  FMNMX R5, R55, R16, !PT ;  /* 0x0000001037057209 */ /* 0x000fe20007800000 */
[----:B------:R-:W-:Y:S01]  /*2090*/  @!P4 FMUL R40, R40, 0.5 ;  /* 0x3f0000002828c820 */ /* 0x000fe20000400000 */
[----:B------:R-:W-:Y:S01]  /*20a0*/  FSETP.GEU.AND P6, PT, R45, -126, PT ;  /* 0xc2fc00002d00780b */ /* 0x000fe20003fce000 */
[--C-:B------:R-:W-:Y:S01]  /*20b0*/  FFMA R77, R77, UR6, -R7.reuse ;  /* 0x000000064d4d7c23 */ /* 0x100fe20008000807 */
[----:B------:R-:W-:Y:S01]  /*20c0*/  FMNMX R16, R58, R5, !PT ;  /* 0x000000053a107209 */ /* 0x000fe20007800000 */
[--C-:B------:R-:W-:Y:S01]  /*20d0*/  FFMA R76, R76, UR6, -R7.reuse ;  /* 0x000000064c4c7c23 */ /* 0x100fe20008000807 */
[----:B------:R-:W2:Y:S01]  /*20e0*/  MUFU.EX2 R36, R36 ;  /* 0x0000002400247308 */ /* 0x000ea20000000800 */
[----:B------:R-:W-:Y:S01]  /*20f0*/  @!P3 FMUL R41, R41, 0.5 ;  /* 0x3f0000002929b820 */ /* 0x000fe20000400000 */
[----:B------:R-:W-:Y:S01]  /*2100*/  FMNMX R5, R59, R16, !PT ;  /* 0x000000103b057209 */ /* 0x000fe20007800000 */
[----:B---3--:R-:W-:Y:S01]  /*2110*/  @!P5 FMUL R32, R32, R32 ;  /* 0x000000202020d220 */ /* 0x008fe20000400000 */
[----:B------:R-:W-:Y:S01]  /*2120*/  FSETP.GEU.AND P5, PT, R44, -126, PT ;  /* 0xc2fc00002c00780b */ /* 0x000fe20003fae000 */
[--C-:B------:R-:W-:Y:S01]  /*2130*/  FFMA R80, R80, UR6, -R7.reuse ;  /* 0x0000000650507c23 */ /* 0x100fe20008000807 */
[----:B------:R-:W-:Y:S01]  /*2140*/  FMNMX R16, R62, R5, !PT ;  /* 0x000000053e107209 */ /* 0x000fe20007800000 */
[--C-:B------:R-:W-:Y:S01]  /*2150*/  FFMA R81, R81, UR6, -R7.reuse ;  /* 0x0000000651517c23 */ /* 0x100fe20008000807 */
[----:B------:R-:W3:Y:S01]  /*2160*/  MUFU.EX2 R24, R41 ;  /* 0x0000002900187308 */ /* 0x000ee20000000800 */
[----:B-1----:R-:W-:Y:S01]  /*2170*/  @!P2 FMUL R22, R22, R22 ;  /* 0x000000161616a220 */ /* 0x002fe20000400000 */
[----:B------:R-:W-:Y:S01]  /*2180*/  FSETP.GEU.AND P2, PT, R49, -126, PT ;  /* 0xc2fc00003100780b */ /* 0x000fe20003f4e000 */
[----:B------:R-:W-:Y:S01]  /*2190*/  @!P6 FMUL R45, R45, 0.5 ;  /* 0x3f0000002d2de820 */ /* 0x000fe20000400000 */
[----:B------:R-:W-:Y:S01]  /*21a0*/  FMNMX R5, R63, R16, !PT ;  /* 0x000000103f057209 */ /* 0x000fe20007800000 */
[--C-:B------:R-:W-:Y:S01]  /*21b0*/  FFMA R84, R84, UR6, -R7.reuse ;  /* 0x0000000654547c23 */ /* 0x100fe20008000807 */
[----:B------:R-:W-:Y:S01]  /*21c0*/  FFMA R7, R85, UR6, -R7 ;  /* 0x0000000655077c23 */ /* 0x000fe20008000807 */
[----:B------:R-:W-:Y:S01]  /*21d0*/  F2FP.SATFINITE.E4M3.F32.PACK_AB_MERGE_C R93, R119, R32, RZ ;  /* 0x00000020775d723e */ /* 0x000fe200048070ff */
[----:B------:R-:W1:Y:S01]  /*21e0*/  MUFU.EX2 R40, R40 ;  /* 0x0000002800287308 */ /* 0x000e620000000800 */
[----:B------:R-:W-:Y:S01]  /*21f0*/  FMNMX R16, R66, R5, !PT ;  /* 0x0000000542107209 */ /* 0x000fe20007800000 */
[----:B------:R-:W-:Y:S01]  /*2200*/  @!P5 FMUL R44, R44, 0.5 ;  /* 0x3f0000002c2cd820 */ /* 0x000fe20000400000 */
[----:B--2---:R-:W-:Y:S01]  /*2210*/  @!P1 FMUL R36, R36, R36 ;  /* 0x0000002424249220 */ /* 0x004fe20000400000 */
[----:B------:R-:W-:-:S02]  /*2220*/  FSETP.GEU.AND P1, PT, R48, -126, PT ;  /* 0xc2fc00003000780b */ /* 0x000fc40003f2e000 */
[----:B------:R-:W-:Y:S01]  /*2230*/  FMNMX R5, R67, R16, !PT ;  /* 0x0000001043057209 */ /* 0x000fe20007800000 */
[----:B------:R-:W-:Y:S01]  /*2240*/  @!P2 FMUL R49, R49, 0.5 ;  /* 0x3f0000003131a820 */ /* 0x000fe20000400000 */
[----:B------:R-:W2:Y:S01]  /*2250*/  MUFU.EX2 R28, R45 ;  /* 0x0000002d001c7308 */ /* 0x000ea20000000800 */
[----:B---3--:R-:W-:Y:S01]  /*2260*/  @!P3 FMUL R24, R24, R24 ;  /* 0x000000181818b220 */ /* 0x008fe20000400000 */
[----:B------:R-:W-:Y:S02]  /*2270*/  FMNMX R16, R70, R5, !PT ;  /* 0x0000000546107209 */ /* 0x000fe40007800000 */
[----:B------:R-:W-:Y:S02]  /*2280*/  FSETP.GEU.AND P3, PT, R53, -126, PT ;  /* 0xc2fc00003500780b */ /* 0x000fe40003f6e000 */
[----:B------:R-:W-:Y:S02]  /*2290*/  FMNMX R5, R71, R16, !PT ;  /* 0x0000001047057209 */ /* 0x000fe40007800000 */
[----:B------:R-:W3:Y:S01]  /*22a0*/  MUFU.EX2 R52, R49 ;  /* 0x0000003100347308 */ /* 0x000ee20000000800 */
[----:B-1----:R-:W-:Y:S01]  /*22b0*/  @!P4 FMUL R40, R40, R40 ;  /* 0x000000282828c220 */ /* 0x002fe20000400000 */
[----:B------:R-:W-:Y:S01]  /*22c0*/  FSETP.GEU.AND P4, PT, R9, -126, PT ;  /* 0xc2fc00000900780b */ /* 0x000fe20003f8e000 */
[----:B------:R-:W-:Y:S01]  /*22d0*/  @!P1 FMUL R48, R48, 0.5 ;  /* 0x3f00000030309820 */ /* 0x000fe20000400000 */
[----:B------:R-:W-:-:S02]  /*22e0*/  FMNMX R16, R74, R5, !PT ;  /* 0x000000054a107209 */ /* 0x000fc40007800000 */
[----:B------:R-:W-:Y:S02]  /*22f0*/  F2FP.SATFINITE.E4M3.F32.PACK_AB_MERGE_C R101, R119, R40, RZ ;  /* 0x000000287765723e */ /* 0x000fe400048070ff */
[----:B------:R-:W1:Y:S01]  /*2300*/  MUFU.EX2 R44, R44 ;  /* 0x0000002c002c7308 */ /* 0x000e620000000800 */
[----:B------:R-:W-:Y:S01]  /*2310*/  FMNMX R5, R75, R16, !PT ;  /* 0x000000104b057209 */ /* 0x000fe20007800000 */
[----:B--2---:R-:W-:Y:S01]  /*2320*/  @!P6 FMUL R28, R28, R28 ;  /* 0x0000001c1c1ce220 */ /* 0x004fe20000400000 */
[----:B------:R-:W-:Y:S01]  /*2330*/  FSETP.GEU.AND P6, PT, R57, -126, PT ;  /* 0xc2fc00003900780b */ /* 0x000fe20003fce000 */
[----:B------:R-:W-:Y:S01]  /*2340*/  @!P3 FMUL R53, R53, 0.5 ;  /* 0x3f0000003535b820 */ /* 0x000fe20000400000 */
[----:B------:R-:W-:Y:S02]  /*2350*/  FMNMX R16, R78, R5, !PT ;  /* 0x000000054e107209 */ /* 0x000fe40007800000 */
[----:B------:R-:W-:Y:S01]  /*2360*/  @!P4 FMUL R9, R9, 0.5 ;  /* 0x3f0000000909c820 */ /* 0x000fe20000400000 */
[----:B------:R-:W2:Y:S01]  /*2370*/  MUFU.EX2 R48, R48 ;  /* 0x0000003000307308 */ /* 0x000ea20000000800 */
[----:B------:R-:W-:Y:S01]  /*2380*/  FMNMX R5, R79, R16, !PT ;  /* 0x000000104f057209 */ /* 0x000fe20007800000 */
[----:B---3--:R-:W-:Y:S01]  /*2390*/  @!P2 FMUL R52, R52, R52 ;  /* 0x000000343434a220 */ /* 0x008fe20000400000 */
[----:B------:R-:W-:-:S02]  /*23a0*/  FSETP.GEU.AND P2, PT, R61, -126, PT ;  /* 0xc2fc00003d00780b */ /* 0x000fc40003f4e000 */
[----:B------:R-:W-:Y:S02]  /*23b0*/  FMNMX R16, R82, R5, !PT ;  /* 0x0000000552107209 */ /* 0x000fe40007800000 */
[----:B------:R-:W-:Y:S01]  /*23c0*/  F2FP.SATFINITE.E4M3.F32.PACK_AB_MERGE_C R102, R119, R24, RZ ;  /* 0x000000187766723e */ /* 0x000fe200048070ff */
[----:B------:R-:W3:Y:S01]  /*23d0*/  MUFU.EX2 R88, R53 ;  /* 0x0000003500587308 */ /* 0x000ee20000000800 */
[----:B-1----:R-:W-:Y:S01]  /*23e0*/  @!P5 FMUL R44, R44, R44 ;  /* 0x0000002c2c2cd220 */ /* 0x002fe20000400000 */
[----:B------:R-:W-:Y:S01]  /*23f0*/  FSETP.GEU.AND P5, PT, R11, -126, PT ;  /* 0xc2fc00000b00780b */ /* 0x000fe20003fae000 */
[----:B------:R-:W-:Y:S01]  /*2400*/  @!P6 FMUL R57, R57, 0.5 ;  /* 0x3f0000003939e820 */ /* 0x000fe20000400000 */
[----:B------:R-:W-:Y:S02]  /*2410*/  FMNMX R5, R83, R16, !PT ;  /* 0x0000001053057209 */ /* 0x000fe40007800000 */
[----:B------:R-:W-:Y:S02]  /*2420*/  F2FP.SATFINITE.E4M3.F32.PACK_AB_MERGE_C R103, R119, R44, RZ ;  /* 0x0000002c7767723e */ /* 0x000fe400048070ff */
        /* <DEDUP_REMOVED lines=9> */
[----:B------:R-:W-:Y:S01]  /*24c0*/  FSETP.GEU.AND P3, PT, R65, -126, PT ;  /* 0xc2fc00004100780b */ /* 0x000fe20003f6e000 */
[----:B------:R-:W3:Y:S01]  /*24d0*/  SHFL.BFLY PT, R5, R16, 0x1, 0x1f ;  /* 0x0c201f0010057f89 */ /* 0x000ee200000e0000 */
[C---:B------:R-:W-:Y:S02]  /*24e0*/  F2FP.SATFINITE.E4M3.F32.PACK_AB_MERGE_C R91, R119.reuse, R18, RZ ;  /* 0x00000012775b723e */ /* 0x040fe400048070ff */
[C---:B------:R-:W-:Y:S02]  /*24f0*/  F2FP.SATFINITE.E4M3.F32.PACK_AB_MERGE_C R104, R119.reuse, R28, RZ ;  /* 0x0000001c7768723e */ /* 0x040fe400048070ff */
[----:B------:R-:W4:Y:S01]  /*2500*/  MUFU.EX2 R61, R61 ;  /* 0x0000003d003d7308 */ /* 0x000f220000000800 */
[----:B-1----:R-:W-:Y:S01]  /*2510*/  @!P4 FMUL R56, R56, R56 ;  /* 0x000000383838c220 */ /* 0x002fe20000400000 */
[----:B------:R-:W-:Y:S01]  /*2520*/  FSETP.GEU.AND P4, PT, R64, -126, PT ;  /* 0xc2fc00004000780b */ /* 0x000fe20003f8e000 */
[----:B------:R-:W-:Y:S01]  /*2530*/  @!P1 FMUL R60, R60, 0.5 ;  /* 0x3f0000003c3c9820 */ /* 0x000fe20000400000 */
[----:B------:R-:W-:-:S02]  /*2540*/  F2FP.SATFINITE.E4M3.F32.PACK_AB_MERGE_C R105, R119, R48, RZ ;  /* 0x000000307769723e */ /* 0x000fc400048070ff */
[----:B------:R-:W-:Y:S01]  /*2550*/  F2FP.SATFINITE.E4M3.F32.PACK_AB_MERGE_C R85, R119, R6, RZ ;  /* 0x000000067755723e */ /* 0x000fe200048070ff */
[----:B------:R-:W-:Y:S01]  /*2560*/  @!P3 FMUL R65, R65, 0.5 ;  /* 0x3f0000004141b820 */ /* 0x000fe20000400000 */
[----:B------:R-:W1:Y:S01]  /*2570*/  MUFU.EX2 R11, R11 ;  /* 0x0000000b000b7308 */ /* 0x000e620000000800 */
[----:B--2---:R-:W-:Y:S01]  /*2580*/  @!P6 FMUL R57, R57, R57 ;  /* 0x000000393939e220 */ /* 0x004fe20000400000 */
[----:B------:R-:W-:Y:S02]  /*2590*/  FSETP.GEU.AND P6, PT, R69, -126, PT ;  /* 0xc2fc00004500780b */ /* 0x000fe40003fce000 */
[C---:B------:R-:W-:Y:S01]  /*25a0*/  F2FP.SATFINITE.E4M3.F32.PACK_AB_MERGE_C R97, R119.reuse, R36, RZ ;  /* 0x000000247761723e */ /* 0x040fe200048070ff */
[----:B------:R-:W-:Y:S01]  /*25b0*/  FADD R33, R10, R57 ;  /* 0x000000390a217221 */ /* 0x000fe20000000000 */
[----:B------:R-:W-:Y:S01]  /*25c0*/  F2FP.SATFINITE.E4M3.F32.PACK_AB_MERGE_C R99, R119, R22, RZ ;  /* 0x000000167763723e */ /* 0x000fe200048070ff */
[----:B------:R-:W-:Y:S01]  /*25d0*/  @!P4 FMUL R64, R64, 0.5 ;  /* 0x3f0000004040c820 */ /* 0x000fe20000400000 */
[----:B------:R-:W2:Y:S01]  /*25e0*/  MUFU.EX2 R60, R60 ;  /* 0x0000003c003c7308 */ /* 0x000ea20000000800 */
[----:B----4-:R-:W-:Y:S01]  /*25f0*/  @!P2 FMUL R61, R61, R61 ;  /* 0x0000003d3d3da220 */ /* 0x010fe20000400000 */
[----:B------:R-:W-:-:S02]  /*2600*/  FSETP.GEU.AND P2, PT, R73, -126, PT ;  /* 0xc2fc00004900780b */ /* 0x000fc40003f4e000 */
[----:B---3--:R-:W-:Y:S01]  /*2610*/  FMNMX R5, R16, R5, !PT ;  /* 0x0000000510057209 */ /* 0x008fe20007800000 */
[----:B------:R-:W-:Y:S01]  /*2620*/  FADD R37, R18, R61 ;  /* 0x0000003d12257221 */ /* 0x000fe20000000000 */
[----:B------:R-:W-:Y:S01]  /*2630*/  F2FP.SATFINITE.E4M3.F32.PACK_AB_MERGE_C R111, R119, R61, RZ ;  /* 0x0000003d776f723e */ /* 0x000fe200048070ff */
[----:B------:R-:W-:Y:S01]  /*2640*/  @!P6 FMUL R69, R69, 0.5 ;  /* 0x3f0000004545e820 */ /* 0x000fe20000400000 */
[----:B------:R-:W3:Y:S01]  /*2650*/  MUFU.EX2 R65, R65 ;  /* 0x0000004100417308 */ /* 0x000ee20000000800 */
[----:B-1----:R-:W-:Y:S01]  /*2660*/  @!P5 FMUL R11, R11, R11 ;  /* 0x0000000b0b0bd220 */ /* 0x002fe20000400000 */
[----:B------:R-:W-:Y:S01]  /*2670*/  FSETP.GEU.AND P5, PT, R68, -126, PT ;  /* 0xc2fc00004400780b */ /* 0x000fe20003fae000 */
[----:B------:R-:W1:Y:S01]  /*2680*/  SHFL.BFLY PT, R16, R5, 0x2, 0x1f ;  /* 0x0c401f0005107f89 */ /* 0x000e6200000e0000 */
[----:B------:R-:W-:Y:S02]  /*2690*/  F2FP.SATFINITE.E4M3.F32.PACK_AB_MERGE_C R107, R119, R56, RZ ;  /* 0x00000038776b723e */ /* 0x000fe400048070ff */
[----:B------:R-:W-:Y:S01]  /*26a0*/  LOP3.LUT R103, R103, 0xff, RZ, 0xc0, !PT ;  /* 0x000000ff67677812 */ /* 0x000fe200078ec0ff */
[----:B------:R-:W-:Y:S01]  /*26b0*/  @!P2 FMUL R73, R73, 0.5 ;  /* 0x3f0000004949a820 */ /* 0x000fe20000400000 */
[----:B------:R-:W4:Y:S01]  /*26c0*/  MUFU.EX2 R64, R64 ;  /* 0x0000004000407308 */ /* 0x000f220000000800 */
[----:B--2---:R-:W-:Y:S01]  /*26d0*/  @!P1 FMUL R60, R60, R60 ;  /* 0x0000003c3c3c9220 */ /* 0x004fe20000400000 */
[----:B------:R-:W-:-:S02]  /*26e0*/  FSETP.GEU.AND P1, PT, R72, -126, PT ;  /* 0xc2fc00004800780b */ /* 0x000fc40003f2e000 */
[----:B------:R-:W-:Y:S02]  /*26f0*/  LOP3.LUT R104, R104, 0xffff, RZ, 0xc0, !PT ;  /* 0x0000ffff68687812 */ /* 0x000fe400078ec0ff */
[----:B------:R-:W-:Y:S01]  /*2700*/  F2FP.SATFINITE.E4M3.F32.PACK_AB_MERGE_C R110, R119, R60, RZ ;  /* 0x0000003c776e723e */ /* 0x000fe200048070ff */
[----:B------:R-:W-:Y:S01]  /*2710*/  @!P5 FMUL R68, R68, 0.5 ;  /* 0x3f0000004444d820 */ /* 0x000fe20000400000 */
[----:B------:R-:W2:Y:S01]  /*2720*/  MUFU.EX2 R69, R69 ;  /* 0x0000004500457308 */ /* 0x000ea20000000800 */
[----:B---3--:R-:W-:Y:S01]  /*2730*/  @!P3 FMUL R65, R65, R65 ;  /* 0x000000414141b220 */ /* 0x008fe20000400000 */
[----:B------:R-:W-:Y:S02]  /*2740*/  FSETP.GEU.AND P3, PT, R77, -126, PT ;  /* 0xc2fc00004d00780b */ /* 0x000fe40003f6e000 */
[----:B------:R-:W-:Y:S02]  /*2750*/  LOP3.LUT R85, R85, 0xff, RZ, 0xc0, !PT ;  /* 0x000000ff55557812 */ /* 0x000fe400078ec0ff */
[----:B------:R-:W-:Y:S01]  /*2760*/  PRMT R103, R104, 0x7604, R103 ;  /* 0x0000760468677816 */ /* 0x000fe20000000067 */
[----:B------:R-:W-:Y:S01]  /*2770*/  @!P1 FMUL R72, R72, 0.5 ;  /* 0x3f00000048489820 */ /* 0x000fe20000400000 */
[----:B------:R-:W3:Y:S01]  /*2780*/  MUFU.EX2 R73, R73 ;  /* 0x0000004900497308 */ /* 0x000ee20000000800 */
[----:B----4-:R-:W-:Y:S01]  /*2790*/  @!P4 FMUL R64, R64, R64 ;  /* 0x000000404040c220 */ /* 0x010fe20000400000 */
[----:B------:R-:W-:-:S02]  /*27a0*/  FSETP.GEU.AND P4, PT, R76, -126, PT ;  /* 0xc2fc00004c00780b */ /* 0x000fc40003f8e000 */
[----:B-1----:R-:W-:Y:S02]  /*27b0*/  FMNMX R9, R5, R16, !PT ;  /* 0x0000001005097209 */ /* 0x002fe40007800000 */
[----:B------:R-:W-:Y:S01]  /*27c0*/  F2FP.SATFINITE.E4M3.F32.PACK_AB_MERGE_C R112, R119, R64, RZ ;  /* 0x000000407770723e */ /* 0x000fe200048070ff */
[----:B------:R-:W-:Y:S01]  /*27d0*/  @!P3 FMUL R77, R77, 0.5 ;  /* 0x3f0000004d4db820 */ /* 0x000fe20000400000 */
[----:B------:R-:W1:Y:S01]  /*27e0*/  MUFU.EX2 R68, R68 ;  /* 0x0000004400447308 */ /* 0x000e620000000800 */
[----:B--2---:R-:W-:Y:S01]  /*27f0*/  @!P6 FMUL R69, R69, R69 ;  /* 0x000000454545e220 */ /* 0x004fe20000400000 */
[----:B------:R-:W-:Y:S02]  /*2800*/  FSETP.GEU.AND P6, PT, R80, -126, PT ;  /* 0xc2fc00005000780b */ /* 0x000fe40003fce000 */
[----:B------:R-:W-:Y:S02]  /*2810*/  LOP3.LUT R97, R97, 0xff, RZ, 0xc0, !PT ;  /* 0x000000ff61617812 */ /* 0x000fe400078ec0ff */
[----:B------:R-:W-:Y:S01]  /*2820*/  LOP3.LUT R110, R110, 0xff, RZ, 0xc0, !PT ;  /* 0x000000ff6e6e7812 */ /* 0x000fe200078ec0ff */
[----:B------:R-:W-:Y:S01]  /*2830*/  @!P4 FMUL R76, R76, 0.5 ;  /* 0x3f0000004c4cc820 */ /* 0x000fe20000400000 */
[----:B------:R-:W2:Y:S01]  /*2840*/  MUFU.EX2 R72, R72 ;  /* 0x0000004800487308 */ /* 0x000ea20000000800 */
[----:B---3--:R-:W-:Y:S01]  /*2850*/  @!P2 FMUL R73, R73, R73 ;  /* 0x000000494949a220 */ /* 0x008fe20000400000 */
[----:B------:R-:W-:-:S02]  /*2860*/  FSETP.GEU.AND P2, PT, R7, -126, PT ;  /* 0xc2fc00000700780b */ /* 0x000fc40003f4e000 */
[----:B------:R-:W-:Y:S02]  /*2870*/  LOP3.LUT R111, R111, 0xffff, RZ, 0xc0, !PT ;  /* 0x0000ffff6f6f7812 */ /* 0x000fe400078ec0ff */
[----:B------:R-:W-:Y:S01]  /*2880*/  F2FP.SATFINITE.E4M3.F32.PACK_AB_MERGE_C R89, R119, R14, RZ ;  /* 0x0000000e7759723e */ /* 0x000fe200048070ff */
[----:B------:R-:W-:Y:S01]  /*2890*/  @!P6 FMUL R80, R80, 0.5 ;  /* 0x3f0000005050e820 */ /* 0x000fe20000400000 */
[----:B------:R-:W3:Y:S01]  /*28a0*/  MUFU.EX2 R77, R77 ;  /* 0x0000004d004d7308 */ /* 0x000ee20000000800 */
[----:B-1----:R-:W-:Y:S01]  /*28b0*/  @!P5 FMUL R68, R68, R68 ;  /* 0x000000444444d220 */ /* 0x002fe20000400000 */
[----:B------:R-:W-:Y:S02]  /*28c0*/  FSETP.NEU.AND P5, PT, R9, -INF , PT ;  /* 0xff8000000900780b */ /* 0x000fe40003fad000 */
[----:B------:R-:W-:Y:S01]  /*28d0*/  F2FP.SATFINITE.E4M3.F32.PACK_AB_MERGE_C R109, R119, R57, RZ ;  /* 0x00000039776d723e */ /* 0x000fe200048070ff */
[----:B------:R-:W-:Y:S01]  /*28e0*/  FADD R41, R36, R68 ;  /* 0x0000004424297221 */ /* 0x000fe20000000000 */
[----:B------:R-:W-:Y:S01]  /*28f0*/  FSEL R5, R9, RZ, P5 ;  /* 0x000000ff09057208 */ /* 0x000fe20002800000 */
[----:B------:R-:W-:Y:S01]  /*2900*/  @!P2 FMUL R7, R7, 0.5 ;  /* 0x3f0000000707a820 */ /* 0x000fe20000400000 */
[----:B------:R-:W1:Y:S01]  /*2910*/  MUFU.EX2 R76, R76 ;  /* 0x0000004c004c7308 */ /* 0x000e620000000800 */
[----:B------:R-:W-:Y:S01]  /*2920*/  FSETP.GEU.AND P5, PT, R81, -126, PT ;  /* 0xc2fc00005100780b */ /* 0x000fe20003fae000 */
[----:B--2---:R-:W-:Y:S01]  /*2930*/  @!P1 FMUL R72, R72, R72 ;  /* 0x0000004848489220 */ /* 0x004fe20000400000 */
[----:B------:R-:W-:Y:S01]  /*2940*/  FMUL R5, R5, UR6 ;  /* 0x0000000605057c20 */ /* 0x000fe20008400000 */
[----:B------:R-:W-:Y:S01]  /*2950*/  FSETP.GEU.AND P1, PT, R84, -126, PT ;  /* 0xc2fc00005400780b */ /* 0x000fe20003f2e000 */
[----:B------:R-:W-:Y:S01]  /*2960*/  FADD R36, R22, R69 ;  /* 0x0000004516247221 */ /* 0x000fe20000000000 */
[----:B------:R-:W-:Y:S01]  /*2970*/  FADD R100, R40, R72 ;  /* 0x0000004828647221 */ /* 0x000fe20000000000 */
[--C-:B------:R-:W-:Y:S01]  /*2980*/  FFMA R27, R27, UR6, -R5.reuse ;  /* 0x000000061b1b7c23 */ /* 0x100fe20008000805 */
[----:B------:R-:W2:Y:S01]  /*2990*/  MUFU.EX2 R80, R80 ;  /* 0x0000005000507308 */ /* 0x000ea20000000800 */
[--C-:B------:R-:W-:Y:S01]  /*29a0*/  FFMA R26, R26, UR6, -R5.reuse ;  /* 0x000000061a1a7c23 */ /* 0x100fe20008000805 */
[----:B---3--:R-:W-:Y:S01]  /*29b0*/  @!P3 FMUL R77, R77, R77 ;  /* 0x0000004d4d4db220 */ /* 0x008fe20000400000 */
[--C-:B------:R-:W-:Y:S01]  /*29c0*/  FFMA R30, R30, UR6, -R5.reuse ;  /* 0x000000061e1e7c23 */ /* 0x100fe20008000805 */
[----:B------:R-:W-:Y:S01]  /*29d0*/  FSETP.GEU.AND P3, PT, R27, -126, PT ;  /* 0xc2fc00001b00780b */ /* 0x000fe20003f6e000 */
[--C-:B------:R-:W-:Y:S01]  /*29e0*/  FFMA R35, R35, UR6, -R5.reuse ;  /* 0x0000000623237c23 */ /* 0x100fe20008000805 */
[----:B------:R-:W-:Y:S01]  /*29f0*/  @!P5 FMUL R81, R81, 0.5 ;  /* 0x3f0000005151d820 */ /* 0x000fe20000400000 */
[--C-:B------:R-:W-:Y:S01]  /*2a00*/  FFMA R31, R31, UR6, -R5.reuse ;  /* 0x000000061f1f7c23 */ /* 0x100fe20008000805 */
[----:B------:R3:W4:Y:S01]  /*2a10*/  MUFU.EX2 R25, R7 ;  /* 0x0000000700197308 */ /* 0x0007220000000800 */
[----:B-1----:R-:W-:Y:S01]  /*2a20*/  @!P4 FMUL R76, R76, R76 ;  /* 0x0000004c4c4cc220 */ /* 0x002fe20000400000 */
[----:B------:R-:W-:Y:S01]  /*2a30*/  FSETP.GEU.AND P4, PT, R26, -126, PT ;  /* 0xc2fc00001a00780b */ /* 0x000fe20003f8e000 */
[----:B------:R-:W-:Y:S01]  /*2a40*/  @!P1 FMUL R84, R84, 0.5 ;  /* 0x3f00000054549820 */ /* 0x000fe20000400000 */
[--C-:B------:R-:W-:Y:S01]  /*2a50*/  FFMA R15, R34, UR6, -R5.reuse ;  /* 0x00000006220f7c23 */ /* 0x100fe20008000805 */
[--C-:B------:R-:W-:Y:S01]  /*2a60*/  FFMA R39, R39, UR6, -R5.reuse ;  /* 0x0000000627277c23 */ /* 0x100fe20008000805 */
[--C-:B------:R-:W-:Y:S01]  /*2a70*/  FFMA R17, R42, UR6, -R5.reuse ;  /* 0x000000062a117c23 */ /* 0x100fe20008000805 */
[--C-:B------:R-:W-:Y:S01]  /*2a80*/  FFMA R47, R47, UR6, -R5.reuse ;  /* 0x000000062f2f7c23 */ /* 0x100fe20008000805 */
[----:B------:R-:W1:Y:S01]  /*2a90*/  MUFU.EX2 R81, R81 ;  /* 0x0000005100517308 */ /* 0x000e620000000800 */
[----:B--2---:R-:W-:Y:S01]  /*2aa0*/  @!P6 FMUL R80, R80, R80 ;  /* 0x000000505050e220 */ /* 0x004fe20000400000 */
[----:B------:R-:W-:Y:S01]  /*2ab0*/  FSETP.GEU.AND P6, PT, R30, -126, PT ;  /* 0xc2fc00001e00780b */ /* 0x000fe20003fce000 */
[----:B------:R-:W-:Y:S01]  /*2ac0*/  @!P3 FMUL R27, R27, 0.5 ;  /* 0x3f0000001b1bb820 */ /* 0x000fe20000400000 */
[--C-:B---3--:R-:W-:Y:S01]  /*2ad0*/  FFMA R7, R38, UR6, -R5.reuse ;  /* 0x0000000626077c23 */ /* 0x108fe20008000805 */
[--C-:B------:R-:W-:Y:S01]  /*2ae0*/  FFMA R43, R43, UR6, -R5.reuse ;  /* 0x000000062b2b7c23 */ /* 0x100fe20008000805 */
[--C-:B------:R-:W-:Y:S01]  /*2af0*/  FFMA R51, R51, UR6, -R5.reuse ;  /* 0x0000000633337c23 */ /* 0x100fe20008000805 */
[----:B------:R-:W-:Y:S01]  /*2b00*/  @!P4 FMUL R26, R26, 0.5 ;  /* 0x3f0000001a1ac820 */ /* 0x000fe20000400000 */
[----:B------:R-:W2:Y:S01]  /*2b10*/  MUFU.EX2 R84, R84 ;  /* 0x0000005400547308 */ /* 0x000ea20000000800 */
[----:B----4-:R-:W-:Y:S01]  /*2b20*/  @!P2 FMUL R25, R25, R25 ;  /* 0x000000191919a220 */ /* 0x010fe20000400000 */
[----:B------:R-:W-:Y:S01]  /*2b30*/  FSETP.GEU.AND P2, PT, R35, -126, PT ;  /* 0xc2fc00002300780b */ /* 0x000fe20003f4e000 */
[--C-:B------:R-:W-:Y:S01]  /*2b40*/  FFMA R59, R59, UR6, -R5.reuse ;  /* 0x000000063b3b7c23 */ /* 0x100fe20008000805 */
[--C-:B------:R-:W-:Y:S01]  /*2b50*/  FFMA R55, R55, UR6, -R5.reuse ;  /* 0x0000000637377c23 */ /* 0x100fe20008000805 */
[--C-:B------:R-:W-:Y:S01]  /*2b60*/  FFMA R63, R63, UR6, -R5.reuse ;  /* 0x000000063f3f7c23 */ /* 0x100fe20008000805 */
[--C-:B------:R-:W-:Y:S01]  /*2b70*/  FFMA R19, R62, UR6, -R5.reuse ;  /* 0x000000063e137c23 */ /* 0x100fe20008000805 */
[----:B------:R-:W-:Y:S01]  /*2b80*/  @!P6 FMUL R30, R30, 0.5 ;  /* 0x3f0000001e1ee820 */ /* 0x000fe20000400000 */
[----:B------:R-:W3:Y:S01]  /*2b90*/  MUFU.EX2 R16, R27 ;  /* 0x0000001b00107308 */ /* 0x000ee20000000800 */
[----:B-1----:R-:W-:Y:S01]  /*2ba0*/  @!P5 FMUL R81, R81, R81 ;  /* 0x000000515151d220 */ /* 0x002fe20000400000 */
[----:B------:R-:W-:Y:S01]  /*2bb0*/  FSETP.GEU.AND P5, PT, R31, -126, PT ;  /* 0xc2fc00001f00780b */ /* 0x000fe20003fae000 */
[--C-:B------:R-:W-:Y:S01]  /*2bc0*/  FFMA R71, R71, UR6, -R5.reuse ;  /* 0x0000000647477c23 */ /* 0x100fe20008000805 */
[--C-:B------:R-:W-:Y:S01]  /*2bd0*/  FFMA R66, R66, UR6, -R5.reuse ;  /* 0x0000000642427c23 */ /* 0x100fe20008000805 */
[--C-:B------:R-:W-:Y:S01]  /*2be0*/  FFMA R67, R67, UR6, -R5.reuse ;  /* 0x0000000643437c23 */ /* 0x100fe20008000805 */
[--C-:B------:R-:W-:Y:S01]  /*2bf0*/  FFMA R70, R70, UR6, -R5.reuse ;  /* 0x0000000646467c23 */ /* 0x100fe20008000805 */
[----:B------:R-:W-:Y:S01]  /*2c00*/  @!P2 FMUL R35, R35, 0.5 ;  /* 0x3f0000002323a820 */ /* 0x000fe20000400000 */
[----:B------:R-:W1:Y:S01]  /*2c10*/  MUFU.EX2 R26, R26 ;  /* 0x0000001a001a7308 */ /* 0x000e620000000800 */
[----:B--2---:R-:W-:Y:S01]  /*2c20*/  @!P1 FMUL R84, R84, R84 ;  /* 0x0000005454549220 */ /* 0x004fe20000400000 */
[----:B------:R-:W-:Y:S01]  /*2c30*/  FSETP.GEU.AND P1, PT, R15, -126, PT ;  /* 0xc2fc00000f00780b */ /* 0x000fe20003f2e000 */
[--C-:B------:R-:W-:Y:S01]  /*2c40*/  FFMA R75, R75, UR6, -R5.reuse ;  /* 0x000000064b4b7c23 */ /* 0x100fe20008000805 */
[--C-:B------:R-:W-:Y:S01]  /*2c50*/  FFMA R74, R74, UR6, -R5.reuse ;  /* 0x000000064a4a7c23 */ /* 0x100fe20008000805 */
[--C-:B------:R-:W-:Y:S01]  /*2c60*/  FFMA R83, R83, UR6, -R5.reuse ;  /* 0x0000000653537c23 */ /* 0x100fe20008000805 */
[--C-:B------:R-:W-:Y:S01]  /*2c70*/  FFMA R78, R78, UR6, -R5.reuse ;  /* 0x000000064e4e7c23 */ /* 0x100fe20008000805 */
[----:B------:R-:W-:Y:S01]  /*2c80*/  @!P5 FMUL R31, R31, 0.5 ;  /* 0x3f0000001f1fd820 */ /* 0x000fe20000400000 */
[----:B------:R-:W2:Y:S01]  /*2c90*/  MUFU.EX2 R30, R30 ;  /* 0x0000001e001e7308 */ /* 0x000ea20000000800 */
[----:B---3--:R-:W-:Y:S01]  /*2ca0*/  @!P3 FMUL R16, R16, R16 ;  /* 0x000000101010b220 */ /* 0x008fe20000400000 */
[----:B------:R-:W-:Y:S01]  /*2cb0*/  FSETP.GEU.AND P3, PT, R39, -126, PT ;  /* 0xc2fc00002700780b */ /* 0x000fe20003f6e000 */
[--C-:B------:R-:W-:Y:S01]  /*2cc0*/  FFMA R79, R79, UR6, -R5.reuse ;  /* 0x000000064f4f7c23 */ /* 0x100fe20008000805 */
[--C-:B------:R-:W-:Y:S01]  /*2cd0*/  FFMA R82, R82, UR6, -R5.reuse ;  /* 0x0000000652527c23 */ /* 0x100fe20008000805 */
[----:B------:R-:W-:Y:S01]  /*2ce0*/  FFMA R86, R86, UR6, -R5 ;  /* 0x0000000656567c23 */ /* 0x000fe20008000805 */
[----:B------:R-:W-:Y:S01]  /*2cf0*/  FADD R40, R24, R73 ;  /* 0x0000004918287221 */ /* 0x000fe20000000000 */
[----:B------:R-:W-:Y:S01]  /*2d00*/  @!P1 FMUL R15, R15, 0.5 ;  /* 0x3f0000000f0f9820 */ /* 0x000fe20000400000 */
[----:B------:R3:W4:Y:S01]  /*2d10*/  MUFU.EX2 R42, R35 ;  /* 0x00000023002a7308 */ /* 0x0007220000000800 */
[----:B-1----:R-:W-:Y:S01]  /*2d20*/  @!P4 FMUL R26, R26, R26 ;  /* 0x0000001a1a1ac220 */ /* 0x002fe20000400000 */
[----:B------:R-:W-:Y:S01]  /*2d30*/  FSETP.GEU.AND P4, PT, R7, -126, PT ;  /* 0xc2fc00000700780b */ /* 0x000fe20003f8e000 */
[----:B------:R-:W-:Y:S01]  /*2d40*/  FADD R24, R44, R76 ;  /* 0x0000004c2c187221 */ /* 0x000fe20000000000 */
[----:B------:R-:W-:Y:S01]  /*2d50*/  FADD R44, R28, R77 ;  /* 0x0000004d1c2c7221 */ /* 0x000fe20000000000 */
[----:B------:R-:W-:Y:S01]  /*2d60*/  FADD R28, R48, R80 ;  /* 0x00000050301c7221 */ /* 0x000fe20000000000 */
[----:B------:R-:W-:Y:S01]  /*2d70*/  FADD R48, R56, R84 ;  /* 0x0000005438307221 */ /* 0x000fe20000000000 */
[----:B------:R-:W-:Y:S01]  /*2d80*/  @!P3 FMUL R39, R39, 0.5 ;  /* 0x3f0000002727b820 */ /* 0x000fe20000400000 */
[----:B------:R1:W5:Y:S01]  /*2d90*/  MUFU.EX2 R34, R31 ;  /* 0x0000001f00227308 */ /* 0x0003620000000800 */
[----:B--2---:R-:W-:Y:S01]  /*2da0*/  @!P6 FMUL R30, R30, R30 ;  /* 0x0000001e1e1ee220 */ /* 0x004fe20000400000 */
[----:B------:R-:W-:Y:S01]  /*2db0*/  FSETP.GEU.AND P6, PT, R17, -126, PT ;  /* 0xc2fc00001100780b */ /* 0x000fe20003fce000 */
[----:B---3--:R-:W-:Y:S01]  /*2dc0*/  FADD R35, R14, R60 ;  /* 0x0000003c0e237221 */ /* 0x008fe20000000000 */
[----:B------:R-:W-:Y:S01]  /*2dd0*/  F2FP.SATFINITE.E4M3.F32.PACK_AB_MERGE_C R84, R119, R84, RZ ;  /* 0x000000547754723e */ /* 0x000fe200048070ff */
[----:B------:R-:W-:Y:S01]  /*2de0*/  FADD R33, R33, R40 ;  /* 0x0000002821217221 */ /* 0x000fe20000000000 */
[----:B------:R-:W-:Y:S01]  /*2df0*/  F2FP.SATFINITE.E4M3.F32.PACK_AB_MERGE_C R60, R119, R30, RZ ;  /* 0x0000001e773c723e */ /* 0x000fe200048070ff */
[----:B------:R-:W-:Y:S01]  /*2e00*/  @!P4 FMUL R7, R7, 0.5 ;  /* 0x3f0000000707c820 */ /* 0x000fe20000400000 */
[----:B------:R2:W3:Y:S01]  /*2e10*/  MUFU.EX2 R38, R15 ;  /* 0x0000000f00267308 */ /* 0x0004e20000000800 */
[----:B----4-:R-:W-:Y:S01]  /*2e20*/  @!P2 FMUL R42, R42, R42 ;  /* 0x0000002a2a2aa220 */ /* 0x010fe20000400000 */
[----:B------:R-:W-:Y:S01]  /*2e30*/  FSETP.GEU.AND P2, PT, R47, -126, PT ;  /* 0xc2fc00002f00780b */ /* 0x000fe20003f4e000 */
[----:B------:R-:W-:Y:S01]  /*2e40*/  FADD R35, R35, R24 ;  /* 0x0000001823237221 */ /* 0x000fe20000000000 */
[C---:B------:R-:W-:Y:S01]  /*2e50*/  F2FP.SATFINITE.E4M3.F32.PACK_AB_MERGE_C R56, R119.reuse, R26, RZ ;  /* 0x0000001a7738723e */ /* 0x040fe200048070ff */
[----:B-1----:R-:W-:Y:S01]  /*2e60*/  FADD R31, R6, R11 ;  /* 0x0000000b061f7221 */ /* 0x002fe20000000000 */
[----:B------:R-:W-:Y:S01]  /*2e70*/  F2FP.SATFINITE.E4M3.F32.PACK_AB_MERGE_C R22, R119, R42, RZ ;  /* 0x0000002a7716723e */ /* 0x000fe200048070ff */
[----:B------:R-:W-:Y:S01]  /*2e80*/  @!P6 FMUL R17, R17, 0.5 ;  /* 0x3f0000001111e820 */ /* 0x000fe20000400000 */
[----:B------:R1:W4:Y:S01]  /*2e90*/  MUFU.EX2 R90, R7 ;  /* 0x00000007005a7308 */ /* 0x0003220000000800 */
[----:B--2---:R-:W-:Y:S01]  /*2ea0*/  FFMA R15, R46, UR6, -R5 ;  /* 0x000000062e0f7c23 */ /* 0x004fe20008000805 */
[----:B-----5:R-:W-:Y:S01]  /*2eb0*/  @!P5 FMUL R34, R34, R34 ;  /* 0x000000222222d220 */ /* 0x020fe20000400000 */
[----:B------:R-:W-:Y:S01]  /*2ec0*/  FSETP.GEU.AND P5, PT, R43, -126, PT ;  /* 0xc2fc00002b00780b */ /* 0x000fe20003fae000 */
[----:B------:R-:W-:Y:S01]  /*2ed0*/  FADD R45, R88, R25 ;  /* 0x00000019582d7221 */ /* 0x000fe20000000000 */
[----:B------:R-:W-:Y:S01]  /*2ee0*/  LOP3.LUT R84, R84, 0xff, RZ, 0xc0, !PT ;  /* 0x000000ff54547812 */ /* 0x000fe200078ec0ff */
[----:B------:R-:W-:Y:S01]  /*2ef0*/  FADD R31, R31, R100 ;  /* 0x000000641f1f7221 */ /* 0x000fe20000000000 */
[----:B------:R-:W-:Y:S01]  /*2f00*/  @!P2 FMUL R47, R47, 0.5 ;  /* 0x3f0000002f2fa820 */ /* 0x000fe20000400000 */
[----:B------:R2:W5:Y:S01]  /*2f10*/  MUFU.EX2 R46, R39 ;  /* 0x00000027002e7308 */ /* 0x0005620000000800 */
[----:B---3--:R-:W-:Y:S01]  /*2f20*/  @!P1 FMUL R38, R38, R38 ;  /* 0x0000002626269220 */ /* 0x008fe20000400000 */
[----:B------:R-:W-:Y:S01]  /*2f30*/  FSETP.GEU.AND P1, PT, R15, -126, PT ;  /* 0xc2fc00000f00780b */ /* 0x000fe20003f2e000 */
[----:B-1----:R-:W-:Y:S01]  /*2f40*/  FFMA R7, R50, UR6, -R5 ;  /* 0x0000000632077c23 */ /* 0x002fe20008000805 */
[----:B------:R-:W-:Y:S01]  /*2f50*/  F2FP.SATFINITE.E4M3.F32.PACK_AB_MERGE_C R21, R119, R34, RZ ;  /* 0x000000227715723e */ /* 0x000fe200048070ff */
[----:B------:R-:W-:Y:S01]  /*2f60*/  FADD R48, R41, R48 ;  /* 0x0000003029307221 */ /* 0x000fe20000000000 */
[----:B------:R-:W-:Y:S01]  /*2f70*/  F2FP.SATFINITE.E4M3.F32.PACK_AB_MERGE_C R68, R119, R68, RZ ;  /* 0x000000447744723e */ /* 0x000fe200048070ff */
[----:B------:R-:W-:Y:S01]  /*2f80*/  FADD R36, R36, R45 ;  /* 0x0000002d24247221 */ /* 0x000fe20000000000 */
[----:B------:R1:W3:Y:S01]  /*2f90*/  MUFU.EX2 R92, R17 ;  /* 0x00000011005c7308 */ /* 0x0002e20000000800 */
[----:B----4-:R-:W-:Y:S01]  /*2fa0*/  @!P4 FMUL R90, R90, R90 ;  /* 0x0000005a5a5ac220 */ /* 0x010fe20000400000 */
[----:B------:R-:W-:Y:S01]  /*2fb0*/  @!P5 FMUL R43, R43, 0.5 ;  /* 0x3f0000002b2bd820 */ /* 0x000fe20000400000 */
[----:B------:R-:W-:Y:S01]  /*2fc0*/  FSETP.GEU.AND P4, PT, R7, -126, PT ;  /* 0xc2fc00000700780b */ /* 0x000fe20003f8e000 */
[----:B--2---:R-:W-:Y:S01]  /*2fd0*/  FADD R39, R32, R64 ;  /* 0x0000004020277221 */ /* 0x004fe20000000000 */
[----:B------:R-:W-:Y:S01]  /*2fe0*/  FADD R32, R20, R65 ;  /* 0x0000004114207221 */ /* 0x000fe20000000000 */
[----:B------:R-:W-:Y:S01]  /*2ff0*/  F2FP.SATFINITE.E4M3.F32.PACK_AB_MERGE_C R64, R119, R38, RZ ;  /* 0x000000267740723e */ /* 0x000fe200048070ff */
[----:B------:R-:W-:Y:S01]  /*3000*/  @!P1 FMUL R15, R15, 0.5 ;  /* 0x3f0000000f0f9820 */ /* 0x000fe20000400000 */
[----:B------:R2:W4:Y:S01]  /*3010*/  MUFU.EX2 R50, R43 ;  /* 0x0000002b00327308 */ /* 0x0005220000000800 */
[----:B-1----:R-:W-:Y:S01]  /*3020*/  FFMA R17, R54, UR6, -R5 ;  /* 0x0000000636117c23 */ /* 0x002fe20008000805 */
[----:B-----5:R-:W-:Y:S01]  /*3030*/  @!P3 FMUL R46, R46, R46 ;  /* 0x0000002e2e2eb220 */ /* 0x020fe20000400000 */
[----:B------:R-:W-:Y:S01]  /*3040*/  FSETP.GEU.AND P3, PT, R51, -126, PT ;  /* 0xc2fc00003300780b */ /* 0x000fe20003f6e000 */
[----:B------:R-:W-:Y:S01]  /*3050*/  FADD R28, R39, R28 ;  /* 0x0000001c271c7221 */ /* 0x000fe20000000000 */
[----:B------:R-:W-:Y:S01]  /*3060*/  F2FP.SATFINITE.E4M3.F32.PACK_AB_MERGE_C R69, R119, R69, RZ ;  /* 0x000000457745723e */ /* 0x000fe200048070ff */
[----:B------:R-:W-:Y:S01]  /*3070*/  FADD R35, R35, R48 ;  /* 0x0000003023237221 */ /* 0x000fe20000000000 */
[----:B------:R-:W-:Y:S01]  /*3080*/  F2FP.SATFINITE.E4M3.F32.PACK_AB_MERGE_C R23, R119, R46, RZ ;  /* 0x0000002e7717723e */ /* 0x000fe200048070ff */
[----:B------:R-:W1:Y:S01]  /*3090*/  MUFU.EX2 R54, R47 ;  /* 0x0000002f00367308 */ /* 0x000e620000000800 */
[----:B------:R-:W-:Y:S01]  /*30a0*/  @!P4 FMUL R7, R7, 0.5 ;  /* 0x3f0000000707c820 */ /* 0x000fe20000400000 */
[----:B---3--:R-:W-:Y:S01]  /*30b0*/  @!P6 FMUL R92, R92, R92 ;  /* 0x0000005c5c5ce220 */ /* 0x008fe20000400000 */
[----:B------:R-:W-:Y:S01]  /*30c0*/  FSETP.GEU.AND P6, PT, R17, -126, PT ;  /* 0xc2fc00001100780b */ /* 0x000fe20003fce000 */
[----:B--2---:R-:W-:Y:S01]  /*30d0*/  FADD R43, R52, R81 ;  /* 0x00000051342b7221 */ /* 0x004fe20000000000 */
[----:B------:R-:W-:Y:S01]  /*30e0*/  LOP3.LUT R23, R23, 0xffff, RZ, 0xc0, !PT ;  /* 0x0000ffff17177812 */ /* 0x000fe200078ec0ff */
[----:B------:R-:W-:Y:S01]  /*30f0*/  FADD R28, R31, R28 ;  /* 0x0000001c1f1c7221 */ /* 0x000fe20000000000 */
[----:B------:R-:W-:Y:S01]  /*3100*/  F2FP.SATFINITE.E4M3.F32.PACK_AB_MERGE_C R76, R119, R76, RZ ;  /* 0x0000004c774c723e */ /* 0x000fe200048070ff */
[----:B------:R-:W-:Y:S01]  /*3110*/  @!P3 FMUL R51, R51, 0.5 ;  /* 0x3f0000003333b820 */ /* 0x000fe20000400000 */
[----:B------:R2:W3:Y:S01]  /*3120*/  MUFU.EX2 R94, R15 ;  /* 0x0000000f005e7308 */ /* 0x0004e20000000800 */
[----:B----4-:R-:W-:Y:S01]  /*3130*/  @!P5 FMUL R50, R50, R50 ;  /* 0x000000323232d220 */ /* 0x010fe20000400000 */
[----:B------:R-:W-:Y:S01]  /*3140*/  FSETP.GEU.AND P5, PT, R55, -126, PT ;  /* 0xc2fc00003700780b */ /* 0x000fe20003fae000 */
[----:B------:R-:W-:Y:S01]  /*3150*/  FADD R32, R32, R43 ;  /* 0x0000002b20207221 */ /* 0x000fe20000000000 */
[----:B------:R-:W-:Y:S01]  /*3160*/  F2FP.SATFINITE.E4M3.F32.PACK_AB_MERGE_C R77, R119, R77, RZ ;  /* 0x0000004d774d723e */ /* 0x000fe200048070ff */
[----:B------:R-:W-:Y:S01]  /*3170*/  FADD R28, R28, R35 ;  /* 0x000000231c1c7221 */ /* 0x000fe20000000000 */
[----:B------:R-:W-:Y:S01]  /*3180*/  LOP3.LUT R68, R68, 0xff, RZ, 0xc0, !PT ;  /* 0x000000ff44447812 */ /* 0x000fe200078ec0ff */
[----:B------:R-:W-:Y:S01]  /*3190*/  @!P6 FMUL R17, R17, 0.5 ;  /* 0x3f0000001111e820 */ /* 0x000fe20000400000 */
[----:B-1----:R-:W-:Y:S01]  /*31a0*/  @!P2 FMUL R54, R54, R54 ;  /* 0x000000363636a220 */ /* 0x002fe20000400000 */
[----:B------:R-:W-:Y:S01]  /*31b0*/  FSETP.GEU.AND P2, PT, R59, -126, PT ;  /* 0xc2fc00003b00780b */ /* 0x000fe20003f4e000 */
[--C-:B--2---:R-:W-:Y:S01]  /*31c0*/  FFMA R15, R58, UR6, -R5.reuse ;  /* 0x000000063a0f7c23 */ /* 0x104fe20008000805 */
[----:B------:R-:W1:Y:S01]  /*31d0*/  MUFU.EX2 R96, R7 ;  /* 0x0000000700607308 */ /* 0x000e620000000800 */
[----:B------:R-:W-:Y:S01]  /*31e0*/  FFMA R5, R87, UR6, -R5 ;  /* 0x0000000657057c23 */ /* 0x000fe20008000805 */
[----:B------:R-:W-:Y:S01]  /*31f0*/  F2FP.SATFINITE.E4M3.F32.PACK_AB_MERGE_C R87, R119, R10, RZ ;  /* 0x0000000a7757723e */ /* 0x000fe200048070ff */
[----:B------:R-:W-:Y:S01]  /*3200*/  FADD R24, R33, R32 ;  /* 0x0000002021187221 */ /* 0x000fe20000000000 */
[----:B------:R-:W-:Y:S01]  /*3210*/  @!P5 FMUL R55, R55, 0.5 ;  /* 0x3f0000003737d820 */ /* 0x000fe20000400000 */
[----:B------:R-:W-:Y:S01]  /*3220*/  LOP3.LUT R69, R69, 0xffff, RZ, 0xc0, !PT ;  /* 0x0000ffff45457812 */ /* 0x000fe200078ec0ff */
[----:B---3--:R-:W-:Y:S01]  /*3230*/  @!P1 FMUL R94, R94, R94 ;  /* 0x0000005e5e5e9220 */ /* 0x008fe20000400000 */
[----:B------:R-:W-:Y:S01]  /*3240*/  FSETP.GEU.AND P1, PT, R15, -126, PT ;  /* 0xc2fc00000f00780b */ /* 0x000fe20003f2e000 */
[----:B------:R-:W2:Y:S01]  /*3250*/  MUFU.EX2 R58, R51 ;  /* 0x00000033003a7308 */ /* 0x000ea20000000800 */
[----:B------:R-:W-:Y:S01]  /*3260*/  LOP3.LUT R32, R87, 0xffff, RZ, 0xc0, !PT ;  /* 0x0000ffff57207812 */ /* 0x000fe200078ec0ff */
[----:B------:R-:W-:-:S02]  /*3270*/  IMAD.U32 R31, R64, 0x10000, RZ ;  /* 0x00010000401f7824 */ /* 0x000fc400078e00ff */
[----:B------:R-:W-:Y:S01]  /*3280*/  @!P2 FMUL R59, R59, 0.5 ;  /* 0x3f0000003b3ba820 */ /* 0x000fe20000400000 */
[----:B------:R-:W-:Y:S02]  /*3290*/  PRMT R110, R111, 0x7604, R110 ;  /* 0x000076046f6e7816 */ /* 0x000fe4000000006e */
[----:B------:R-:W-:Y:S01]  /*32a0*/  PRMT R32, R32, 0x7604, R85 ;  /* 0x0000760420207816 */ /* 0x000fe20000000055 */
[----:B------:R3:W4:Y:S01]  /*32b0*/  MUFU.EX2 R98, R17 ;  /* 0x0000001100627308 */ /* 0x0007220000000800 */
[----:B-1----:R-:W-:Y:S01]  /*32c0*/  @!P4 FMUL R96, R96, R96 ;  /* 0x000000606060c220 */ /* 0x002fe20000400000 */
[----:B------:R-:W-:Y:S02]  /*32d0*/  FSETP.GEU.AND P4, PT, R19, -126, PT ;  /* 0xc2fc00001300780b */ /* 0x000fe40003f8e000 */
[----:B------:R-:W-:Y:S01]  /*32e0*/  @!P1 FMUL R15, R15, 0.5 ;  /* 0x3f0000000f0f9820 */ /* 0x000fe20000400000 */
[C---:B------:R-:W-:Y:S02]  /*32f0*/  F2FP.SATFINITE.E4M3.F32.PACK_AB_MERGE_C R106, R119.reuse, R52, RZ ;  /* 0x00000034776a723e */ /* 0x040fe400048070ff */
[----:B------:R-:W-:Y:S01]  /*3300*/  F2FP.SATFINITE.E4M3.F32.PACK_AB_MERGE_C R95, R119, R20, RZ ;  /* 0x00000014775f723e */ /* 0x000fe200048070ff */
[----:B------:R-:W1:Y:S01]  /*3310*/  MUFU.EX2 R59, R59 ;  /* 0x0000003b003b7308 */ /* 0x000e620000000800 */
[----:B--2---:R-:W-:Y:S01]  /*3320*/  @!P3 FMUL R58, R58, R58 ;  /* 0x0000003a3a3ab220 */ /* 0x004fe20000400000 */
[----:B------:R-:W-:Y:S01]  /*3330*/  FSETP.GEU.AND P3, PT, R63, -126, PT ;  /* 0xc2fc00003f00780b */ /* 0x000fe20003f6e000 */
[----:B---3--:R-:W-:Y:S01]  /*3340*/  IMAD.U32 R17, RZ, RZ, UR7 ;  /* 0x00000007ff117e24 */ /* 0x008fe2000f8e00ff */
[----:B------:R-:W-:-:S02]  /*3350*/  LOP3.LUT R101, R101, 0xff, RZ, 0xc0, !PT ;  /* 0x000000ff65657812 */ /* 0x000fc400078ec0ff */
[----:B------:R-:W-:Y:S01]  /*3360*/  F2FP.SATFINITE.E4M3.F32.PACK_AB_MERGE_C R18, R119, R58, RZ ;  /* 0x0000003a7712723e */ /* 0x000fe200048070ff */
[----:B------:R-:W-:Y:S01]  /*3370*/  @!P4 FMUL R19, R19, 0.5 ;  /* 0x3f0000001313c820 */ /* 0x000fe20000400000 */
[----:B------:R-:W2:Y:S01]  /*3380*/  MUFU.EX2 R62, R55 ;  /* 0x00000037003e7308 */ /* 0x000ea20000000800 */
[----:B----4-:R-:W-:Y:S01]  /*3390*/  @!P6 FMUL R98, R98, R98 ;  /* 0x000000626262e220 */ /* 0x010fe20000400000 */
[----:B------:R-:W-:Y:S01]  /*33a0*/  FSETP.GEU.AND P6, PT, R66, -126, PT ;  /* 0xc2fc00004200780b */ /* 0x000fe20003fce000 */
[----:B------:R3:W-:Y:S01]  /*33b0*/  SYNCS.ARRIVE.TRANS64.A1T0 RZ, [R17+UR13], RZ ;  /* 0x000000ff11ff79a7 */ /* 0x0007e2000810000d */
[----:B------:R-:W-:Y:S02]  /*33c0*/  LOP3.LUT R102, R102, 0xffff, RZ, 0xc0, !PT ;  /* 0x0000ffff66667812 */ /* 0x000fe400078ec0ff */
[----:B------:R-:W-:Y:S01]  /*33d0*/  LOP3.LUT R76, R76, 0xff, RZ, 0xc0, !PT ;  /* 0x000000ff4c4c7812 */ /* 0x000fe200078ec0ff */
[----:B------:R-:W-:Y:S01]  /*33e0*/  @!P3 FMUL R63, R63, 0.5 ;  /* 0x3f0000003f3fb820 */ /* 0x000fe20000400000 */
[----:B------:R4:W5:Y:S01]  /*33f0*/  MUFU.EX2 R7, R15 ;  /* 0x0000000f00077308 */ /* 0x0009620000000800 */
[----:B-1----:R-:W-:Y:S01]  /*3400*/  @!P2 FMUL R59, R59, R59 ;  /* 0x0000003b3b3ba220 */ /* 0x002fe20000400000 */
[----:B------:R-:W-:-:S02]  /*3410*/  FSETP.GEU.AND P2, PT, R71, -126, PT ;  /* 0xc2fc00004700780b */ /* 0x000fc40003f4e000 */
[----:B---3--:R-:W-:Y:S02]  /*3420*/  F2FP.SATFINITE.E4M3.F32.PACK_AB_MERGE_C R17, R119, R54, RZ ;  /* 0x000000367711723e */ /* 0x008fe400048070ff */
[----:B------:R-:W-:Y:S01]  /*3430*/  LOP3.LUT R77, R77, 0xffff, RZ, 0xc0, !PT ;  /* 0x0000ffff4d4d7812 */ /* 0x000fe200078ec0ff */
[----:B------:R-:W-:Y:S01]  /*3440*/  @!P6 FMUL R66, R66, 0.5 ;  /* 0x3f0000004242e820 */ /* 0x000fe20000400000 */
[----:B------:R-:W1:Y:S01]  /*3450*/  MUFU.EX2 R63, R63 ;  /* 0x0000003f003f7308 */ /* 0x000e620000000800 */
[----:B--2---:R-:W-:Y:S01]  /*3460*/  @!P5 FMUL R62, R62, R62 ;  /* 0x0000003e3e3ed220 */ /* 0x004fe20000400000 */
[----:B------:R-:W-:Y:S02]  /*3470*/  FSETP.GEU.AND P5, PT, R67, -126, PT ;  /* 0xc2fc00004300780b */ /* 0x000fe40003fae000 */
[----:B----4-:R-:W-:Y:S02]  /*3480*/  LOP3.LUT R15, R0, 0x3, RZ, 0xc0, !PT ;  /* 0x00000003000f7812 */ /* 0x010fe400078ec0ff */
[----:B------:R-:W-:Y:S01]  /*3490*/  LOP3.LUT R17, R17, 0xffff, RZ, 0xc0, !PT ;  /* 0x0000ffff11117812 */ /* 0x000fe200078ec0ff */
[----:B------:R-:W-:Y:S01]  /*34a0*/  @!P2 FMUL R71, R71, 0.5 ;  /* 0x3f0000004747a820 */ /* 0x000fe20000400000 */
[----:B------:R-:W2:Y:S01]  /*34b0*/  MUFU.EX2 R27, R19 ;  /* 0x00000013001b7308 */ /* 0x000ea20000000800 */
[----:B-----5:R-:W-:Y:S01]  /*34c0*/  @!P1 FMUL R7, R7, R7 ;  /* 0x0000000707079220 */ /* 0x020fe20000400000 */
[----:B------:R-:W-:Y:S01]  /*34d0*/  FSETP.GEU.AND P1, PT, R70, -126, PT ;  /* 0xc2fc00004600780b */ /* 0x000fe20003f2e000 */
[----:B------:R-:W-:Y:S01]  /*34e0*/  VIADD R15, R15, 0xffffffff ;  /* 0xffffffff0f0f7836 */ /* 0x000fe20000000000 */
[----:B------:R-:W-:Y:S01]  /*34f0*/  F2FP.SATFINITE.E4M3.F32.PACK_AB_MERGE_C R20, R119, R16, RZ ;  /* 0x000000107714723e */ /* 0x000fe200048070ff */
[----:B------:R-:W-:Y:S01]  /*3500*/  FADD R47, R26, R7 ;  /* 0x000000071a2f7221 */ /* 0x000fe20000000000 */
[----:B------:R-:W-:-:S02]  /*3510*/  IMAD.SHL.U32 R17, R17, 0x1000000, RZ ;  /* 0x0100000011117824 */ /* 0x000fc400078e00ff */
[----:B------:R-:W-:Y:S01]  /*3520*/  @!P5 FMUL R67, R67, 0.5 ;  /* 0x3f0000004343d820 */ /* 0x000fe20000400000 */
[----:B------:R-:W3:Y:S01]  /*3530*/  MUFU.EX2 R71, R71 ;  /* 0x0000004700477308 */ /* 0x000ee20000000800 */
[----:B-1----:R-:W-:Y:S01]  /*3540*/  @!P3 FMUL R63, R63, R63 ;  /* 0x0000003f3f3fb220 */ /* 0x002fe20000400000 */
[----:B------:R-:W-:Y:S01]  /*3550*/  FSETP.GEU.AND P3, PT, R75, -126, PT ;  /* 0xc2fc00004b00780b */ /* 0x000fe20003f6e000 */
[----:B------:R-:W-:Y:S01]  /*3560*/  FADD R26, R16, R59 ;  /* 0x0000003b101a7221 */ /* 0x000fe20000000000 */
[----:B------:R-:W-:Y:S02]  /*3570*/  F2FP.SATFINITE.E4M3.F32.PACK_AB_MERGE_C R113, R119, R65, RZ ;  /* 0x000000417771723e */ /* 0x000fe400048070ff */
[----:B------:R-:W-:Y:S01]  /*3580*/  PRMT R68, R69, 0x7604, R68 ;  /* 0x0000760445447816 */ /* 0x000fe20000000044 */
[----:B------:R-:W-:Y:S01]  /*3590*/  @!P1 FMUL R70, R70, 0.5 ;  /* 0x3f00000046469820 */ /* 0x000fe20000400000 */
[----:B------:R-:W1:Y:S01]  /*35a0*/  MUFU.EX2 R66, R66 ;  /* 0x0000004200427308 */ /* 0x000e620000000800 */
[----:B--2---:R-:W-:Y:S01]  /*35b0*/  @!P4 FMUL R27, R27, R27 ;  /* 0x0000001b1b1bc220 */ /* 0x004fe20000400000 */
[----:B------:R-:W-:-:S02]  /*35c0*/  FSETP.GEU.AND P4, PT, R74, -126, PT ;  /* 0xc2fc00004a00780b */ /* 0x000fc40003f8e000 */
[----:B------:R-:W-:Y:S01]  /*35d0*/  F2FP.SATFINITE.E4M3.F32.PACK_AB_MERGE_C R108, R119, R11, RZ ;  /* 0x0000000b776c723e */ /* 0x000fe200048070ff */
[----:B------:R-:W-:Y:S01]  /*35e0*/  FADD R49, R30, R27 ;  /* 0x0000001b1e317221 */ /* 0x000fe20000000000 */
[----:B------:R-:W-:Y:S01]  /*35f0*/  FADD R30, R34, R63 ;  /* 0x0000003f221e7221 */ /* 0x000fe20000000000 */
[----:B------:R-:W-:Y:S01]  /*3600*/  @!P3 FMUL R75, R75, 0.5 ;  /* 0x3f0000004b4bb820 */ /* 0x000fe20000400000 */
[----:B------:R-:W2:Y:S01]  /*3610*/  MUFU.EX2 R67, R67 ;  /* 0x0000004300437308 */ /* 0x000ea20000000800 */
[----:B---3--:R-:W-:Y:S01]  /*3620*/  @!P2 FMUL R71, R71, R71 ;  /* 0x000000474747a220 */ /* 0x008fe20000400000 */
[----:B------:R-:W-:Y:S02]  /*3630*/  FSETP.GEU.AND P2, PT, R83, -126, PT ;  /* 0xc2fc00005300780b */ /* 0x000fe40003f4e000 */
[----:B------:R-:W-:Y:S01]  /*3640*/  LOP3.LUT R89, R89, 0xff, RZ, 0xc0, !PT ;  /* 0x000000ff59597812 */ /* 0x000fe200078ec0ff */
[----:B------:R-:W-:Y:S01]  /*3650*/  FADD R51, R46, R71 ;  /* 0x000000472e337221 */ /* 0x000fe20000000000 */
[----:B------:R-:W-:Y:S01]  /*3660*/  F2FP.SATFINITE.E4M3.F32.PACK_AB_MERGE_C R14, R119, R71, RZ ;  /* 0x00000047770e723e */ /* 0x000fe200048070ff */
[----:B------:R-:W-:Y:S01]  /*3670*/  @!P4 FMUL R74, R74, 0.5 ;  /* 0x3f0000004a4ac820 */ /* 0x000fe20000400000 */
[----:B------:R-:W3:Y:S01]  /*3680*/  MUFU.EX2 R70, R70 ;  /* 0x0000004600467308 */ /* 0x000ee20000000800 */
[----:B-1----:R-:W-:Y:S01]  /*3690*/  @!P6 FMUL R66, R66, R66 ;  /* 0x000000424242e220 */ /* 0x002fe20000400000 */
[----:B------:R-:W-:-:S02]  /*36a0*/  FSETP.GEU.AND P6, PT, R78, -126, PT ;  /* 0xc2fc00004e00780b */ /* 0x000fc40003fce000 */
[C---:B------:R-:W-:Y:S01]  /*36b0*/  F2FP.SATFINITE.E4M3.F32.PACK_AB_MERGE_C R88, R119.reuse, R88, RZ ;  /* 0x000000587758723e */ /* 0x040fe200048070ff */
[----:B------:R-:W-:Y:S01]  /*36c0*/  FADD R34, R38, R66 ;  /* 0x0000004226227221 */ /* 0x000fe20000000000 */
[----:B------:R-:W-:Y:S01]  /*36d0*/  F2FP.SATFINITE.E4M3.F32.PACK_AB_MERGE_C R19, R119, R62, RZ ;  /* 0x0000003e7713723e */ /* 0x000fe200048070ff */
[----:B------:R-:W-:Y:S01]  /*36e0*/  @!P2 FMUL R83, R83, 0.5 ;  /* 0x3f0000005353a820 */ /* 0x000fe20000400000 */
[----:B------:R-:W1:Y:S01]  /*36f0*/  MUFU.EX2 R75, R75 ;  /* 0x0000004b004b7308 */ /* 0x000e620000000800 */
[----:B--2---:R-:W-:Y:S01]  /*3700*/  @!P5 FMUL R67, R67, R67 ;  /* 0x000000434343d220 */ /* 0x004fe20000400000 */
[----:B------:R-:W-:Y:S02]  /*3710*/  FSETP.GEU.AND P5, PT, R79, -126, PT ;  /* 0xc2fc00004f00780b */ /* 0x000fe40003fae000 */
[C---:B------:R-:W-:Y:S01]  /*3720*/  F2FP.SATFINITE.E4M3.F32.PACK_AB_MERGE_C R6, R119.reuse, R59, RZ ;  /* 0x0000003b7706723e */ /* 0x040fe200048070ff */
[----:B------:R-:W-:Y:S01]  /*3730*/  FADD R38, R42, R67 ;  /* 0x000000432a267221 */ /* 0x000fe20000000000 */
[C---:B------:R-:W-:Y:S01]  /*3740*/  F2FP.SATFINITE.E4M3.F32.PACK_AB_MERGE_C R66, R119.reuse, R66, RZ ;  /* 0x000000427742723e */ /* 0x040fe200048070ff */
[----:B------:R-:W-:Y:S01]  /*3750*/  @!P6 FMUL R78, R78, 0.5 ;  /* 0x3f0000004e4ee820 */ /* 0x000fe20000400000 */
[----:B------:R-:W2:Y:S01]  /*3760*/  MUFU.EX2 R74, R74 ;  /* 0x0000004a004a7308 */ /* 0x000ea20000000800 */
[----:B---3--:R-:W-:Y:S01]  /*3770*/  @!P1 FMUL R70, R70, R70 ;  /* 0x0000004646469220 */ /* 0x008fe20000400000 */
[----:B------:R-:W-:Y:S01]  /*3780*/  FSETP.GEU.AND P1, PT, R82, -126, PT ;  /* 0xc2fc00005200780b */ /* 0x000fe20003f2e000 */
[----:B------:R-:W-:Y:S01]  /*3790*/  IMAD.U32 R41, R66, 0x10000, RZ ;  /* 0x0001000042297824 */ /* 0x000fe200078e00ff */
[C---:B------:R-:W-:Y:S01]  /*37a0*/  F2FP.SATFINITE.E4M3.F32.PACK_AB_MERGE_C R11, R119.reuse, R67, RZ ;  /* 0x00000043770b723e */ /* 0x040fe200048070ff */
[----:B------:R-:W-:Y:S01]  /*37b0*/  FADD R42, R90, R70 ;  /* 0x000000465a2a7221 */ /* 0x000fe20000000000 */
[----:B------:R-:W-:Y:S01]  /*37c0*/  F2FP.SATFINITE.E4M3.F32.PACK_AB_MERGE_C R90, R119, R90, RZ ;  /* 0x0000005a775a723e */ /* 0x000fe200048070ff */
[----:B------:R-:W-:Y:S01]  /*37d0*/  @!P5 FMUL R79, R79, 0.5 ;  /* 0x3f0000004f4fd820 */ /* 0x000fe20000400000 */
[----:B------:R-:W3:Y:S01]  /*37e0*/  MUFU.EX2 R83, R83 ;  /* 0x0000005300537308 */ /* 0x000ee20000000800 */
[----:B-1----:R-:W-:Y:S01]  /*37f0*/  @!P3 FMUL R75, R75, R75 ;  /* 0x0000004b4b4bb220 */ /* 0x002fe20000400000 */
[----:B------:R-:W-:Y:S01]  /*3800*/  FSETP.GEU.AND P3, PT, R5, -126, PT ;  /* 0xc2fc00000500780b */ /* 0x000fe20003f6e000 */
[----:B------:R-:W-:Y:S01]  /*3810*/  IMAD.U32 R33, R90, 0x10000, RZ ;  /* 0x000100005a217824 */ /* 0x000fe200078e00ff */
[C---:B------:R-:W-:Y:S01]  /*3820*/  F2FP.SATFINITE.E4M3.F32.PACK_AB_MERGE_C R70, R119.reuse, R70, RZ ;  /* 0x000000467746723e */ /* 0x040fe200048070ff */
[----:B------:R-:W-:Y:S01]  /*3830*/  FADD R53, R50, R75 ;  /* 0x0000004b32357221 */ /* 0x000fe20000000000 */
[C---:B------:R-:W-:Y:S01]  /*3840*/  F2FP.SATFINITE.E4M3.F32.PACK_AB_MERGE_C R72, R119.reuse, R72, RZ ;  /* 0x000000487748723e */ /* 0x040fe200048070ff */
[----:B------:R-:W-:Y:S01]  /*3850*/  @!P1 FMUL R82, R82, 0.5 ;  /* 0x3f00000052529820 */ /* 0x000fe20000400000 */
[----:B------:R-:W1:Y:S01]  /*3860*/  MUFU.EX2 R78, R78 ;  /* 0x0000004e004e7308 */ /* 0x000e620000000800 */
[----:B--2---:R-:W-:Y:S01]  /*3870*/  @!P4 FMUL R74, R74, R74 ;  /* 0x0000004a4a4ac220 */ /* 0x004fe20000400000 */
[----:B------:R-:W-:Y:S01]  /*3880*/  FSETP.GEU.AND P4, PT, R86, -126, PT ;  /* 0xc2fc00005600780b */ /* 0x000fe20003f8e000 */
[----:B------:R-:W-:Y:S01]  /*3890*/  IMAD.U32 R43, R70, 0x10000, RZ ;  /* 0x00010000462b7824 */ /* 0x000fe200078e00ff */
[C---:B------:R-:W-:Y:S01]  /*38a0*/  F2FP.SATFINITE.E4M3.F32.PACK_AB_MERGE_C R73, R119.reuse, R73, RZ ;  /* 0x000000497749723e */ /* 0x040fe200048070ff */
[----:B------:R-:W-:Y:S01]  /*38b0*/  FADD R46, R92, R74 ;  /* 0x0000004a5c2e7221 */ /* 0x000fe20000000000 */
[----:B------:R-:W-:Y:S01]  /*38c0*/  F2FP.SATFINITE.E4M3.F32.PACK_AB_MERGE_C R92, R119, R92, RZ ;  /* 0x0000005c775c723e */ /* 0x000fe200048070ff */
[----:B------:R-:W-:Y:S01]  /*38d0*/  @!P3 FMUL R5, R5, 0.5 ;  /* 0x3f0000000505b820 */ /* 0x000fe20000400000 */
[----:B------:R-:W2:Y:S01]  /*38e0*/  MUFU.EX2 R79, R79 ;  /* 0x0000004f004f7308 */ /* 0x000ea20000000800 */
[----:B---3--:R-:W-:Y:S01]  /*38f0*/  @!P2 FMUL R83, R83, R83 ;  /* 0x000000535353a220 */ /* 0x008fe20000400000 */
[----:B------:R-:W-:Y:S01]  /*3900*/  FADD R46, R47, R46 ;  /* 0x0000002e2f2e7221 */ /* 0x000fe20000000000 */
[----:B------:R-:W-:Y:S01]  /*3910*/  IMAD.U32 R92, R92, 0x10000, RZ ;  /* 0x000100005c5c7824 */ /* 0x000fe200078e00ff */
[C---:B------:R-:W-:Y:S01]  /*3920*/  F2FP.SATFINITE.E4M3.F32.PACK_AB_MERGE_C R74, R119.reuse, R74, RZ ;  /* 0x0000004a774a723e */ /* 0x040fe200048070ff */
[----:B------:R-:W-:Y:S01]  /*3930*/  FADD R61, R58, R83 ;  /* 0x000000533a3d7221 */ /* 0x000fe20000000000 */
[----:B------:R-:W-:Y:S01]  /*3940*/  F2FP.SATFINITE.E4M3.F32.PACK_AB_MERGE_C R58, R119, R27, RZ ;  /* 0x0000001b773a723e */ /* 0x000fe200048070ff */
[----:B------:R-:W-:Y:S01]  /*3950*/  @!P4 FMUL R86, R86, 0.5 ;  /* 0x3f0000005656c820 */ /* 0x000fe20000400000 */
[----:B------:R-:W3:Y:S01]  /*3960*/  MUFU.EX2 R82, R82 ;  /* 0x0000005200527308 */ /* 0x000ee20000000800 */
[----:B-1----:R-:W-:Y:S01]  /*3970*/  @!P6 FMUL R78, R78, R78 ;  /* 0x0000004e4e4ee220 */ /* 0x002fe20000400000 */
[----:B------:R-:W-:Y:S01]  /*3980*/  ISETP.GT.U32.AND P6, PT, R15, 0x1, PT ;  /* 0x000000010f00780c */ /* 0x000fe20003fc4070 */
[----:B------:R-:W-:Y:S01]  /*3990*/  FADD R61, R38, R61 ;  /* 0x0000003d263d7221 */ /* 0x000fe20000000000 */
[C---:B------:R-:W-:Y:S01]  /*39a0*/  F2FP.SATFINITE.E4M3.F32.PACK_AB_MERGE_C R15, R119.reuse, R50, RZ ;  /* 0x00000032770f723e */ /* 0x040fe200048070ff */
[----:B------:R-:W-:Y:S01]  /*39b0*/  FADD R50, R94, R78 ;  /* 0x0000004e5e327221 */ /* 0x000fe20000000000 */
[C---:B------:R-:W-:Y:S01]  /*39c0*/  F2FP.SATFINITE.E4M3.F32.PACK_AB_MERGE_C R27, R119.reuse, R25, RZ ;  /* 0x00000019771b723e */ /* 0x040fe200048070ff */
[----:B------:R-:W-:Y:S01]  /*39d0*/  IMAD.U32 R39, R58, 0x10000, RZ ;  /* 0x000100003a277824 */ /* 0x000fe200078e00ff */
[----:B------:R-:W1:Y:S01]  /*39e0*/  MUFU.EX2 R29, R5 ;  /* 0x00000005001d7308 */ /* 0x000e620000000800 */
[----:B------:R-:W-:Y:S01]  /*39f0*/  F2FP.SATFINITE.E4M3.F32.PACK_AB_MERGE_C R94, R119, R94, RZ ;  /* 0x0000005e775e723e */ /* 0x000fe200048070ff */
[----:B--2---:R-:W-:Y:S01]  /*3a00*/  @!P5 FMUL R79, R79, R79 ;  /* 0x0000004f4f4fd220 */ /* 0x004fe20000400000 */
[----:B------:R-:W-:Y:S01]  /*3a10*/  LOP3.LUT R27, R27, 0xffff, RZ, 0xc0, !PT ;  /* 0x0000ffff1b1b7812 */ /* 0x000fe200078ec0ff */
[----:B------:R-:W-:Y:S01]  /*3a20*/  FADD R25, R37, R44 ;  /* 0x0000002c25197221 */ /* 0x000fe20000000000 */
[----:B------:R-:W-:Y:S01]  /*3a30*/  LOP3.LUT R38, R99, 0xffff, RZ, 0xc0, !PT ;  /* 0x0000ffff63267812 */ /* 0x000fe200078ec0ff */
[----:B------:R-:W-:Y:S01]  /*3a40*/  FADD R55, R54, R79 ;  /* 0x0000004f36377221 */ /* 0x000fe20000000000 */
[----:B------:R-:W-:Y:S01]  /*3a50*/  IMAD.U32 R94, R94, 0x10000, RZ ;  /* 0x000100005e5e7824 */ /* 0x000fe200078e00ff */
[----:B------:R-:W2:Y:S01]  /*3a60*/  MUFU.EX2 R86, R86 ;  /* 0x0000005600567308 */ /* 0x000ea20000000800 */
[C---:B------:R-:W-:Y:S01]  /*3a70*/  F2FP.SATFINITE.E4M3.F32.PACK_AB_MERGE_C R54, R119.reuse, R7, RZ ;  /* 0x000000077736723e */ /* 0x040fe200048070ff */
[----:B---3--:R-:W-:Y:S01]  /*3a80*/  @!P1 FMUL R82, R82, R82 ;  /* 0x0000005252529220 */ /* 0x008fe20000400000 */
[----:B------:R-:W-:Y:S01]  /*3a90*/  F2FP.SATFINITE.E4M3.F32.PACK_AB_MERGE_C R7, R119, R63, RZ ;  /* 0x0000003f7707723e */ /* 0x000fe200048070ff */
[----:B------:R-:W-:Y:S01]  /*3aa0*/  FADD R30, R30, R55 ;  /* 0x000000371e1e7221 */ /* 0x000fe20000000000 */
[----:B------:R-:W-:Y:S01]  /*3ab0*/  PRMT R84, R27, 0x7604, R84 ;  /* 0x000076041b547816 */ /* 0x000fe20000000054 */
[----:B------:R-:W-:Y:S01]  /*3ac0*/  IMAD.U32 R27, R56, 0x10000, RZ ;  /* 0x00010000381b7824 */ /* 0x000fe200078e00ff */
[----:B------:R-:W-:Y:S01]  /*3ad0*/  LOP3.LUT R94, R103, 0xff0000, R94, 0xf8, !PT ;  /* 0x00ff0000675e7812 */ /* 0x000fe200078ef85e */
[----:B------:R-:W-:Y:S01]  /*3ae0*/  FADD R57, R96, R82 ;  /* 0x0000005260397221 */ /* 0x000fe20000000000 */
[----:B-1----:R-:W-:Y:S01]  /*3af0*/  @!P3 FMUL R29, R29, R29 ;  /* 0x0000001d1d1db220 */ /* 0x002fe20000400000 */
[----:B------:R-:W-:Y:S01]  /*3b00*/  PRMT R38, R38, 0x7604, R97 ;  /* 0x0000760426267816 */ /* 0x000fe20000000061 */
[----:B------:R-:W-:Y:S01]  /*3b10*/  FADD R25, R25, R36 ;  /* 0x0000002419197221 */ /* 0x000fe20000000000 */
[----:B------:R-:W-:Y:S01]  /*3b20*/  LOP3.LUT R7, R7, 0xffff, RZ, 0xc0, !PT ;  /* 0x0000ffff07077812 */ /* 0x000fe200078ec0ff */
[----:B------:R-:W-:Y:S01]  /*3b30*/  FADD R52, R62, R29 ;  /* 0x0000001d3e347221 */ /* 0x000fe20000000000 */
[C---:B------:R-:W-:Y:S01]  /*3b40*/  F2FP.SATFINITE.E4M3.F32.PACK_AB_MERGE_C R78, R119.reuse, R78, RZ ;  /* 0x0000004e774e723e */ /* 0x040fe200048070ff */
[----:B------:R-:W-:Y:S01]  /*3b50*/  FADD R57, R34, R57 ;  /* 0x0000003922397221 */ /* 0x000fe20000000000 */
[----:B------:R-:W-:Y:S01]  /*3b60*/  F2FP.SATFINITE.E4M3.F32.PACK_AB_MERGE_C R10, R119, R79, RZ ;  /* 0x0000004f770a723e */ /* 0x000fe200048070ff */
[----:B--2---:R-:W-:Y:S01]  /*3b70*/  @!P4 FMUL R86, R86, R86 ;  /* 0x000000565656c220 */ /* 0x004fe20000400000 */
[----:B------:R-:W-:Y:S01]  /*3b80*/  LOP3.LUT R27, R32, 0xff0000, R27, 0xf8, !PT ;  /* 0x00ff0000201b7812 */ /* 0x000fe200078ef81b */
[----:B------:R-:W-:Y:S01]  /*3b90*/  IMAD.SHL.U32 R32, R23, 0x1000000, RZ ;  /* 0x0100000017207824 */ /* 0x000fe200078e00ff */
[----:B------:R-:W-:Y:S01]  /*3ba0*/  LOP3.LUT R94, R94, R17, RZ, 0xfc, !PT ;  /* 0x000000115e5e7212 */ /* 0x000fe200078efcff */
[----:B------:R-:W-:Y:S01]  /*3bb0*/  FADD R65, R98, R86 ;  /* 0x0000005662417221 */ /* 0x000fe20000000000 */
[----:B------:R-:W-:Y:S01]  /*3bc0*/  LOP3.LUT R33, R38, 0xff0000, R33, 0xf8, !PT ;  /* 0x00ff000026217812 */ /* 0x000fe200078ef821 */
[----:B------:R-:W-:Y:S01]  /*3bd0*/  IMAD.U32 R47, R78, 0x10000, RZ ;  /* 0x000100004e2f7824 */ /* 0x000fe200078e00ff */
[----:B------:R-:W-:Y:S01]  /*3be0*/  LOP3.LUT R17, R14, 0xffff, RZ, 0xc0, !PT ;  /* 0x0000ffff0e117812 */ /* 0x000fe200078ec0ff */
[----:B------:R-:W-:Y:S01]  /*3bf0*/  IMAD.SHL.U32 R14, R7, 0x1000000, RZ ;  /* 0x01000000070e7824 */ /* 0x000fe200078e00ff */
[----:B------:R-:W-:Y:S01]  /*3c00*/  F2FP.SATFINITE.E4M3.F32.PACK_AB_MERGE_C R16, R119, R83, RZ ;  /* 0x000000537710723e */ /* 0x000fe200048070ff */
[----:B------:R-:W-:Y:S01]  /*3c10*/  FADD R51, R51, R52 ;  /* 0x0000003433337221 */ /* 0x000fe20000000000 */
[----:B------:R-:W-:Y:S01]  /*3c20*/  LOP3.LUT R39, R110, 0xff0000, R39, 0xf8, !PT ;  /* 0x00ff00006e277812 */ /* 0x000fe200078ef827 */
[----:B------:R-:W-:Y:S01]  /*3c30*/  IMAD.U32 R45, R74, 0x10000, RZ ;  /* 0x000100004a2d7824 */ /* 0x000fe200078e00ff */
[----:B------:R-:W-:Y:S01]  /*3c40*/  LOP3.LUT R15, R15, 0xffff, RZ, 0xc0, !PT ;  /* 0x0000ffff0f0f7812 */ /* 0x000fe200078ec0ff */
[----:B------:R-:W-:Y:S01]  /*3c50*/  FADD R51, R30, R51 ;  /* 0x000000331e337221 */ /* 0x000fe20000000000 */
[----:B------:R-:W-:Y:S01]  /*3c60*/  LOP3.LUT R7, R10, 0xffff, RZ, 0xc0, !PT ;  /* 0x0000ffff0a077812 */ /* 0x000fe200078ec0ff */
[----:B------:R-:W-:Y:S01]  /*3c70*/  FADD R26, R26, R53 ;  /* 0x000000351a1a7221 */ /* 0x000fe20000000000 */
[----:B------:R-:W-:Y:S01]  /*3c80*/  LOP3.LUT R34, R91, 0xffff, RZ, 0xc0, !PT ;  /* 0x0000ffff5b227812 */ /* 0x000fe200078ec0ff */
[----:B------:R-:W-:Y:S01]  /*3c90*/  IMAD.SHL.U32 R15, R15, 0x1000000, RZ ;  /* 0x010000000f0f7824 */ /* 0x000fe200078e00ff */
[C---:B------:R-:W-:Y:S01]  /*3ca0*/  F2FP.SATFINITE.E4M3.F32.PACK_AB_MERGE_C R96, R119.reuse, R96, RZ ;  /* 0x000000607760723e */ /* 0x040fe200048070ff */
[----:B------:R-:W-:Y:S01]  /*3cb0*/  IMAD.U32 R37, R54, 0x10000, RZ ;  /* 0x0001000036257824 */ /* 0x000fe200078e00ff */
[----:B------:R-:W-:Y:S01]  /*3cc0*/  F2FP.SATFINITE.E4M3.F32.PACK_AB_MERGE_C R98, R119, R98, RZ ;  /* 0x000000627762723e */ /* 0x000fe200048070ff */
[----:B------:R-:W-:Y:S01]  /*3cd0*/  FADD R49, R49, R50 ;  /* 0x0000003231317221 */ /* 0x000fe20000000000 */
[C---:B------:R-:W-:Y:S01]  /*3ce0*/  F2FP.SATFINITE.E4M3.F32.PACK_AB_MERGE_C R5, R119.reuse, R75, RZ ;  /* 0x0000004b7705723e */ /* 0x040fe200048070ff */
[----:B------:R-:W-:Y:S01]  /*3cf0*/  IMAD.U32 R96, R96, 0x10000, RZ ;  /* 0x0001000060607824 */ /* 0x000fe200078e00ff */
[C---:B------:R-:W-:Y:S01]  /*3d00*/  F2FP.SATFINITE.E4M3.F32.PACK_AB_MERGE_C R80, R119.reuse, R80, RZ ;  /* 0x000000507750723e */ /* 0x040fe200048070ff */
[----:B------:R-:W-:Y:S01]  /*3d10*/  IMAD.U32 R35, R98, 0x10000, RZ ;  /* 0x0001000062237824 */ /* 0x000fe200078e00ff */
[C---:B------:R-:W-:Y:S01]  /*3d20*/  F2FP.SATFINITE.E4M3.F32.PACK_AB_MERGE_C R81, R119.reuse, R81, RZ ;  /* 0x000000517751723e */ /* 0x040fe200048070ff */
[----:B------:R-:W-:Y:S01]  /*3d30*/  FADD R42, R42, R65 ;  /* 0x000000412a2a7221 */ /* 0x000fe20000000000 */
[C---:B------:R-:W-:Y:S01]  /*3d40*/  F2FP.SATFINITE.E4M3.F32.PACK_AB_MERGE_C R82, R119.reuse, R82, RZ ;  /* 0x000000527752723e */ /* 0x040fe200048070ff */
[----:B------:R-:W-:Y:S01]  /*3d50*/  FADD R46, R46, R57 ;  /* 0x000000392e2e7221 */ /* 0x000fe20000000000 */
[----:B------:R-:W-:Y:S01]  /*3d60*/  F2FP.SATFINITE.E4M3.F32.PACK_AB_MERGE_C R86, R119, R86, RZ ;  /* 0x000000567756723e */ /* 0x000fe200048070ff */
[----:B------:R-:W-:Y:S01]  /*3d70*/  FADD R26, R26, R61 ;  /* 0x0000003d1a1a7221 */ /* 0x000fe20000000000 */
[----:B------:R-:W-:Y:S01]  /*3d80*/  PRMT R101, R102, 0x7604, R101 ;  /* 0x0000760466657816 */ /* 0x000fe20000000065 */
[----:B------:R-:W-:Y:S01]  /*3d90*/  IMAD.U32 R53, R82, 0x10000, RZ ;  /* 0x0001000052357824 */ /* 0x000fe200078e00ff */
[----:B------:R-:W-:Y:S01]  /*3da0*/  PRMT R76, R77, 0x7604, R76 ;  /* 0x000076044d4c7816 */ /* 0x000fe2000000004c */
[----:B------:R-:W-:Y:S01]  /*3db0*/  IMAD.U32 R55, R86, 0x10000, RZ ;  /* 0x0001000056377824 */ /* 0x000fe200078e00ff */
[----:B------:R-:W-:Y:S01]  /*3dc0*/  LOP3.LUT R33, R33, R32, RZ, 0xfc, !PT ;  /* 0x0000002021217212 */ /* 0x000fe200078efcff */
[----:B------:R-:W-:Y:S01]  /*3dd0*/  IMAD.SHL.U32 R32, R17, 0x1000000, RZ ;  /* 0x0100000011207824 */ /* 0x000fe200078e00ff */
[----:B------:R-:W-:Y:S01]  /*3de0*/  F2FP.SATFINITE.E4M3.F32.PACK_AB_MERGE_C R119, R119, R29, RZ ;  /* 0x0000001d7777723e */ /* 0x000fe200048070ff */
[----:B------:R-:W-:Y:S01]  /*3df0*/  IMAD.U32 R29, R60, 0x10000, RZ ;  /* 0x000100003c1d7824 */ /* 0x000fe200078e00ff */
[----:B------:R-:W-:Y:S01]  /*3e00*/  LOP3.LUT R21, R21, 0xffff, RZ, 0xc0, !PT ;  /* 0x0000ffff15157812 */ /* 0x000fe200078ec0ff */
[----:B------:R-:W-:Y:S01]  /*3e10*/  FADD R49, R49, R42 ;  /* 0x0000002a31317221 */ /* 0x000fe20000000000 */
[----:B------:R-:W-:Y:S01]  /*3e20*/  LOP3.LUT R43, R68, 0xff0000, R43, 0xf8, !PT ;  /* 0x00ff0000442b7812 */ /* 0x000fe200078ef82b */
[----:B------:R-:W-:Y:S01]  /*3e30*/  FADD R25, R24, R25 ;  /* 0x0000001918197221 */ /* 0x000fe20000000000 */
[----:B------:R-:W-:Y:S01]  /*3e40*/  LOP3.LUT R39, R39, R14, RZ, 0xfc, !PT ;  /* 0x0000000e27277212 */ /* 0x000fe200078efcff */
[----:B------:R-:W-:Y:S01]  /*3e50*/  IMAD.SHL.U32 R14, R7, 0x1000000, RZ ;  /* 0x01000000070e7824 */ /* 0x000fe200078e00ff */
[----:B------:R-:W-:Y:S01]  /*3e60*/  LOP3.LUT R16, R16, 0xffff, RZ, 0xc0, !PT ;  /* 0x0000ffff10107812 */ /* 0x000fe200078ec0ff */
[----:B------:R-:W-:Y:S01]  /*3e70*/  FADD R46, R46, R49 ;  /* 0x000000312e2e7221 */ /* 0x000fe20000000000 */
[----:B------:R-:W-:Y:S01]  /*3e80*/  PRMT R34, R34, 0x7604, R89 ;  /* 0x0000760422227816 */ /* 0x000fe20000000059 */
[----:B------:R-:W-:Y:S01]  /*3e90*/  FADD R51, R26, R51 ;  /* 0x000000331a337221 */ /* 0x000fe20000000000 */
[----:B------:R-:W-:-:S02]  /*3ea0*/  LOP3.LUT R92, R101, 0xff0000, R92, 0xf8, !PT ;  /* 0x00ff0000655c7812 */ /* 0x000fc400078ef85c */
[----:B------:R-:W-:Y:S02]  /*3eb0*/  LOP3.LUT R47, R76, 0xff0000, R47, 0xf8, !PT ;  /* 0x00ff00004c2f7812 */ /* 0x000fe400078ef82f */
[----:B------:R-:W-:Y:S02]  /*3ec0*/  LOP3.LUT R93, R93, 0xff, RZ, 0xc0, !PT ;  /* 0x000000ff5d5d7812 */ /* 0x000fe400078ec0ff */
[----:B------:R-:W-:Y:S02]  /*3ed0*/  LOP3.LUT R36, R95, 0xffff, RZ, 0xc0, !PT ;  /* 0x0000ffff5f247812 */ /* 0x000fe400078ec0ff */
[----:B------:R-:W-:Y:S02]  /*3ee0*/  LOP3.LUT R72, R72, 0xff, RZ, 0xc0, !PT ;  /* 0x000000ff48487812 */ /* 0x000fe400078ec0ff */
[----:B------:R-:W-:Y:S02]  /*3ef0*/  LOP3.LUT R73, R73, 0xffff, RZ, 0xc0, !PT ;  /* 0x0000ffff49497812 */ /* 0x000fe400078ec0ff */
[----:B------:R-:W-:Y:S01]  /*3f00*/  LOP3.LUT R30, R22, 0xffff, RZ, 0xc0, !PT ;  /* 0x0000ffff161e7812 */ /* 0x000fe200078ec0ff */
[----:B------:R-:W-:Y:S01]  /*3f10*/  IMAD.SHL.U32 R22, R21, 0x1000000, RZ ;  /* 0x0100000015167824 */ /* 0x000fe200078e00ff */
[----:B------:R-:W-:-:S02]  /*3f20*/  LOP3.LUT R105, R105, 0xff, RZ, 0xc0, !PT ;  /* 0x000000ff69697812 */ /* 0x000fc400078ec0ff */
[----:B------:R-:W-:Y:S01]  /*3f30*/  LOP3.LUT R106, R106, 0xffff, RZ, 0xc0, !PT ;  /* 0x0000ffff6a6a7812 */ /* 0x000fe200078ec0ff */
[----:B------:R-:W-:Y:S01]  /*3f40*/  IMAD.SHL.U32 R30, R30, 0x1000000, RZ ;  /* 0x010000001e1e7824 */ /* 0x000fe200078e00ff */
[----:B------:R-:W-:Y:S02]  /*3f50*/  LOP3.LUT R107, R107, 0xff, RZ, 0xc0, !PT ;  /* 0x000000ff6b6b7812 */ /* 0x000fe400078ec0ff */
[----:B------:R-:W-:Y:S02]  /*3f60*/  LOP3.LUT R88, R88, 0xffff, RZ, 0xc0, !PT ;  /* 0x0000ffff58587812 */ /* 0x000fe400078ec0ff */
[----:B------:R-:W-:Y:S01]  /*3f70*/  LOP3.LUT R43, R43, R32, RZ, 0xfc, !PT ;  /* 0x000000202b2b7212 */ /* 0x000fe200078efcff */
[----:B------:R-:W-:Y:S01]  /*3f80*/  IMAD.SHL.U32 R32, R16, 0x1000000, RZ ;  /* 0x0100000010207824 */ /* 0x000fe200078e00ff */
[----:B------:R-:W-:Y:S02]  /*3f90*/  LOP3.LUT R112, R112, 0xff, RZ, 0xc0, !PT ;  /* 0x000000ff70707812 */ /* 0x000fe400078ec0ff */
[----:B------:R-:W-:-:S02]  /*3fa0*/  LOP3.LUT R113, R113, 0xffff, RZ, 0xc0, !PT ;  /* 0x0000ffff71717812 */ /* 0x000fc400078ec0ff */
        /* <DEDUP_REMOVED lines=8> */
[----:B------:R-:W-:Y:S02]  /*4030*/  LOP3.LUT R81, R81, 0xffff, RZ, 0xc0, !PT ;  /* 0x0000ffff51517812 */ /* 0x000fe400078ec0ff */
[----:B------:R-:W-:Y:S01]  /*4040*/  LOP3.LUT R21, R19, 0xffff, RZ, 0xc0, !PT ;  /* 0x0000ffff13157812 */ /* 0x000fe200078ec0ff */
[----:B------:R-:W-:Y:S01]  /*4050*/  IMAD.SHL.U32 R19, R18, 0x1000000, RZ ;  /* 0x0100000012137824 */ /* 0x000fe200078e00ff */
[----:B------:R-:W-:Y:S02]  /*4060*/  LOP3.LUT R15, R92, R15, RZ, 0xfc, !PT ;  /* 0x0000000f5c0f7212 */ /* 0x000fe400078efcff */
[----:B------:R-:W-:Y:S01]  /*4070*/  LOP3.LUT R16, R47, R14, RZ, 0xfc, !PT ;  /* 0x0000000e2f107212 */ /* 0x000fe200078efcff */
[----:B------:R-:W-:Y:S01]  /*4080*/  IMAD.SHL.U32 R14, R0, 0x4, RZ ;  /* 0x00000004000e7824 */ /* 0x000fe200078e00ff */
[----:B------:R-:W-:Y:S01]  /*4090*/  PRMT R36, R36, 0x7604, R93 ;  /* 0x0000760424247816 */ /* 0x000fe2000000005d */
[----:B------:R-:W-:Y:S01]  /*40a0*/  IMAD.SHL.U32 R18, R21, 0x1000000, RZ ;  /* 0x0100000015127824 */ /* 0x000fe200078e00ff */
[----:B------:R-:W-:Y:S01]  /*40b0*/  PRMT R72, R73, 0x7604, R72 ;  /* 0x0000760449487816 */ /* 0x000fe20000000048 */
[----:B------:R-:W-:Y:S01]  /*40c0*/  IMAD.MOV.U32 R0, RZ, RZ, 0x1054 ;  /* 0x00001054ff007424 */ /* 0x000fe200078e00ff */
[----:B------:R-:W-:-:S02]  /*40d0*/  LOP3.LUT R20, R20, 0xffff, RZ, 0xc0, !PT ;  /* 0x0000ffff14147812 */ /* 0x000fc400078ec0ff */
[----:B------:R-:W-:Y:S02]  /*40e0*/  PRMT R105, R106, 0x7604, R105 ;  /* 0x000076046a697816 */ /* 0x000fe40000000069 */
[----:B------:R-:W-:Y:S01]  /*40f0*/  PRMT R88, R88, 0x7604, R107 ;  /* 0x0000760458587816 */ /* 0x000fe2000000006b */
[----:B------:R-:W-:Y:S01]  /*4100*/  IMAD.SHL.U32 R20, R20, 0x1000000, RZ ;  /* 0x0100000014147824 */ /* 0x000fe200078e00ff */
[----:B------:R-:W-:Y:S02]  /*4110*/  LOP3.LUT R6, R6, 0xffff, RZ, 0xc0, !PT ;  /* 0x0000ffff06067812 */ /* 0x000fe400078ec0ff */
[----:B------:R-:W-:Y:S02]  /*4120*/  LOP3.LUT R119, R119, 0xffff, RZ, 0xc0, !PT ;  /* 0x0000ffff77777812 */ /* 0x000fe400078ec0ff */
[----:B------:R-:W-:Y:S01]  /*4130*/  PRMT R112, R113, 0x7604, R112 ;  /* 0x0000760471707816 */ /* 0x000fe20000000070 */
[----:B------:R-:W-:Y:S01]  /*4140*/  IMAD.SHL.U32 R6, R6, 0x1000000, RZ ;  /* 0x0100000006067824 */ /* 0x000fe200078e00ff */
[----:B------:R-:W-:Y:S01]  /*4150*/  LOP3.LUT R29, R29, R22, RZ, 0xfc, !PT ;  /* 0x000000161d1d7212 */ /* 0x000fe200078efcff */
[----:B------:R-:W-:Y:S01]  /*4160*/  IMAD.SHL.U32 R22, R11, 0x1000000, RZ ;  /* 0x010000000b167824 */ /* 0x000fe200078e00ff */
[----:B------:R-:W-:Y:S01]  /*4170*/  PRMT R108, R109, 0x7604, R108 ;  /* 0x000076046d6c7816 */ /* 0x000fe2000000006c */
[----:B------:R-:W-:Y:S01]  /*4180*/  IMAD.MOV.U32 R11, RZ, RZ, 0x3021 ;  /* 0x00003021ff0b7424 */ /* 0x000fe200078e00ff */
[----:B------:R-:W-:Y:S01]  /*4190*/  PRMT R80, R81, 0x7604, R80 ;  /* 0x0000760451507816 */ /* 0x000fe20000000050 */
[----:B------:R-:W-:Y:S01]  /*41a0*/  IMAD.SHL.U32 R34, R119, 0x1000000, RZ ;  /* 0x0100000077227824 */ /* 0x000fe200078e00ff */
[----:B------:R-:W-:-:S02]  /*41b0*/  SEL R17, R94, R15, P6 ;  /* 0x0000000f5e117207 */ /* 0x000fc40003000000 */
[----:B------:R-:W-:Y:S02]  /*41c0*/  LOP3.LUT R31, R36, 0xff0000, R31, 0xf8, !PT ;  /* 0x00ff0000241f7812 */ /* 0x000fe400078ef81f */
[----:B------:R-:W-:Y:S02]  /*41d0*/  LOP3.LUT R45, R72, 0xff0000, R45, 0xf8, !PT ;  /* 0x00ff0000482d7812 */ /* 0x000fe400078ef82d */
[----:B------:R-:W-:Y:S01]  /*41e0*/  SEL R94, R15, R94, P6 ;  /* 0x0000005e0f5e7207 */ /* 0x000fe20003000000 */
[----:B------:R-:W-:Y:S01]  /*41f0*/  IMAD.MOV.U32 R15, RZ, RZ, 0x2130 ;  /* 0x00002130ff0f7424 */ /* 0x000fe200078e00ff */
[----:B------:R-:W-:Y:S02]  /*4200*/  LOP3.LUT R96, R105, 0xff0000, R96, 0xf8, !PT ;  /* 0x00ff000069607812 */ /* 0x000fe400078ef860 */
[----:B------:R-:W-:Y:S02]  /*4210*/  LOP3.LUT R35, R88, 0xff0000, R35, 0xf8, !PT ;  /* 0x00ff000058237812 */ /* 0x000fe400078ef823 */
[----:B------:R-:W-:-:S02]  /*4220*/  LOP3.LUT R14, R14, 0xc, RZ, 0xc0, !PT ;  /* 0x0000000c0e0e7812 */ /* 0x000fc400078ec0ff */
[----:B------:R-:W-:Y:S02]  /*4230*/  LOP3.LUT R41, R112, 0xff0000, R41, 0xf8, !PT ;  /* 0x00ff000070297812 */ /* 0x000fe400078ef829 */
[----:B------:R-:W-:Y:S02]  /*4240*/  LOP3.LUT R37, R108, 0xff0000, R37, 0xf8, !PT ;  /* 0x00ff00006c257812 */ /* 0x000fe400078ef825 */
[----:B------:R-:W-:Y:S02]  /*4250*/  LOP3.LUT R53, R80, 0xff0000, R53, 0xf8, !PT ;  /* 0x00ff000050357812 */ /* 0x000fe400078ef835 */
[----:B------:R-:W-:Y:S02]  /*4260*/  LOP3.LUT R55, R84, 0xff0000, R55, 0xf8, !PT ;  /* 0x00ff000054377812 */ /* 0x000fe400078ef837 */
[----:B------:R-:W-:Y:S02]  /*4270*/  LOP3.LUT R30, R31, R30, RZ, 0xfc, !PT ;  /* 0x0000001e1f1e7212 */ /* 0x000fe400078efcff */
[----:B------:R-:W-:-:S02]  /*4280*/  LOP3.LUT R45, R45, R10, RZ, 0xfc, !PT ;  /* 0x0000000a2d2d7212 */ /* 0x000fc400078efcff */
[----:B------:R-:W-:Y:S02]  /*4290*/  LOP3.LUT R19, R96, R19, RZ, 0xfc, !PT ;  /* 0x0000001360137212 */ /* 0x000fe400078efcff */
[----:B------:R-:W-:Y:S02]  /*42a0*/  LOP3.LUT R18, R35, R18, RZ, 0xfc, !PT ;  /* 0x0000001223127212 */ /* 0x000fe400078efcff */
[----:B------:R-:W-:Y:S02]  /*42b0*/  SHF.R.U32.HI R10, RZ, R14, R11 ;  /* 0x0000000eff0a7219 */ /* 0x000fe4000001160b */
[----:B------:R-:W-:Y:S02]  /*42c0*/  LOP3.LUT R20, R27, R20, RZ, 0xfc, !PT ;  /* 0x000000141b147212 */ /* 0x000fe400078efcff */
[----:B------:R-:W-:Y:S02]  /*42d0*/  LOP3.LUT R22, R41, R22, RZ, 0xfc, !PT ;  /* 0x0000001629167212 */ /* 0x000fe400078efcff */
[----:B------:R-:W-:-:S02]  /*42e0*/  SHF.R.U32.HI R11, RZ, R14, R15 ;  /* 0x0000000eff0b7219 */ /* 0x000fc4000001160f */
[----:B------:R-:W-:Y:S02]  /*42f0*/  LOP3.LUT R6, R37, R6, RZ, 0xfc, !PT ;  /* 0x0000000625067212 */ /* 0x000fe400078efcff */
[----:B------:R-:W-:Y:S02]  /*4300*/  LOP3.LUT R32, R53, R32, RZ, 0xfc, !PT ;  /* 0x0000002035207212 */ /* 0x000fe400078efcff */
[----:B------:R-:W-:Y:S02]  /*4310*/  LOP3.LUT R55, R55, R34, RZ, 0xfc, !PT ;  /* 0x0000002237377212 */ /* 0x000fe400078efcff */
[----:B------:R-:W-:Y:S02]  /*4320*/  SEL R7, R33, R30, P6 ;  /* 0x0000001e21077207 */ /* 0x000fe40003000000 */
[----:B------:R-:W-:Y:S02]  /*4330*/  SEL R30, R30, R33, P6 ;  /* 0x000000211e1e7207 */ /* 0x000fe40003000000 */
[----:B------:R-:W-:-:S02]  /*4340*/  SEL R21, R18, R19, P6 ;  /* 0x0000001312157207 */ /* 0x000fc40003000000 */
[----:B------:R-:W-:Y:S02]  /*4350*/  SEL R5, R29, R20, P6 ;  /* 0x000000141d057207 */ /* 0x000fe40003000000 */
[----:B------:R-:W-:Y:S02]  /*4360*/  SEL R18, R19, R18, P6 ;  /* 0x0000001213127207 */ /* 0x000fe40003000000 */
[----:B------:R-:W-:Y:S02]  /*4370*/  SEL R23, R43, R22, P6 ;  /* 0x000000162b177207 */ /* 0x000fe40003000000 */
[----:B------:R-:W-:Y:S02]  /*4380*/  LOP3.LUT R10, R10, 0xf, RZ, 0xc0, !PT ;  /* 0x0000000f0a0a7812 */ /* 0x000fe400078ec0ff */
[----:B------:R-:W-:Y:S02]  /*4390*/  LOP3.LUT R11, R11, 0xf, RZ, 0xc0, !PT ;  /* 0x0000000f0b0b7812 */ /* 0x000fe400078ec0ff */
[----:B------:R-:W-:Y:S01]  /*43a0*/  SEL R20, R20, R29, P6 ;  /* 0x0000001d14147207 */ /* 0x000fe20003000000 */
[----:B------:R1:W-:Y:S01]  /*43b0*/  SHFL.IDX PT, R27, R7, R10, 0x1c1f ;  /* 0x001c1f0a071b7589 */ /* 0x0003e200000e0000 */
[----:B------:R-:W-:-:S02]  /*43c0*/  SEL R19, R39, R6, P6 ;  /* 0x0000000627137207 */ /* 0x000fc40003000000 */
[----:B------:R-:W-:Y:S01]  /*43d0*/  SEL R22, R22, R43, P6 ;  /* 0x0000002b16167207 */ /* 0x000fe20003000000 */
[----:B------:R-:W2:Y:S01]  /*43e0*/  SHFL.IDX PT, R30, R30, R11, 0x1c1f ;  /* 0x001c1f0b1e1e7589 */ /* 0x000ea200000e0000 */
[----:B------:R-:W-:Y:S02]  /*43f0*/  SEL R31, R55, R32, P6 ;  /* 0x00000020371f7207 */ /* 0x000fe40003000000 */
[----:B------:R-:W-:Y:S01]  /*4400*/  SEL R6, R6, R39, P6 ;  /* 0x0000002706067207 */ /* 0x000fe20003000000 */
[----:B------:R3:W-:Y:S01]  /*4410*/  SHFL.IDX PT, R15, R5, R10, 0x1c1f ;  /* 0x001c1f0a050f7589 */ /* 0x0007e200000e0000 */
[----:B------:R-:W-:Y:S01]  /*4420*/  SEL R29, R16, R45, P6 ;  /* 0x0000002d101d7207 */ /* 0x000fe20003000000 */
[----:B-1----:R-:W-:Y:S01]  /*4430*/  FADD R7, R28, R25 ;  /* 0x000000191c077221 */ /* 0x002fe20000000000 */
[----:B------:R-:W-:Y:S01]  /*4440*/  SEL R34, R45, R16, P6 ;  /* 0x000000102d227207 */ /* 0x000fe20003000000 */
[----:B------:R-:W1:Y:S01]  /*4450*/  SHFL.IDX PT, R20, R20, R11, 0x1c1f ;  /* 0x001c1f0b14147589 */ /* 0x000e6200000e0000 */
[----:B------:R-:W-:-:S02]  /*4460*/  SEL R32, R32, R55, P6 ;  /* 0x0000003720207207 */ /* 0x000fc40003000000 */
[----:B------:R-:W-:Y:S01]  /*4470*/  SEL R0, R0, 0x5410, P6 ;  /* 0x0000541000007807 */ /* 0x000fe20003000000 */
[----:B------:R-:W-:Y:S01]  /*4480*/  SHFL.IDX PT, R17, R17, R10, 0x1c1f ;  /* 0x001c1f0a11117589 */ /* 0x000fe200000e0000 */
[----:B---3--:R-:W-:-:S03]  /*4490*/  IMAD.MOV.U32 R5, RZ, RZ, 0x3276 ;  /* 0x00003276ff057424 */ /* 0x008fc600078e00ff */
[----:B------:R-:W3:Y:S02]  /*44a0*/  SHFL.IDX PT, R94, R94, R11, 0x1c1f ;  /* 0x001c1f0b5e5e7589 */ /* 0x000ee400000e0000 */
[----:B------:R-:W-:Y:S02]  /*44b0*/  SEL R5, R5, 0x7632, P6 ;  /* 0x0000763205057807 */ /* 0x000fe40003000000 */
[----:B------:R-:W-:Y:S04]  /*44c0*/  SHFL.IDX PT, R21, R21, R10, 0x1c1f ;  /* 0x001c1f0a15157589 */ /* 0x000fe800000e0000 */
[----:B------:R-:W4:Y:S01]  /*44d0*/  SHFL.IDX PT, R18, R18, R11, 0x1c1f ;  /* 0x001c1f0b12127589 */ /* 0x000f2200000e0000 */
[CCC-:B--2---:R-:W-:Y:S02]  /*44e0*/  PRMT R26, R27.reuse, R0.reuse, R30.reuse ;  /* 0x000000001b1a7216 */ /* 0x1c4fe4000000001e */
[----:B------:R-:W-:Y:S01]  /*44f0*/  PRMT R27, R27, R5, R30 ;  /* 0x000000051b1b7216 */ /* 0x000fe2000000001e */
[----:B------:R-:W-:Y:S04]  /*4500*/  SHFL.IDX PT, R19, R19, R10, 0x1c1f ;  /* 0x001c1f0a13137589 */ /* 0x000fe800000e0000 */
[----:B------:R2:W5:Y:S01]  /*4510*/  SHFL.IDX PT, R16, R6, R11, 0x1c1f ;  /* 0x001c1f0b06107589 */ /* 0x00056200000e0000 */
[----:B-1----:R-:W-:-:S02]  /*4520*/  PRMT R24, R15, R0, R20 ;  /* 0x000000000f187216 */ /* 0x002fc40000000014 */
[----:B------:R-:W-:Y:S01]  /*4530*/  PRMT R25, R15, R5, R20 ;  /* 0x000000050f197216 */ /* 0x000fe20000000014 */
[----:B------:R-:W-:Y:S04]  /*4540*/  SHFL.IDX PT, R23, R23, R10, 0x1c1f ;  /* 0x001c1f0a17177589 */ /* 0x000fe800000e0000 */
[----:B------:R-:W1:Y:S01]  /*4550*/  SHFL.IDX PT, R22, R22, R11, 0x1c1f ;  /* 0x001c1f0b16167589 */ /* 0x000e6200000e0000 */
[-C--:B---3--:R-:W-:Y:S01]  /*4560*/  PRMT R28, R17, R0.reuse, R94 ;  /* 0x00000000111c7216 */ /* 0x088fe2000000005e */
[----:B--2---:R-:W-:Y:S02]  /*4570*/  FADD R6, R46, R51 ;  /* 0x000000332e067221 */ /* 0x004fe40000000000 */
[----:B------:R2:W-:Y:S04]  /*4580*/  SHFL.IDX PT, R36, R29, R10, 0x1c1f ;  /* 0x001c1f0a1d247589 */ /* 0x0005e800000e0000 */
[----:B------:R-:W3:Y:S01]  /*4590*/  SHFL.IDX PT, R37, R34, R11, 0x1c1f ;  /* 0x001c1f0b22257589 */ /* 0x000ee200000e0000 */
[----:B----4-:R-:W-:-:S03]  /*45a0*/  PRMT R30, R21, R0, R18 ;  /* 0x00000000151e7216 */ /* 0x010fc60000000012 */
[----:B------:R4:W-:Y:S01]  /*45b0*/  SHFL.IDX PT, R38, R31, R10, 0x1c1f ;  /* 0x001c1f0a1f267589 */ /* 0x0009e200000e0000 */
[----:B--2---:R-:W-:-:S03]  /*45c0*/  PRMT R29, R17, R5, R94 ;  /* 0x00000005111d7216 */ /* 0x004fc6000000005e */
[----:B------:R2:W3:Y:S01]  /*45d0*/  SHFL.IDX PT, R39, R32, R11, 0x1c1f ;  /* 0x001c1f0b20277589 */ /* 0x0004e200000e0000 */
[-C--:B-----5:R-:W-:Y:S02]  /*45e0*/  PRMT R33, R19, R5.reuse, R16 ;  /* 0x0000000513217216 */ /* 0x0a0fe40000000010 */
[-C--:B----4-:R-:W-:Y:S02]  /*45f0*/  PRMT R31, R21, R5.reuse, R18 ;  /* 0x00000005151f7216 */ /* 0x090fe40000000012 */
[-C--:B-1----:R-:W-:Y:S02]  /*4600*/  PRMT R34, R23, R0.reuse, R22 ;  /* 0x0000000017227216 */ /* 0x082fe40000000016 */
[-C--:B--2---:R-:W-:Y:S02]  /*4610*/  PRMT R32, R19, R0.reuse, R16 ;  /* 0x0000000013207216 */ /* 0x084fe40000000010 */
[----:B------:R-:W-:Y:S02]  /*4620*/  PRMT R35, R23, R5, R22 ;  /* 0x0000000517237216 */ /* 0x000fe40000000016 */
[----:B---3--:R-:W-:-:S02]  /*4630*/  PRMT R40, R36, R0, R37 ;  /* 0x0000000024287216 */ /* 0x008fc40000000025 */
[-C--:B------:R-:W-:Y:S02]  /*4640*/  PRMT R41, R36, R5.reuse, R37 ;  /* 0x0000000524297216 */ /* 0x080fe40000000025 */
[C-C-:B------:R-:W-:Y:S02]  /*4650*/  PRMT R42, R38.reuse, R0, R39.reuse ;  /* 0x00000000262a7216 */ /* 0x140fe40000000027 */
[----:B------:R-:W-:Y:S01]  /*4660*/  PRMT R43, R38, R5, R39 ;  /* 0x00000005262b7216 */ /* 0x000fe20000000027 */
[----:B------:R-:W-:Y:S06]  /*4670*/  @!P0 BRA `(.L_x_19) ;  /* 0x0000000000048947 */ /* 0x000fec0003800000 */
[----:B------:R-:W-:Y:S01]  /*4680*/  BPT.TRAP 0x1 ;  /* 0x000000040000795c */ /* 0x000fe20000300000 */
.L_x_19:
[----:B------:R-:W1:Y:S02]  /*4690*/  SYNCS.PHASECHK.TRANS64.TRYWAIT P1, [UR38+0xc008], R13 ;  /* 0x00c0080dff0075a7 */ /* 0x000e640008020166 */
[----:B-1----:R-:W-:Y:S05]  /*46a0*/  @!P1 BRA `(.L_x_20) ;  /* 0x0000009800a09947 */ /* 0x002fea0003800000 */
.L_x_103:
[----:B------:R-:W-:Y:S01]  /*46b0*/  UIADD3 UR6, UR12, 0x200, URZ ;  /* 0x000002000c067890 */ /* 0x000fe2000fffe03f */
[----:B------:R-:W-:Y:S01]  /*46c0*/  WARPGROUP.ARRIVE ;  /* 0x00000000000079c5 */ /* 0x000fe20000000000 */
[----:B------:R-:W-:-:S07]  /*46d0*/  UMOV UR7, 0x40000040 ;  /* 0x4000004000077882 */ /* 0x000fce0000000000 */
[----:B------:R-:W-:Y:S01]  /*46e0*/  QGMMA.64x64x32.F32.E4M3.E4M3 R88, R24, gdesc[UR4], RZ, !UPT, gsb0 ;  /* 0x00e0000418587df3 */ /* 0x000fe2000c0008ff */
[----:B------:R-:W-:Y:S01]  /*46f0*/  UIADD3 UR6, UR12, 0x202, URZ ;  /* 0x000002020c067890 */ /* 0x000fe2000fffe03f */
[----:B------:R-:W-:Y:S01]  /*4700*/  UMOV UR7, 0x40000040 ;  /* 0x4000004000077882 */ /* 0x000fe20000000000 */
[----:B------:R-:W-:Y:S02]  /*4710*/  WARPGROUP.DEPBAR.LE gsb0, 0x0 ;  /* 0x00008000000079c5 */ /* 0x000fe40000010000 */
[----:B------:R-:W-:-:S06]  /*4720*/  WARPGROUP.ARRIVE ;  /* 0x00000000000079c5 */ /* 0x000fcc0000000000 */
[----:B------:R-:W-:Y:S01]  /*4730*/  QGMMA.64x64x32.F32.E4M3.E4M3 R88, R28, gdesc[UR4], R88, gsb0 ;  /* 0x00e000041c587df3 */ /* 0x000fe20008000858 */
        /* <DEDUP_REMOVED lines=9> */
[----:B------:R-:W-:Y:S03]  /*47d0*/  QGMMA.64x64x32.F32.E4M3.E4M3 R88, R40, gdesc[UR4], R88, gsb0 ;  /* 0x00e0000428587df3 */ /* 0x000fe60008000858 */
[----:B------:R-:W-:Y:S02]  /*47e0*/  WARPGROUP.DEPBAR.LE gsb0, 0x0 ;  /* 0x00008000000079c5 */ /* 0x000fe40000010000 */
[----:B------:R-:W-:Y:S05]  /*47f0*/  @!P0 BRA `(.L_x_21) ;  /* 0x0000000000048947 */ /* 0x000fea0003800000 */
[----:B------:R-:W-:Y:S01]  /*4800*/  BPT.TRAP 0x1 ;  /* 0x000000040000795c */ /* 0x000fe20000300000 */
.L_x_21:
[----:B------:R-:W-:Y:S01]  /*4810*/  UISETP.EQ.AND UP0, UPT, UR36, URZ, !UP0 ;  /* 0x0000003f2400728c */ /* 0x000fe2000c702270 */
[----:B-1----:R-:W-:Y:S01]  /*4820*/  IMAD.MOV.U32 R13, RZ, RZ, RZ ;  /* 0x000000ffff0d7224 */ /* 0x002fe200078e00ff */
[----:B------:R-:W-:Y:S02]  /*4830*/  UIADD3 UR6, UR38, 0xc028, URZ ;  /* 0x0000c02826067890 */ /* 0x000fe4000fffe03f */
[----:B------:R-:W-:Y:S02]  /*4840*/  USEL UR7, URZ, 0x1, !UP0 ;  /* 0x000000013f077887 */ /* 0x000fe4000c000000 */
[----:B------:R-:W-:Y:S02]  /*4850*/  UPRMT UR6, URZ, 0x654, UR6 ;  /* 0x000006543f067896 */ /* 0x000fe40008000006 */
[----:B------:R-:W-:-:S04]  /*4860*/  USEL UR7, UR7, 0x2, UP1 ;  /* 0x0000000207077887 */ /* 0x000fc80008800000 */
[----:B------:R-:W-:-:S03]  /*4870*/  UISETP.GT.U32.AND UP0, UPT, UR7, 0x1, UPT ;  /* 0x000000010700788c */ /* 0x000fc6000bf04070 */
[----:B------:R-:W-:Y:S03]  /*4880*/  SYNCS.ARRIVE.TRANS64.RED.A1T0 RZ, [UR6], RZ ;  /* 0x000000ffffff79a7 */ /* 0x000fe60008100406 */
[----:B------:R-:W-:-:S13]  /*4890*/  PLOP3.LUT P1, PT, PT, PT, UP0, 0x80, 0x0 ;  /* 0x000000000000781c */ /* 0x000fda0003f2f008 */
[----:B------:R-:W-:Y:S05]  /*48a0*/  @P1 BRA `(.L_x_22) ;  /* 0x0000000000041947 */ /* 0x000fea0003800000 */
[----:B------:R-:W-:Y:S01]  /*48b0*/  BPT.TRAP 0x1 ;  /* 0x000000040000795c */ /* 0x000fe20000300000 */
.L_x_22:
[----:B------:R-:W-:Y:S01]  /*48c0*/  ISETP.GE.AND P2, PT, R12, 0x3, PT ;  /* 0x000000030c00780c */ /* 0x000fe20003f46270 */
[----:B------:R-:W-:Y:S01]  /*48d0*/  UMOV UR13, 0x1 ;  /* 0x00000001000d7882 */ /* 0x000fe20000000000 */
[----:B------:R-:W-:Y:S01]  /*48e0*/  UMOV UR14, 0x2 ;  /* 0x00000002000e7882 */ /* 0x000fe20000000000 */
[----:B------:R-:W-:Y:S02]  /*48f0*/  VIADD R8, R8, 0x80 ;  /* 0x0000008008087836 */ /* 0x000fe40000000000 */
[----:B------:R-:W-:-:S08]  /*4900*/  VIADD R12, R12, 0xffffffff ;  /* 0xffffffff0c0c7836 */ /* 0x000fd00000000000 */
[----:B------:R-:W-:Y:S05]  /*4910*/  @!P2 BRA `(.L_x_23) ;  /* 0x00000034002ca947 */ /* 0x000fea0003800000 */
[----:B------:R-:W-:Y:S01]  /*4920*/  IMAD.MOV.U32 R17, RZ, RZ, R4 ;  /* 0x000000ffff117224 */ /* 0x000fe200078e0004 */
[----:B------:R-:W-:Y:S01]  /*4930*/  UMOV UR14, 0x2 ;  /* 0x00000002000e7882 */ /* 0x000fe20000000000 */
[----:B------:R-:W-:Y:S01]  /*4940*/  IMAD.MOV.U32 R15, RZ, RZ, R9 ;  /* 0x000000ffff0f7224 */ /* 0x000fe200078e0009 */
[----:B------:R-:W-:Y:S01]  /*4950*/  UMOV UR13, 0x1 ;  /* 0x00000001000d7882 */ /* 0x000fe20000000000 */
[----:B------:R-:W-:Y:S01]  /*4960*/  IMAD.MOV.U32 R13, RZ, RZ, RZ ;  /* 0x000000ffff0d7224 */ /* 0x000fe200078e00ff */
[----:B------:R-:W-:-:S06]  /*4970*/  ULDC UR16, c[0x0][0x604] ;  /* 0x0001810000107ab9 */ /* 0x000fcc0000000800 */
.L_x_34:
[----:B------:R-:W-:-:S13]  /*4980*/  PLOP3.LUT P3, PT, PT, PT, UP1, 0x80, 0x0 ;  /* 0x000000000000781c */ /* 0x000fda0003f6f018 */
[----:B-1----:R-:W-:Y:S05]  /*4990*/  @!P3 BRA `(.L_x_24) ;  /* 0x000000000004b947 */ /* 0x002fea0003800000 */
[----:B------:R-:W-:Y:S01]  /*49a0*/  BPT.TRAP 0x1 ;  /* 0x000000040000795c */ /* 0x000fe20000300000 */
.L_x_24:
[----:B------:R-:W-:Y:S01]  /*49b0*/  ULEA UR6, UR14, UR38, 0x3 ;  /* 0x000000260e067291 */ /* 0x000fe2000f8e183f */
[----:B------:R-:W-:-:S08]  /*49c0*/  SHF.L.U32 R4, R13, 0x1f, RZ ;  /* 0x0000001f0d047819 */ /* 0x000fd000000006ff */
[----:B------:R-:W1:Y:S02]  /*49d0*/  SYNCS.PHASECHK.TRANS64.TRYWAIT P2, [UR6+0xc000], R4 ;  /* 0x00c00004ff0075a7 */ /* 0x000e640008040146 */
[----:B-1----:R-:W-:Y:S05]  /*49e0*/  @!P2 BRA `(.L_x_25) ;  /* 0x0000009400e8a947 */ /* 0x002fea0003800000 */
.L_x_104:
[----:B------:R-:W-:Y:S01]  /*49f0*/  ULEA UR6, UR14, UR12, 0x9 ;  /* 0x0000000c0e067291 */ /* 0x000fe2000f8e483f */
[----:B------:R-:W-:Y:S01]  /*4a00*/  WARPGROUP.ARRIVE ;  /* 0x00000000000079c5 */ /* 0x000fe20000000000 */
[----:B------:R-:W-:Y:S01]  /*4a10*/  UMOV UR7, 0x80000020 ;  /* 0x8000002000077882 */ /* 0x000fe20000000000 */
[----:B------:R-:W-:Y:S01]  /*4a20*/  UMOV UR11, 0x80000020 ;  /* 0x80000020000b7882 */ /* 0x000fe20000000000 */
[----:B------:R-:W-:Y:S02]  /*4a30*/  UIADD3 UR10, UR6, 0x2, URZ ;  /* 0x00000002060a7890 */ /* 0x000fe4000fffe03f */
[----:B------:R-:W-:-:S03]  /*4a40*/  UIADD3 UR14, UR14, 0x1, URZ ;  /* 0x000000010e0e7890 */ /* 0x000fc6000fffe03f */
[----:B------:R-:W-:Y:S01]  /*4a50*/  QGMMA.64x128x32.F32.E4M3.E4M3 R24, gdesc[UR4], RZ, !UPT, gsb0 ;  /* 0x01e00000041879f3 */ /* 0x000fe2000c0008ff */
[----:B------:R-:W-:-:S04]  /*4a60*/  UISETP.NE.AND UP0, UPT, UR14, 0x5, UPT ;  /* 0x000000050e00788c */ /* 0x000fc8000bf05270 */
[----:B------:R-:W-:Y:S02]  /*4a70*/  USEL UR6, URZ, 0x1, UP0 ;  /* 0x000000013f067887 */ /* 0x000fe40008000000 */
[----:B------:R-:W-:-:S04]  /*4a80*/  USEL UR14, UR14, URZ, UP0 ;  /* 0x0000003f0e0e7287 */ /* 0x000fc80008000000 */
[----:B------:R-:W-:Y:S01]  /*4a90*/  LOP3.LUT R13, R13, UR6, RZ, 0x3c, !PT ;  /* 0x000000060d0d7c12 */ /* 0x000fe2000f8e3cff */
[----:B------:R-:W-:Y:S02]  /*4aa0*/  WARPGROUP.DEPBAR.LE gsb0, 0x0 ;  /* 0x00008000000079c5 */ /* 0x000fe40000010000 */
[----:B------:R-:W-:-:S06]  /*4ab0*/  WARPGROUP.ARRIVE ;  /* 0x00000000000079c5 */ /* 0x000fcc0000000000 */
[----:B------:R-:W-:Y:S03]  /*4ac0*/  QGMMA.64x128x32.F32.E4M3.E4M3 R24, gdesc[UR8], R24, gsb0 ;  /* 0x01e00000081879f3 */ /* 0x000fe60008000818 */
[----:B------:R-:W-:Y:S02]  /*4ad0*/  WARPGROUP.DEPBAR.LE gsb0, 0x0 ;  /* 0x00008000000079c5 */ /* 0x000fe40000010000 */
[----:B------:R-:W-:Y:S05]  /*4ae0*/  @!P3 BRA `(.L_x_26) ;  /* 0x000000000004b947 */ /* 0x000fea0003800000 */
[----:B------:R-:W-:Y:S01]  /*4af0*/  BPT.TRAP 0x1 ;  /* 0x000000040000795c */ /* 0x000fe20000300000 */
.L_x_26:
[----:B-1----:R-:W-:Y:S01]  /*4b00*/  FMNMX R4, R24, R17, !PT ;  /* 0x0000001118047209 */ /* 0x002fe20007800000 */
[----:B------:R-:W-:-:S03]  /*4b10*/  ULEA UR6, UR14, UR38, 0x3 ;  /* 0x000000260e067291 */ /* 0x000fc6000f8e183f */
[----:B------:R-:W-:-:S04]  /*4b20*/  FMNMX R9, R25, R4, !PT ;  /* 0x0000000419097209 */ /* 0x000fc80007800000 */
        /* <DEDUP_REMOVED lines=29> */
[----:B------:R-:W-:-:S05]  /*4d00*/  FMNMX R9, R85, R4, !PT ;  /* 0x0000000455097209 */ /* 0x000fca0007800000 */
[----:B------:R-:W1:Y:S02]  /*4d10*/  SHFL.BFLY PT, R4, R9, 0x1, 0x1f ;  /* 0x0c201f0009047f89 */ /* 0x000e6400000e0000 */
[----:B-1----:R-:W-:-:S05]  /*4d20*/  FMNMX R10, R9, R4, !PT ;  /* 0x00000004090a7209 */ /* 0x002fca0007800000 */
[----:B------:R-:W1:Y:S02]  /*4d30*/  SHFL.BFLY PT, R11, R10, 0x2, 0x1f ;  /* 0x0c401f000a0b7f89 */ /* 0x000e6400000e0000 */
[----:B-1----:R-:W-:-:S04]  /*4d40*/  FMNMX R4, R10, R11, !PT ;  /* 0x0000000b0a047209 */ /* 0x002fc80007800000 */
[----:B------:R-:W-:-:S04]  /*4d50*/  FSETP.NEU.AND P2, PT, R4, -INF , PT ;  /* 0xff8000000400780b */ /* 0x000fc80003f4d000 */
[----:B------:R-:W-:-:S05]  /*4d60*/  FSEL R120, R4, RZ, P2 ;  /* 0x000000ff04787208 */ /* 0x000fca0001000000 */
[C---:B------:R-:W-:Y:S01]  /*4d70*/  FMUL R121, R120.reuse, UR16 ;  /* 0x0000001078797c20 */ /* 0x040fe20008400000 */
[----:B------:R-:W-:-:S03]  /*4d80*/  FADD R120, -R120, R17 ;  /* 0x0000001178787221 */ /* 0x000fc60000000100 */
[--C-:B------:R-:W-:Y:S01]  /*4d90*/  FFMA R24, R24, UR16, -R121.reuse ;  /* 0x0000001018187c23 */ /* 0x100fe20008000879 */
[----:B------:R-:W-:-:S01]  /*4da0*/  FFMA R28, R28, UR16, -R121 ;  /* 0x000000101c1c7c23 */ /* 0x000fc20008000879 */
[--C-:B------:R-:W-:Y:S01]  /*4db0*/  FFMA R29, R29, UR16, -R121.reuse ;  /* 0x000000101d1d7c23 */ /* 0x100fe20008000879 */
[----:B------:R-:W-:-:S01]  /*4dc0*/  FFMA R25, R25, UR16, -R121 ;  /* 0x0000001019197c23 */ /* 0x000fc20008000879 */
[--C-:B------:R-:W-:Y:S01]  /*4dd0*/  FFMA R19, R32, UR16, -R121.reuse ;  /* 0x0000001020137c23 */ /* 0x100fe20008000879 */
[----:B------:R-:W-:Y:S01]  /*4de0*/  FSETP.GEU.AND P4, PT, R24, -126, PT ;  /* 0xc2fc00001800780b */ /* 0x000fe20003f8e000 */
[--C-:B------:R-:W-:Y:S01]  /*4df0*/  FFMA R21, R36, UR16, -R121.reuse ;  /* 0x0000001024157c23 */ /* 0x100fe20008000879 */
[----:B------:R-:W-:Y:S01]  /*4e00*/  FSETP.GEU.AND P2, PT, R28, -126, PT ;  /* 0xc2fc00001c00780b */ /* 0x000fe20003f4e000 */
[--C-:B------:R-:W-:Y:S01]  /*4e10*/  FFMA R22, R37, UR16, -R121.reuse ;  /* 0x0000001025167c23 */ /* 0x100fe20008000879 */
[----:B------:R-:W-:Y:S01]  /*4e20*/  FSETP.GEU.AND P3, PT, R29, -126, PT ;  /* 0xc2fc00001d00780b */ /* 0x000fe20003f6e000 */
[--C-:B------:R-:W-:Y:S01]  /*4e30*/  FFMA R20, R33, UR16, -R121.reuse ;  /* 0x0000001021147c23 */ /* 0x100fe20008000879 */
[----:B------:R-:W-:Y:S01]  /*4e40*/  FSETP.GEU.AND P5, PT, R25, -126, PT ;  /* 0xc2fc00001900780b */ /* 0x000fe20003fae000 */
[--C-:B------:R-:W-:Y:S01]  /*4e50*/  FFMA R23, R40, UR16, -R121.reuse ;  /* 0x0000001028177c23 */ /* 0x100fe20008000879 */
[----:B------:R-:W-:-:S01]  /*4e60*/  FFMA R33, R52, UR16, -R121 ;  /* 0x0000001034217c23 */ /* 0x000fc20008000879 */
[--C-:B------:R-:W-:Y:S01]  /*4e70*/  FFMA R37, R56, UR16, -R121.reuse ;  /* 0x0000001038257c23 */ /* 0x100fe20008000879 */
[----:B------:R-:W-:-:S01]  /*4e80*/  FFMA R68, R68, UR16, -R121 ;  /* 0x0000001044447c23 */ /* 0x000fc20008000879 */
[--C-:B------:R-:W-:Y:S01]  /*4e90*/  FFMA R76, R76, UR16, -R121.reuse ;  /* 0x000000104c4c7c23 */ /* 0x100fe20008000879 */
[----:B------:R-:W-:-:S01]  /*4ea0*/  FFMA R72, R72, UR16, -R121 ;  /* 0x0000001048487c23 */ /* 0x000fc20008000879 */
[----:B------:R-:W-:Y:S01]  /*4eb0*/  @!P4 FMUL R24, R24, 0.5 ;  /* 0x3f0000001818c820 */ /* 0x000fe20000400000 */
[----:B------:R-:W-:-:S01]  /*4ec0*/  FFMA R84, R84, UR16, -R121 ;  /* 0x0000001054547c23 */ /* 0x000fc20008000879 */
[----:B------:R-:W-:Y:S01]  /*4ed0*/  @!P2 FMUL R28, R28, 0.5 ;  /* 0x3f0000001c1ca820 */ /* 0x000fe20000400000 */
[----:B------:R-:W-:-:S01]  /*4ee0*/  FFMA R85, R85, UR16, -R121 ;  /* 0x0000001055557c23 */ /* 0x000fc20008000879 */
[----:B------:R1:W2:Y:S01]  /*4ef0*/  MUFU.EX2 R10, R24 ;  /* 0x00000018000a7308 */ /* 0x0002a20000000800 */
[----:B------:R-:W-:Y:S01]  /*4f00*/  @!P3 FMUL R29, R29, 0.5 ;  /* 0x3f0000001d1db820 */ /* 0x000fe20000400000 */
[----:B------:R-:W-:Y:S01]  /*4f10*/  @!P5 FMUL R25, R25, 0.5 ;  /* 0x3f0000001919d820 */ /* 0x000fe20000400000 */
[----:B------:R-:W-:-:S01]  /*4f20*/  FFMA R81, R81, UR16, -R121 ;  /* 0x0000001051517c23 */ /* 0x000fc20008000879 */
[----:B------:R-:W-:-:S04]  /*4f30*/  FMUL R120, R120, UR16 ;  /* 0x0000001078787c20 */ /* 0x000fc80008400000 */
[----:B------:R3:W4:Y:S01]  /*4f40*/  MUFU.EX2 R11, R28 ;  /* 0x0000001c000b7308 */ /* 0x0007220000000800 */
[----:B-1----:R-:W-:-:S04]  /*4f50*/  FMNMX R24, R26, R15, !PT ;  /* 0x0000000f1a187209 */ /* 0x002fc80007800000 */
[----:B------:R-:W-:Y:S01]  /*4f60*/  FMNMX R9, R27, R24, !PT ;  /* 0x000000181b097209 */ /* 0x000fe20007800000 */
[----:B------:R-:W-:-:S01]  /*4f70*/  FFMA R24, R41, UR16, -R121 ;  /* 0x0000001029187c23 */ /* 0x000fc20008000879 */
[--C-:B------:R-:W-:Y:S01]  /*4f80*/  FFMA R41, R57, UR16, -R121.reuse ;  /* 0x0000001039297c23 */ /* 0x100fe20008000879 */
[----:B------:R1:W5:Y:S01]  /*4f90*/  MUFU.EX2 R16, R29 ;  /* 0x0000001d00107308 */ /* 0x0003620000000800 */
[----:B--2---:R-:W-:Y:S01]  /*4fa0*/  @!P4 FMUL R10, R10, R10 ;  /* 0x0000000a0a0ac220 */ /* 0x004fe20000400000 */
[----:B------:R-:W-:Y:S01]  /*4fb0*/  FSETP.GEU.AND P4, PT, R19, -126, PT ;  /* 0xc2fc00001300780b */ /* 0x000fe20003f8e000 */
[----:B------:R-:W-:-:S01]  /*4fc0*/  FFMA R57, R73, UR16, -R121 ;  /* 0x0000001049397c23 */ /* 0x000fc20008000879 */
[----:B---3--:R-:W-:-:S04]  /*4fd0*/  FMNMX R28, R30, R9, !PT ;  /* 0x000000091e1c7209 */ /* 0x008fc80007800000 */
[----:B------:R2:W3:Y:S01]  /*4fe0*/  MUFU.EX2 R18, R25 ;  /* 0x0000001900127308 */ /* 0x0004e20000000800 */
[----:B----4-:R-:W-:Y:S01]  /*4ff0*/  @!P2 FMUL R11, R11, R11 ;  /* 0x0000000b0b0ba220 */ /* 0x010fe20000400000 */
[----:B------:R-:W-:Y:S01]  /*5000*/  FSETP.GEU.AND P2, PT, R21, -126, PT ;  /* 0xc2fc00001500780b */ /* 0x000fe20003f4e000 */
[----:B-1----:R-:W-:-:S01]  /*5010*/  FFMA R29, R48, UR16, -R121 ;  /* 0x00000010301d7c23 */ /* 0x002fc20008000879 */
[----:B------:R-:W-:-:S03]  /*5020*/  FMNMX R9, R31, R28, !PT ;  /* 0x0000001c1f097209 */ /* 0x000fc60007800000 */
[----:B------:R-:W-:Y:S01]  /*5030*/  @!P4 FMUL R19, R19, 0.5 ;  /* 0x3f0000001313c820 */ /* 0x000fe20000400000 */
[----:B------:R-:W-:Y:S01]  /*5040*/  FMNMX R28, R34, R9, !PT ;  /* 0x00000009221c7209 */ /* 0x000fe20007800000 */
[----:B-----5:R-:W-:Y:S01]  /*5050*/  @!P3 FMUL R16, R16, R16 ;  /* 0x000000101010b220 */ /* 0x020fe20000400000 */
[----:B------:R-:W-:Y:S01]  /*5060*/  FSETP.GEU.AND P3, PT, R22, -126, PT ;  /* 0xc2fc00001600780b */ /* 0x000fe20003f6e000 */
[--C-:B--2---:R-:W-:Y:S01]  /*5070*/  FFMA R25, R44, UR16, -R121.reuse ;  /* 0x000000102c197c23 */ /* 0x104fe20008000879 */
[----:B------:R-:W-:Y:S01]  /*5080*/  FMNMX R9, R35, R28, !PT ;  /* 0x0000001c23097209 */ /* 0x000fe20007800000 */
[----:B------:R-:W1:Y:S01]  /*5090*/  MUFU.EX2 R19, R19 ;  /* 0x0000001300137308 */ /* 0x000e620000000800 */
[----:B------:R-:W-:-:S01]  /*50a0*/  FFMA R28, R45, UR16, -R121 ;  /* 0x000000102d1c7c23 */ /* 0x000fc20008000879 */
[----:B------:R-:W-:Y:S01]  /*50b0*/  @!P2 FMUL R21, R21, 0.5 ;  /* 0x3f0000001515a820 */ /* 0x000fe20000400000 */
[----:B------:R-:W-:Y:S01]  /*50c0*/  FMNMX R32, R38, R9, !PT ;  /* 0x0000000926207209 */ /* 0x000fe20007800000 */
[----:B---3--:R-:W-:Y:S01]  /*50d0*/  @!P5 FMUL R18, R18, R18 ;  /* 0x000000121212d220 */ /* 0x008fe20000400000 */
[----:B------:R-:W-:Y:S01]  /*50e0*/  FSETP.GEU.AND P5, PT, R20, -126, PT ;  /* 0xc2fc00001400780b */ /* 0x000fe20003fae000 */
[--C-:B------:R-:W-:Y:S01]  /*50f0*/  FFMA R45, R61, UR16, -R121.reuse ;  /* 0x000000103d2d7c23 */ /* 0x100fe20008000879 */
[----:B------:R-:W-:Y:S01]  /*5100*/  FMNMX R9, R39, R32, !PT ;  /* 0x0000002027097209 */ /* 0x000fe20007800000 */
[----:B------:R-:W2:Y:S01]  /*5110*/  MUFU.EX2 R21, R21 ;  /* 0x0000001500157308 */ /* 0x000ea20000000800 */
[----:B------:R-:W-:-:S01]  /*5120*/  FFMA R61, R77, UR16, -R121 ;  /* 0x000000104d3d7c23 */ /* 0x000fc20008000879 */
[----:B------:R-:W-:Y:S01]  /*5130*/  @!P3 FMUL R22, R22, 0.5 ;  /* 0x3f0000001616b820 */ /* 0x000fe20000400000 */
[----:B------:R-:W-:-:S04]  /*5140*/  FMNMX R32, R42, R9, !PT ;  /* 0x000000092a207209 */ /* 0x000fc80007800000 */
[----:B------:R-:W-:Y:S01]  /*5150*/  FMNMX R9, R43, R32, !PT ;  /* 0x000000202b097209 */ /* 0x000fe20007800000 */
[----:B------:R-:W3:Y:S01]  /*5160*/  MUFU.EX2 R22, R22 ;  /* 0x0000001600167308 */ /* 0x000ee20000000800 */
[----:B-1----:R-:W-:Y:S01]  /*5170*/  @!P4 FMUL R19, R19, R19 ;  /* 0x000000131313c220 */ /* 0x002fe20000400000 */
[----:B------:R-:W-:Y:S01]  /*5180*/  @!P5 FMUL R20, R20, 0.5 ;  /* 0x3f0000001414d820 */ /* 0x000fe20000400000 */
[----:B------:R-:W-:Y:S01]  /*5190*/  FSETP.GEU.AND P4, PT, R23, -126, PT ;  /* 0xc2fc00001700780b */ /* 0x000fe20003f8e000 */
[--C-:B------:R-:W-:Y:S01]  /*51a0*/  FFMA R32, R49, UR16, -R121.reuse ;  /* 0x0000001031207c23 */ /* 0x100fe20008000879 */
[----:B------:R-:W-:Y:S01]  /*51b0*/  FMNMX R36, R46, R9, !PT ;  /* 0x000000092e247209 */ /* 0x000fe20007800000 */
[----:B------:R-:W-:Y:S02]  /*51c0*/  FFMA R49, R65, UR16, -R121 ;  /* 0x0000001041317c23 */ /* 0x000fe40008000879 */
[----:B------:R-:W1:Y:S01]  /*51d0*/  MUFU.EX2 R20, R20 ;  /* 0x0000001400147308 */ /* 0x000e620000000800 */
[----:B--2---:R-:W-:Y:S01]  /*51e0*/  @!P2 FMUL R21, R21, R21 ;  /* 0x000000151515a220 */ /* 0x004fe20000400000 */
[----:B------:R-:W-:-:S02]  /*51f0*/  FSETP.GEU.AND P2, PT, R25, -126, PT ;  /* 0xc2fc00001900780b */ /* 0x000fc40003f4e000 */
[----:B------:R-:W-:-:S04]  /*5200*/  FMNMX R9, R47, R36, !PT ;  /* 0x000000242f097209 */ /* 0x000fc80007800000 */
[----:B------:R-:W-:Y:S01]  /*5210*/  @!P4 FMUL R23, R23, 0.5 ;  /* 0x3f0000001717c820 */ /* 0x000fe20000400000 */
[----:B---3--:R-:W-:Y:S01]  /*5220*/  @!P3 FMUL R22, R22, R22 ;  /* 0x000000161616b220 */ /* 0x008fe20000400000 */
[----:B------:R-:W-:Y:S02]  /*5230*/  FSETP.GEU.AND P3, PT, R28, -126, PT ;  /* 0xc2fc00001c00780b */ /* 0x000fe40003f6e000 */
[----:B------:R-:W-:Y:S02]  /*5240*/  FMNMX R36, R50, R9, !PT ;  /* 0x0000000932247209 */ /* 0x000fe40007800000 */
[----:B------:R-:W2:Y:S01]  /*5250*/  MUFU.EX2 R23, R23 ;  /* 0x0000001700177308 */ /* 0x000ea20000000800 */
[----:B------:R-:W-:Y:S01]  /*5260*/  @!P2 FMUL R25, R25, 0.5 ;  /* 0x3f0000001919a820 */ /* 0x000fe20000400000 */
[----:B------:R-:W-:Y:S01]  /*5270*/  FMNMX R9, R51, R36, !PT ;  /* 0x0000002433097209 */ /* 0x000fe20007800000 */
[----:B-1----:R-:W-:Y:S01]  /*5280*/  @!P5 FMUL R20, R20, R20 ;  /* 0x000000141414d220 */ /* 0x002fe20000400000 */
[----:B------:R-:W-:Y:S01]  /*5290*/  FSETP.GEU.AND P5, PT, R24, -126, PT ;  /* 0xc2fc00001800780b */ /* 0x000fe20003fae000 */
[----:B------:R-:W-:-:S01]  /*52a0*/  FFMA R36, R53, UR16, -R121 ;  /* 0x0000001035247c23 */ /* 0x000fc20008000879 */
[----:B------:R-:W-:Y:S01]  /*52b0*/  FMNMX R40, R54, R9, !PT ;  /* 0x0000000936287209 */ /* 0x000fe20007800000 */
[----:B------:R-:W-:-:S01]  /*52c0*/  FFMA R53, R69, UR16, -R121 ;  /* 0x0000001045357c23 */ /* 0x000fc20008000879 */
[----:B------:R-:W1:Y:S01]  /*52d0*/  MUFU.EX2 R25, R25 ;  /* 0x0000001900197308 */ /* 0x000e620000000800 */
[----:B------:R-:W-:Y:S01]  /*52e0*/  @!P3 FMUL R28, R28, 0.5 ;  /* 0x3f0000001c1cb820 */ /* 0x000fe20000400000 */
[----:B------:R-:W-:-:S04]  /*52f0*/  FMNMX R9, R55, R40, !PT ;  /* 0x0000002837097209 */ /* 0x000fc80007800000 */
[----:B------:R-:W-:Y:S02]  /*5300*/  FMNMX R40, R58, R9, !PT ;  /* 0x000000093a287209 */ /* 0x000fe40007800000 */
[----:B------:R-:W3:Y:S01]  /*5310*/  MUFU.EX2 R28, R28 ;  /* 0x0000001c001c7308 */ /* 0x000ee20000000800 */
[----:B------:R-:W-:Y:S01]  /*5320*/  @!P5 FMUL R24, R24, 0.5 ;  /* 0x3f0000001818d820 */ /* 0x000fe20000400000 */
[----:B--2---:R-:W-:Y:S01]  /*5330*/  @!P4 FMUL R23, R23, R23 ;  /* 0x000000171717c220 */ /* 0x004fe20000400000 */
[----:B------:R-:W-:Y:S02]  /*5340*/  FSETP.GEU.AND P4, PT, R29, -126, PT ;  /* 0xc2fc00001d00780b */ /* 0x000fe40003f8e000 */
[----:B------:R-:W-:-:S03]  /*5350*/  FMNMX R9, R59, R40, !PT ;  /* 0x000000283b097209 */ /* 0x000fc60007800000 */
[----:B------:R-:W2:Y:S01]  /*5360*/  MUFU.EX2 R24, R24 ;  /* 0x0000001800187308 */ /* 0x000ea20000000800 */
[----:B-1----:R-:W-:Y:S01]  /*5370*/  @!P2 FMUL R25, R25, R25 ;  /* 0x000000191919a220 */ /* 0x002fe20000400000 */
[----:B------:R-:W-:Y:S02]  /*5380*/  FSETP.GEU.AND P2, PT, R33, -126, PT ;  /* 0xc2fc00002100780b */ /* 0x000fe40003f4e000 */
[----:B------:R-:W-:-:S04]  /*5390*/  FMNMX R40, R62, R9, !PT ;  /* 0x000000093e287209 */ /* 0x000fc80007800000 */
[----:B------:R-:W-:Y:S01]  /*53a0*/  @!P4 FMUL R29, R29, 0.5 ;  /* 0x3f0000001d1dc820 */ /* 0x000fe20000400000 */
[----:B---3--:R-:W-:Y:S01]  /*53b0*/  @!P3 FMUL R28, R28, R28 ;  /* 0x0000001c1c1cb220 */ /* 0x008fe20000400000 */
[----:B------:R-:W-:Y:S02]  /*53c0*/  FSETP.GEU.AND P3, PT, R36, -126, PT ;  /* 0xc2fc00002400780b */ /* 0x000fe40003f6e000 */
[----:B------:R-:W-:Y:S01]  /*53d0*/  FMNMX R9, R63, R40, !PT ;  /* 0x000000283f097209 */ /* 0x000fe20007800000 */
[--C-:B------:R-:W-:Y:S01]  /*53e0*/  FFMA R40, R60, UR16, -R121.reuse ;  /* 0x000000103c287c23 */ /* 0x100fe20008000879 */
[----:B------:R-:W1:Y:S01]  /*53f0*/  MUFU.EX2 R29, R29 ;  /* 0x0000001d001d7308 */ /* 0x000e620000000800 */
[----:B------:R-:W-:Y:S01]  /*5400*/  @!P2 FMUL R33, R33, 0.5 ;  /* 0x3f0000002121a820 */ /* 0x000fe20000400000 */
[----:B------:R-:W-:Y:S01]  /*5410*/  FMNMX R44, R66, R9, !PT ;  /* 0x00000009422c7209 */ /* 0x000fe20007800000 */
[----:B--2---:R-:W-:Y:S01]  /*5420*/  @!P5 FMUL R24, R24, R24 ;  /* 0x000000181818d220 */ /* 0x004fe20000400000 */
[----:B------:R-:W-:Y:S01]  /*5430*/  FSETP.GEU.AND P5, PT, R32, -126, PT ;  /* 0xc2fc00002000780b */ /* 0x000fe20003fae000 */
[----:B------:R-:W-:-:S01]  /*5440*/  FFMA R60, R80, UR16, -R121 ;  /* 0x00000010503c7c23 */ /* 0x000fc20008000879 */
[----:B------:R-:W-:-:S02]  /*5450*/  FMNMX R9, R67, R44, !PT ;  /* 0x0000002c43097209 */ /* 0x000fc40007800000 */
[----:B------:R-:W2:Y:S01]  /*5460*/  MUFU.EX2 R33, R33 ;  /* 0x0000002100217308 */ /* 0x000ea20000000800 */
[----:B------:R-:W-:Y:S01]  /*5470*/  @!P3 FMUL R36, R36, 0.5 ;  /* 0x3f0000002424b820 */ /* 0x000fe20000400000 */
[----:B------:R-:W-:-:S04]  /*5480*/  FMNMX R44, R70, R9, !PT ;  /* 0x00000009462c7209 */ /* 0x000fc80007800000 */
[----:B------:R-:W-:Y:S02]  /*5490*/  FMNMX R9, R71, R44, !PT ;  /* 0x0000002c47097209 */ /* 0x000fe40007800000 */
[----:B------:R-:W3:Y:S01]  /*54a0*/  MUFU.EX2 R36, R36 ;  /* 0x0000002400247308 */ /* 0x000ee20000000800 */
[----:B------:R-:W-:Y:S01]  /*54b0*/  @!P5 FMUL R32, R32, 0.5 ;  /* 0x3f0000002020d820 */ /* 0x000fe20000400000 */
[----:B-1----:R-:W-:Y:S01]  /*54c0*/  @!P4 FMUL R29, R29, R29 ;  /* 0x0000001d1d1dc220 */ /* 0x002fe20000400000 */
[----:B------:R-:W-:Y:S02]  /*54d0*/  FSETP.GEU.AND P4, PT, R37, -126, PT ;  /* 0xc2fc00002500780b */ /* 0x000fe40003f8e000 */
[----:B------:R-:W-:-:S03]  /*54e0*/  FMNMX R44, R74, R9, !PT ;  /* 0x000000094a2c7209 */ /* 0x000fc60007800000 */
[----:B------:R-:W1:Y:S01]  /*54f0*/  MUFU.EX2 R32, R32 ;  /* 0x0000002000207308 */ /* 0x000e620000000800 */
[----:B--2---:R-:W-:Y:S01]  /*5500*/  @!P2 FMUL R33, R33, R33 ;  /* 0x000000212121a220 */ /* 0x004fe20000400000 */
[----:B------:R-:W-:Y:S02]  /*5510*/  FSETP.GEU.AND P2, PT, R40, -126, PT ;  /* 0xc2fc00002800780b */ /* 0x000fe40003f4e000 */
[----:B------:R-:W-:Y:S01]  /*5520*/  FMNMX R9, R75, R44, !PT ;  /* 0x0000002c4b097209 */ /* 0x000fe20007800000 */
[----:B------:R-:W-:-:S03]  /*5530*/  FFMA R44, R64, UR16, -R121 ;  /* 0x00000010402c7c23 */ /* 0x000fc60008000879 */
        /* <DEDUP_REMOVED lines=8> */
[----:B------:R-:W-:-:S02]  /*55c0*/  FSETP.GEU.AND P5, PT, R41, -126, PT ;  /* 0xc2fc00002900780b */ /* 0x000fc40003fae000 */
[----:B------:R-:W-:Y:S02]  /*55d0*/  FMNMX R48, R82, R9, !PT ;  /* 0x0000000952307209 */ /* 0x000fe40007800000 */
        /* <DEDUP_REMOVED lines=8> */
[----:B------:R-:W-:Y:S01]  /*5660*/  FMNMX R9, R87, R48, !PT ;  /* 0x0000003057097209 */ /* 0x000fe20007800000 */
[----:B------:R-:W-:-:S01]  /*5670*/  FADD R17, R10, R37 ;  /* 0x000000250a117221 */ /* 0x000fc20000000000 */
[----:B------:R-:W-:Y:S01]  /*5680*/  F2FP.SATFINITE.E4M3.F32.PACK_AB_MERGE_C R10, RZ, R10, RZ ;  /* 0x0000000aff0a723e */ /* 0x000fe200048070ff */
[----:B------:R-:W2:Y:S01]  /*5690*/  MUFU.EX2 R41, R41 ;  /* 0x0000002900297308 */ /* 0x000ea20000000800 */
[----:B-1----:R-:W-:Y:S01]  /*56a0*/  @!P2 FMUL R40, R40, R40 ;  /* 0x000000282828a220 */ /* 0x002fe20000400000 */
[----:B------:R-:W-:Y:S01]  /*56b0*/  FSETP.GEU.AND P2, PT, R68, -126, PT ;  /* 0xc2fc00004400780b */ /* 0x000fe20003f4e000 */
[----:B------:R-:W1:Y:S01]  /*56c0*/  SHFL.BFLY PT, R52, R9, 0x1, 0x1f ;  /* 0x0c201f0009347f89 */ /* 0x000e6200000e0000 */
[----:B------:R-:W-:-:S02]  /*56d0*/  LOP3.LUT R10, R10, 0xff, RZ, 0xc0, !PT ;  /* 0x000000ff0a0a7812 */ /* 0x000fc400078ec0ff */
[----:B------:R-:W-:Y:S02]  /*56e0*/  F2FP.SATFINITE.E4M3.F32.PACK_AB_MERGE_C R37, RZ, R37, RZ ;  /* 0x00000025ff25723e */ /* 0x000fe400048070ff */
[----:B------:R-:W-:Y:S01]  /*56f0*/  @!P4 FMUL R44, R44, 0.5 ;  /* 0x3f0000002c2cc820 */ /* 0x000fe20000400000 */
[----:B---3--:R-:W-:Y:S01]  /*5700*/  @!P3 FMUL R45, R45, R45 ;  /* 0x0000002d2d2db220 */ /* 0x008fe20000400000 */
[----:B------:R-:W-:Y:S02]  /*5710*/  FSETP.GEU.AND P3, PT, R53, -126, PT ;  /* 0xc2fc00003500780b */ /* 0x000fe40003f6e000 */
[----:B------:R-:W-:Y:S02]  /*5720*/  LOP3.LUT R37, R37, 0xff, RZ, 0xc0, !PT ;  /* 0x000000ff25257812 */ /* 0x000fe400078ec0ff */
[----:B------:R-:W3:Y:S01]  /*5730*/  MUFU.EX2 R44, R44 ;  /* 0x0000002c002c7308 */ /* 0x000ee20000000800 */
[----:B------:R-:W-:Y:S01]  /*5740*/  @!P2 FMUL R68, R68, 0.5 ;  /* 0x3f0000004444a820 */ /* 0x000fe20000400000 */
[----:B--2---:R-:W-:Y:S01]  /*5750*/  @!P5 FMUL R41, R41, R41 ;  /* 0x000000292929d220 */ /* 0x004fe20000400000 */
[----:B------:R-:W-:-:S05]  /*5760*/  FSETP.GEU.AND P5, PT, R49, -126, PT ;  /* 0xc2fc00003100780b */ /* 0x000fca0003fae000 */
[----:B------:R-:W2:Y:S01]  /*5770*/  MUFU.EX2 R48, R68 ;  /* 0x0000004400307308 */ /* 0x000ea20000000800 */
[----:B------:R-:W-:Y:S01]  /*5780*/  @!P3 FMUL R53, R53, 0.5 ;  /* 0x3f0000003535b820 */ /* 0x000fe20000400000 */
[----:B-1----:R-:W-:-:S06]  /*5790*/  FMNMX R9, R9, R52, !PT ;  /* 0x0000003409097209 */ /* 0x002fcc0007800000 */
[----:B------:R-:W1:Y:S01]  /*57a0*/  MUFU.EX2 R53, R53 ;  /* 0x0000003500357308 */ /* 0x000e620000000800 */
[----:B------:R-:W-:Y:S01]  /*57b0*/  @!P5 FMUL R49, R49, 0.5 ;  /* 0x3f0000003131d820 */ /* 0x000fe20000400000 */
[----:B---3--:R-:W-:Y:S01]  /*57c0*/  @!P4 FMUL R44, R44, R44 ;  /* 0x0000002c2c2cc220 */ /* 0x008fe20000400000 */
[----:B------:R-:W-:Y:S01]  /*57d0*/  FSETP.GEU.AND P4, PT, R72, -126, PT ;  /* 0xc2fc00004800780b */ /* 0x000fe20003f8e000 */
[----:B------:R-:W3:Y:S04]  /*57e0*/  SHFL.BFLY PT, R64, R9, 0x2, 0x1f ;  /* 0x0c401f0009407f89 */ /* 0x000ee800000e0000 */
[----:B------:R-:W4:Y:S01]  /*57f0*/  MUFU.EX2 R49, R49 ;  /* 0x0000003100317308 */ /* 0x000f220000000800 */
[----:B--2---:R-:W-:Y:S01]  /*5800*/  @!P2 FMUL R48, R48, R48 ;  /* 0x000000303030a220 */ /* 0x004fe20000400000 */
[----:B------:R-:W-:-:S06]  /*5810*/  FSETP.GEU.AND P2, PT, R76, -126, PT ;  /* 0xc2fc00004c00780b */ /* 0x000fcc0003f4e000 */
[----:B------:R-:W-:Y:S01]  /*5820*/  @!P4 FMUL R72, R72, 0.5 ;  /* 0x3f0000004848c820 */ /* 0x000fe20000400000 */
[----:B-1----:R-:W-:Y:S01]  /*5830*/  @!P3 FMUL R53, R53, R53 ;  /* 0x000000353535b220 */ /* 0x002fe20000400000 */
[----:B------:R-:W-:Y:S02]  /*5840*/  FSETP.GEU.AND P3, PT, R61, -126, PT ;  /* 0xc2fc00003d00780b */ /* 0x000fe40003f6e000 */
[----:B------:R-:W1:Y:S03]  /*5850*/  MUFU.EX2 R52, R72 ;  /* 0x0000004800347308 */ /* 0x000e660000000800 */
[----:B------:R-:W-:Y:S01]  /*5860*/  @!P2 FMUL R76, R76, 0.5 ;  /* 0x3f0000004c4ca820 */ /* 0x000fe20000400000 */
[----:B----4-:R-:W-:Y:S01]  /*5870*/  @!P5 FMUL R49, R49, R49 ;  /* 0x000000313131d220 */ /* 0x010fe20000400000 */
[----:B------:R-:W-:-:S03]  /*5880*/  FSETP.GEU.AND P5, PT, R57, -126, PT ;  /* 0xc2fc00003900780b */ /* 0x000fc60003fae000 */
[----:B------:R-:W2:Y:S01]  /*5890*/  MUFU.EX2 R56, R76 ;  /* 0x0000004c00387308 */ /* 0x000ea20000000800 */
[----:B---3--:R-:W-:Y:S02]  /*58a0*/  FMNMX R9, R9, R64, !PT ;  /* 0x0000004009097209 */ /* 0x008fe40007800000 */
[----:B------:R-:W-:-:S06]  /*58b0*/  @!P3 FMUL R61, R61, 0.5 ;  /* 0x3f0000003d3db820 */ /* 0x000fcc0000400000 */
[----:B------:R-:W3:Y:S01]  /*58c0*/  MUFU.EX2 R61, R61 ;  /* 0x0000003d003d7308 */ /* 0x000ee20000000800 */
[----:B-1----:R-:W-:Y:S01]  /*58d0*/  @!P4 FMUL R52, R52, R52 ;  /* 0x000000343434c220 */ /* 0x002fe20000400000 */
[----:B------:R-:W-:Y:S01]  /*58e0*/  @!P5 FMUL R57, R57, 0.5 ;  /* 0x3f0000003939d820 */ /* 0x000fe20000400000 */
[----:B------:R-:W-:-:S05]  /*58f0*/  FSETP.GEU.AND P4, PT, R60, -126, PT ;  /* 0xc2fc00003c00780b */ /* 0x000fca0003f8e000 */
[----:B------:R-:W1:Y:S01]  /*5900*/  MUFU.EX2 R57, R57 ;  /* 0x0000003900397308 */ /* 0x000e620000000800 */
[----:B--2---:R-:W-:Y:S01]  /*5910*/  @!P2 FMUL R56, R56, R56 ;  /* 0x000000383838a220 */ /* 0x004fe20000400000 */
[----:B------:R-:W-:-:S04]  /*5920*/  FSETP.NEU.AND P2, PT, R9, -INF , PT ;  /* 0xff8000000900780b */ /* 0x000fc80003f4d000 */
[----:B------:R-:W-:Y:S02]  /*5930*/  FSEL R76, R9, RZ, P2 ;  /* 0x000000ff094c7208 */ /* 0x000fe40001000000 */
[----:B------:R-:W-:Y:S01]  /*5940*/  FSETP.GEU.AND P2, PT, R84, -126, PT ;  /* 0xc2fc00005400780b */ /* 0x000fe20003f4e000 */
[----:B---3--:R-:W-:Y:S01]  /*5950*/  @!P3 FMUL R61, R61, R61 ;  /* 0x0000003d3d3db220 */ /* 0x008fe20000400000 */
[----:B------:R-:W-:Y:S01]  /*5960*/  FSETP.GEU.AND P3, PT, R85, -126, PT ;  /* 0xc2fc00005500780b */ /* 0x000fe20003f6e000 */
[----:B------:R-:W-:Y:S01]  /*5970*/  @!P4 FMUL R60, R60, 0.5 ;  /* 0x3f0000003c3cc820 */ /* 0x000fe20000400000 */
[C---:B------:R-:W-:Y:S01]  /*5980*/  FMUL R80, R76.reuse, UR16 ;  /* 0x000000104c507c20 */ /* 0x040fe20008400000 */
[----:B------:R-:W-:-:S03]  /*5990*/  FADD R15, -R76, R15 ;  /* 0x0000000f4c0f7221 */ /* 0x000fc60000000100 */
[--C-:B------:R-:W-:Y:S01]  /*59a0*/  FFMA R68, R26, UR16, -R80.reuse ;  /* 0x000000101a447c23 */ /* 0x100fe20008000850 */
[----:B-1----:R-:W-:Y:S01]  /*59b0*/  @!P5 FMUL R57, R57, R57 ;  /* 0x000000393939d220 */ /* 0x002fe20000400000 */
[----:B------:R-:W-:Y:S01]  /*59c0*/  FSETP.GEU.AND P5, PT, R81, -126, PT ;  /* 0xc2fc00005100780b */ /* 0x000fe20003fae000 */
[----:B------:R-:W1:Y:S01]  /*59d0*/  MUFU.EX2 R60, R60 ;  /* 0x0000003c003c7308 */ /* 0x000e620000000800 */
[----:B------:R-:W-:-:S01]  /*59e0*/  FFMA R73, R30, UR16, -R80 ;  /* 0x000000101e497c23 */ /* 0x000fc20008000850 */
[----:B------:R-:W-:Y:S01]  /*59f0*/  @!P2 FMUL R84, R84, 0.5 ;  /* 0x3f0000005454a820 */ /* 0x000fe20000400000 */
[----:B------:R-:W-:-:S01]  /*5a00*/  FFMA R77, R31, UR16, -R80 ;  /* 0x000000101f4d7c23 */ /* 0x000fc20008000850 */
[----:B------:R-:W-:Y:S01]  /*5a10*/  @!P3 FMUL R85, R85, 0.5 ;  /* 0x3f0000005555b820 */ /* 0x000fe20000400000 */
[----:B------:R-:W-:-:S01]  /*5a20*/  FFMA R72, R27, UR16, -R80 ;  /* 0x000000101b487c23 */ /* 0x000fc20008000850 */
[--C-:B------:R-:W-:Y:S01]  /*5a30*/  FFMA R39, R39, UR16, -R80.reuse ;  /* 0x0000001027277c23 */ /* 0x100fe20008000850 */
[----:B------:R-:W-:-:S01]  /*5a40*/  FFMA R42, R42, UR16, -R80 ;  /* 0x000000102a2a7c23 */ /* 0x000fc20008000850 */
[----:B------:R2:W3:Y:S01]  /*5a50*/  MUFU.EX2 R26, R84 ;  /* 0x00000054001a7308 */ /* 0x0004e20000000800 */
[----:B------:R-:W-:-:S01]  /*5a60*/  FFMA R47, R47, UR16, -R80 ;  /* 0x000000102f2f7c23 */ /* 0x000fc20008000850 */
[--C-:B------:R-:W-:Y:S01]  /*5a70*/  FFMA R43, R43, UR16, -R80.reuse ;  /* 0x000000102b2b7c23 */ /* 0x100fe20008000850 */
[----:B------:R-:W-:-:S01]  /*5a80*/  FFMA R54, R54, UR16, -R80 ;  /* 0x0000001036367c23 */ /* 0x000fc20008000850 */
[----:B------:R-:W-:Y:S01]  /*5a90*/  @!P5 FMUL R81, R81, 0.5 ;  /* 0x3f0000005151d820 */ /* 0x000fe20000400000 */
[----:B------:R-:W-:-:S01]  /*5aa0*/  FFMA R55, R55, UR16, -R80 ;  /* 0x0000001037377c23 */ /* 0x000fc20008000850 */
[--C-:B------:R-:W-:Y:S01]  /*5ab0*/  FFMA R62, R62, UR16, -R80.reuse ;  /* 0x000000103e3e7c23 */ /* 0x100fe20008000850 */
[----:B------:R-:W-:-:S01]  /*5ac0*/  FFMA R58, R58, UR16, -R80 ;  /* 0x000000103a3a7c23 */ /* 0x000fc20008000850 */
[----:B------:R-:W4:Y:S01]  /*5ad0*/  MUFU.EX2 R69, R85 ;  /* 0x0000005500457308 */ /* 0x000f220000000800 */
[----:B-1----:R-:W-:Y:S01]  /*5ae0*/  @!P4 FMUL R60, R60, R60 ;  /* 0x0000003c3c3cc220 */ /* 0x002fe20000400000 */
[----:B------:R-:W-:Y:S01]  /*5af0*/  FSETP.GEU.AND P4, PT, R68, -126, PT ;  /* 0xc2fc00004400780b */ /* 0x000fe20003f8e000 */
[----:B--2---:R-:W-:-:S01]  /*5b00*/  FFMA R84, R35, UR16, -R80 ;  /* 0x0000001023547c23 */ /* 0x004fc20008000850 */
[--C-:B------:R-:W-:Y:S01]  /*5b10*/  FFMA R70, R70, UR16, -R80.reuse ;  /* 0x0000001046467c23 */ /* 0x100fe20008000850 */
[----:B------:R-:W-:-:S01]  /*5b20*/  FFMA R74, R74, UR16, -R80 ;  /* 0x000000104a4a7c23 */ /* 0x000fc20008000850 */
[--C-:B------:R-:W-:Y:S01]  /*5b30*/  FFMA R66, R66, UR16, -R80.reuse ;  /* 0x0000001042427c23 */ /* 0x100fe20008000850 */
[----:B------:R-:W-:-:S01]  /*5b40*/  FFMA R82, R82, UR16, -R80 ;  /* 0x0000001052527c23 */ /* 0x000fc20008000850 */
[----:B------:R1:W2:Y:S01]  /*5b50*/  MUFU.EX2 R65, R81 ;  /* 0x0000005100417308 */ /* 0x0002a20000000800 */
[----:B---3--:R-:W-:Y:S01]  /*5b60*/  @!P2 FMUL R26, R26, R26 ;  /* 0x0000001a1a1aa220 */ /* 0x008fe20000400000 */
[----:B------:R-:W-:Y:S01]  /*5b70*/  FSETP.GEU.AND P2, PT, R73, -126, PT ;  /* 0xc2fc00004900780b */ /* 0x000fe20003f4e000 */
[----:B------:R-:W-:-:S01]  /*5b80*/  FFMA R86, R86, UR16, -R80 ;  /* 0x0000001056567c23 */ /* 0x000fc20008000850 */
[--C-:B------:R-:W-:Y:S01]  /*5b90*/  FFMA R122, R87, UR16, -R80.reuse ;  /* 0x00000010577a7c23 */ /* 0x100fe20008000850 */
[----:B------:R-:W-:-:S01]  /*5ba0*/  FFMA R121, R79, UR16, -R80 ;  /* 0x000000104f797c23 */ /* 0x000fc20008000850 */
[----:B------:R-:W-:Y:S01]  /*5bb0*/  FADD R76, R24, R57 ;  /* 0x00000039184c7221 */ /* 0x000fe20000000000 */
[----:B------:R-:W-:Y:S01]  /*5bc0*/  @!P4 FMUL R68, R68, 0.5 ;  /* 0x3f0000004444c820 */ /* 0x000fe20000400000 */
[----:B------:R-:W-:Y:S01]  /*5bd0*/  F2FP.SATFINITE.E4M3.F32.PACK_AB_MERGE_C R24, RZ, R24, RZ ;  /* 0x00000018ff18723e */ /* 0x000fe200048070ff */
[----:B----4-:R-:W-:Y:S01]  /*5be0*/  @!P3 FMUL R69, R69, R69 ;  /* 0x000000454545b220 */ /* 0x010fe20000400000 */
[----:B------:R-:W-:Y:S01]  /*5bf0*/  FSETP.GEU.AND P3, PT, R77, -126, PT ;  /* 0xc2fc00004d00780b */ /* 0x000fe20003f6e000 */
[----:B------:R-:W3:Y:S01]  /*5c00*/  MUFU.EX2 R64, R68 ;  /* 0x0000004400407308 */ /* 0x000ee20000000800 */
[----:B-1----:R-:W-:-:S01]  /*5c10*/  FFMA R81, R34, UR16, -R80 ;  /* 0x0000001022517c23 */ /* 0x002fc20008000850 */
[----:B------:R-:W-:Y:S01]  /*5c20*/  LOP3.LUT R24, R24, 0xffff, RZ, 0xc0, !PT ;  /* 0x0000ffff18187812 */ /* 0x000fe200078ec0ff */
[----:B------:R-:W-:Y:S01]  /*5c30*/  FMUL R15, R15, UR16 ;  /* 0x000000100f0f7c20 */ /* 0x000fe20008400000 */
[----:B------:R-:W-:Y:S01]  /*5c40*/  @!P2 FMUL R73, R73, 0.5 ;  /* 0x3f0000004949a820 */ /* 0x000fe20000400000 */
[----:B------:R-:W-:Y:S01]  /*5c50*/  F2FP.SATFINITE.E4M3.F32.PACK_AB_MERGE_C R57, RZ, R57, RZ ;  /* 0x00000039ff39723e */ /* 0x000fe200048070ff */
[----:B--2---:R-:W-:Y:S01]  /*5c60*/  @!P5 FMUL R65, R65, R65 ;  /* 0x000000414141d220 */ /* 0x004fe20000400000 */
[----:B------:R-:W-:Y:S01]  /*5c70*/  FSETP.GEU.AND P5, PT, R72, -126, PT ;  /* 0xc2fc00004800780b */ /* 0x000fe20003fae000 */
[----:B------:R1:W2:Y:S01]  /*5c80*/  MUFU.EX2 R30, R73 ;  /* 0x00000049001e7308 */ /* 0x0002a20000000800 */
[----:B------:R-:W-:Y:S01]  /*5c90*/  LOP3.LUT R57, R57, 0xffff, RZ, 0xc0, !PT ;  /* 0x0000ffff39397812 */ /* 0x000fe200078ec0ff */
[----:B------:R-:W-:Y:S01]  /*5ca0*/  FADD R79, R32, R65 ;  /* 0x00000041204f7221 */ /* 0x000fe20000000000 */
[----:B------:R-:W-:Y:S01]  /*5cb0*/  F2FP.SATFINITE.E4M3.F32.PACK_AB_MERGE_C R32, RZ, R32, RZ ;  /* 0x00000020ff20723e */ /* 0x000fe200048070ff */
[----:B------:R-:W-:Y:S01]  /*5cc0*/  @!P3 FMUL R77, R77, 0.5 ;  /* 0x3f0000004d4db820 */ /* 0x000fe20000400000 */
[----:B------:R-:W-:-:S02]  /*5cd0*/  F2FP.SATFINITE.E4M3.F32.PACK_AB_MERGE_C R65, RZ, R65, RZ ;  /* 0x00000041ff41723e */ /* 0x000fc400048070ff */
[----:B------:R-:W-:Y:S01]  /*5ce0*/  LOP3.LUT R32, R32, 0xffff, RZ, 0xc0, !PT ;  /* 0x0000ffff20207812 */ /* 0x000fe200078ec0ff */
[----:B------:R4:W5:Y:S01]  /*5cf0*/  MUFU.EX2 R31, R77 ;  /* 0x0000004d001f7308 */ /* 0x0009620000000800 */
[----:B---3--:R-:W-:Y:S01]  /*5d00*/  @!P4 FMUL R64, R64, R64 ;  /* 0x000000404040c220 */ /* 0x008fe20000400000 */
[----:B------:R-:W-:Y:S01]  /*5d10*/  FSETP.GEU.AND P4, PT, R81, -126, PT ;  /* 0xc2fc00005100780b */ /* 0x000fe20003f8e000 */
[----:B-1----:R-:W-:-:S01]  /*5d20*/  FFMA R73, R46, UR16, -R80 ;  /* 0x000000102e497c23 */ /* 0x002fc20008000850 */
[----:B------:R-:W-:Y:S01]  /*5d30*/  @!P5 FMUL R72, R72, 0.5 ;  /* 0x3f0000004848d820 */ /* 0x000fe20000400000 */
[----:B------:R-:W-:-:S03]  /*5d40*/  LOP3.LUT R65, R65, 0xffff, RZ, 0xc0, !PT ;  /* 0x0000ffff41417812 */ /* 0x000fc600078ec0ff */
[----:B------:R1:W3:Y:S01]  /*5d50*/  MUFU.EX2 R27, R72 ;  /* 0x00000048001b7308 */ /* 0x0002e20000000800 */
[----:B--2---:R-:W-:Y:S01]  /*5d60*/  @!P2 FMUL R30, R30, R30 ;  /* 0x0000001e1e1ea220 */ /* 0x004fe20000400000 */
[----:B----4-:R-:W-:-:S05]  /*5d70*/  FFMA R77, R51, UR16, -R80 ;  /* 0x00000010334d7c23 */ /* 0x010fca0008000850 */
[----:B------:R-:W-:Y:S01]  /*5d80*/  @!P4 FMUL R81, R81, 0.5 ;  /* 0x3f0000005151c820 */ /* 0x000fe20000400000 */
[----:B-1----:R-:W-:-:S01]  /*5d90*/  FFMA R72, R38, UR16, -R80 ;  /* 0x0000001026487c23 */ /* 0x002fc20008000850 */
[----:B-----5:R-:W-:Y:S01]  /*5da0*/  @!P3 FMUL R31, R31, R31 ;  /* 0x0000001f1f1fb220 */ /* 0x020fe20000400000 */
[----:B------:R-:W-:Y:S01]  /*5db0*/  FSETP.GEU.AND P3, PT, R39, -126, PT ;  /* 0xc2fc00002700780b */ /* 0x000fe20003f6e000 */
[----:B------:R1:W2:Y:S02]  /*5dc0*/  MUFU.EX2 R38, R81 ;  /* 0x0000005100267308 */ /* 0x0002a40000000800 */
[----:B------:R-:W-:Y:S01]  /*5dd0*/  FSETP.GEU.AND P2, PT, R72, -126, PT ;  /* 0xc2fc00004800780b */ /* 0x000fe20003f4e000 */
[----:B---3--:R-:W-:Y:S01]  /*5de0*/  @!P5 FMUL R27, R27, R27 ;  /* 0x0000001b1b1bd220 */ /* 0x008fe20000400000 */
[----:B------:R-:W-:Y:S01]  /*5df0*/  FSETP.GEU.AND P5, PT, R84, -126, PT ;  /* 0xc2fc00005400780b */ /* 0x000fe20003fae000 */
[----:B-1----:R-:W-:-:S07]  /*5e00*/  FFMA R81, R67, UR16, -R80 ;  /* 0x0000001043517c23 */ /* 0x002fce0008000850 */
[----:B------:R-:W-:-:S03]  /*5e10*/  @!P3 FMUL R39, R39, 0.5 ;  /* 0x3f0000002727b820 */ /* 0x000fc60000400000 */
[----:B------:R-:W-:Y:S01]  /*5e20*/  @!P2 FMUL R72, R72, 0.5 ;  /* 0x3f0000004848a820 */ /* 0x000fe20000400000 */
[----:B------:R-:W1:Y:S01]  /*5e30*/  MUFU.EX2 R35, R39 ;  /* 0x0000002700237308 */ /* 0x000e620000000800 */
[----:B--2---:R-:W-:Y:S01]  /*5e40*/  @!P4 FMUL R38, R38, R38 ;  /* 0x000000262626c220 */ /* 0x004fe20000400000 */
[----:B------:R-:W-:Y:S01]  /*5e50*/  FSETP.GEU.AND P4, PT, R42, -126, PT ;  /* 0xc2fc00002a00780b */ /* 0x000fe20003f8e000 */
[----:B------:R-:W-:-:S05]  /*5e60*/  @!P5 FMUL R84, R84, 0.5 ;  /* 0x3f0000005454d820 */ /* 0x000fca0000400000 */
[----:B------:R2:W3:Y:S07]  /*5e70*/  MUFU.EX2 R68, R72 ;  /* 0x0000004800447308 */ /* 0x0004ee0000000800 */
[----:B------:R-:W-:Y:S01]  /*5e80*/  @!P4 FMUL R42, R42, 0.5 ;  /* 0x3f0000002a2ac820 */ /* 0x000fe20000400000 */
[----:B------:R4:W5:Y:S01]  /*5e90*/  MUFU.EX2 R34, R84 ;  /* 0x0000005400227308 */ /* 0x0009620000000800 */
[----:B-1----:R-:W-:Y:S01]  /*5ea0*/  @!P3 FMUL R35, R35, R35 ;  /* 0x000000232323b220 */ /* 0x002fe20000400000 */
[----:B------:R-:W-:Y:S01]  /*5eb0*/  FSETP.GEU.AND P3, PT, R47, -126, PT ;  /* 0xc2fc00002f00780b */ /* 0x000fe20003f6e000 */
[----:B--2---:R-:W-:-:S05]  /*5ec0*/  FFMA R72, R50, UR16, -R80 ;  /* 0x0000001032487c23 */ /* 0x004fca0008000850 */
[----:B------:R-:W1:Y:S01]  /*5ed0*/  MUFU.EX2 R46, R42 ;  /* 0x0000002a002e7308 */ /* 0x000e620000000800 */
[----:B---3--:R-:W-:Y:S01]  /*5ee0*/  @!P2 FMUL R68, R68, R68 ;  /* 0x000000444444a220 */ /* 0x008fe20000400000 */
[----:B------:R-:W-:Y:S01]  /*5ef0*/  FSETP.GEU.AND P2, PT, R73, -126, PT ;  /* 0xc2fc00004900780b */ /* 0x000fe20003f4e000 */
[----:B----4-:R-:W-:-:S04]  /*5f00*/  FFMA R84, R75, UR16, -R80 ;  /* 0x000000104b547c23 */ /* 0x010fc80008000850 */
[----:B------:R-:W-:Y:S01]  /*5f10*/  @!P3 FMUL R47, R47, 0.5 ;  /* 0x3f0000002f2fb820 */ /* 0x000fe20000400000 */
[----:B-----5:R-:W-:Y:S01]  /*5f20*/  @!P5 FMUL R34, R34, R34 ;  /* 0x000000222222d220 */ /* 0x020fe20000400000 */
[----:B------:R-:W-:Y:S02]  /*5f30*/  FSETP.GEU.AND P5, PT, R43, -126, PT ;  /* 0xc2fc00002b00780b */ /* 0x000fe40003fae000 */
[----:B------:R-:W2:Y:S04]  /*5f40*/  MUFU.EX2 R42, R47 ;  /* 0x0000002f002a7308 */ /* 0x000ea80000000800 */
[----:B------:R-:W-:Y:S01]  /*5f50*/  @!P2 FMUL R73, R73, 0.5 ;  /* 0x3f0000004949a820 */ /* 0x000fe20000400000 */
[----:B-1----:R-:W-:Y:S01]  /*5f60*/  @!P4 FMUL R46, R46, R46 ;  /* 0x0000002e2e2ec220 */ /* 0x002fe20000400000 */
[----:B------:R-:W-:-:S02]  /*5f70*/  FSETP.GEU.AND P4, PT, R72, -126, PT ;  /* 0xc2fc00004800780b */ /* 0x000fc40003f8e000 */
[----:B------:R1:W3:Y:S03]  /*5f80*/  MUFU.EX2 R50, R73 ;  /* 0x0000004900327308 */ /* 0x0002e60000000800 */
[----:B------:R-:W-:-:S05]  /*5f90*/  @!P5 FMUL R43, R43, 0.5 ;  /* 0x3f0000002b2bd820 */ /* 0x000fca0000400000 */
[----:B------:R-:W4:Y:S01]  /*5fa0*/  MUFU.EX2 R39, R43 ;  /* 0x0000002b00277308 */ /* 0x000f220000000800 */
[----:B--2---:R-:W-:Y:S01]  /*5fb0*/  @!P3 FMUL R42, R42, R42 ;  /* 0x0000002a2a2ab220 */ /* 0x004fe20000400000 */
[----:B------:R-:W-:Y:S01]  /*5fc0*/  FSETP.GEU.AND P3, PT, R55, -126, PT ;  /* 0xc2fc00003700780b */ /* 0x000fe20003f6e000 */
[----:B-1----:R-:W-:-:S01]  /*5fd0*/  FFMA R73, R59, UR16, -R80 ;  /* 0x000000103b497c23 */ /* 0x002fc20008000850 */
[----:B------:R-:W-:-:S04]  /*5fe0*/  @!P4 FMUL R72, R72, 0.5 ;  /* 0x3f0000004848c820 */ /* 0x000fc80000400000 */
[----:B------:R-:W1:Y:S01]  /*5ff0*/  MUFU.EX2 R51, R72 ;  /* 0x0000004800337308 */ /* 0x000e620000000800 */
[----:B---3--:R-:W-:Y:S01]  /*6000*/  @!P2 FMUL R50, R50, R50 ;  /* 0x000000323232a220 */ /* 0x008fe20000400000 */
[----:B------:R-:W-:-:S05]  /*6010*/  FSETP.GEU.AND P2, PT, R54, -126, PT ;  /* 0xc2fc00003600780b */ /* 0x000fca0003f4e000 */
[----:B------:R-:W-:Y:S01]  /*6020*/  @!P3 FMUL R55, R55, 0.5 ;  /* 0x3f0000003737b820 */ /* 0x000fe20000400000 */
[----:B----4-:R-:W-:Y:S01]  /*6030*/  @!P5 FMUL R39, R39, R39 ;  /* 0x000000272727d220 */ /* 0x010fe20000400000 */
[----:B------:R-:W-:Y:S02]  /*6040*/  FSETP.GEU.AND P5, PT, R77, -126, PT ;  /* 0xc2fc00004d00780b */ /* 0x000fe40003fae000 */
[----:B------:R-:W2:Y:S04]  /*6050*/  MUFU.EX2 R47, R55 ;  /* 0x00000037002f7308 */ /* 0x000ea80000000800 */
[----:B------:R-:W-:Y:S01]  /*6060*/  @!P2 FMUL R54, R54, 0.5 ;  /* 0x3f0000003636a820 */ /* 0x000fe20000400000 */
[----:B-1----:R-:W-:Y:S01]  /*6070*/  @!P4 FMUL R51, R51, R51 ;  /* 0x000000333333c220 */ /* 0x002fe20000400000 */
[----:B------:R-:W-:-:S02]  /*6080*/  FSETP.GEU.AND P4, PT, R58, -126, PT ;  /* 0xc2fc00003a00780b */ /* 0x000fc40003f8e000 */
[----:B------:R-:W1:Y:S03]  /*6090*/  MUFU.EX2 R72, R54 ;  /* 0x0000003600487308 */ /* 0x000e660000000800 */
[----:B------:R-:W-:-:S05]  /*60a0*/  @!P5 FMUL R77, R77, 0.5 ;  /* 0x3f0000004d4dd820 */ /* 0x000fca0000400000 */
[----:B------:R3:W4:Y:S01]  /*60b0*/  MUFU.EX2 R43, R77 ;  /* 0x0000004d002b7308 */ /* 0x0007220000000800 */
[----:B--2---:R-:W-:Y:S02]  /*60c0*/  @!P3 FMUL R47, R47, R47 ;  /* 0x0000002f2f2fb220 */ /* 0x004fe40000400000 */
[----:B------:R-:W-:-:S05]  /*60d0*/  @!P4 FMUL R58, R58, 0.5 ;  /* 0x3f0000003a3ac820 */ /* 0x000fca0000400000 */
[----:B------:R-:W2:Y:S01]  /*60e0*/  MUFU.EX2 R59, R58 ;  /* 0x0000003a003b7308 */ /* 0x000ea20000000800 */
[----:B---3--:R-:W-:-:S01]  /*60f0*/  FFMA R77, R63, UR16, -R80 ;  /* 0x000000103f4d7c23 */ /* 0x008fc20008000850 */
[----:B-1----:R-:W-:Y:S01]  /*6100*/  @!P2 FMUL R72, R72, R72 ;  /* 0x000000484848a220 */ /* 0x002fe20000400000 */
[----:B------:R-:W-:-:S03]  /*6110*/  FSETP.GEU.AND P2, PT, R62, -126, PT ;  /* 0xc2fc00003e00780b */ /* 0x000fc60003f4e000 */
[----:B------:R-:W-:Y:S01]  /*6120*/  FSETP.GEU.AND P3, PT, R77, -126, PT ;  /* 0xc2fc00004d00780b */ /* 0x000fe20003f6e000 */
[----:B----4-:R-:W-:Y:S01]  /*6130*/  @!P5 FMUL R43, R43, R43 ;  /* 0x0000002b2b2bd220 */ /* 0x010fe20000400000 */
[----:B------:R-:W-:-:S08]  /*6140*/  FSETP.GEU.AND P5, PT, R73, -126, PT ;  /* 0xc2fc00004900780b */ /* 0x000fd00003fae000 */
[----:B------:R-:W-:Y:S01]  /*6150*/  @!P2 FMUL R62, R62, 0.5 ;  /* 0x3f0000003e3ea820 */ /* 0x000fe20000400000 */
[----:B--2---:R-:W-:Y:S01]  /*6160*/  @!P4 FMUL R59, R59, R59 ;  /* 0x0000003b3b3bc220 */ /* 0x004fe20000400000 */
[----:B------:R-:W-:Y:S01]  /*6170*/  FSETP.GEU.AND P4, PT, R66, -126, PT ;  /* 0xc2fc00004200780b */ /* 0x000fe20003f8e000 */
[----:B------:R-:W-:Y:S01]  /*6180*/  @!P3 FMUL R77, R77, 0.5 ;  /* 0x3f0000004d4db820 */ /* 0x000fe20000400000 */
[----:B------:R-:W1:Y:S01]  /*6190*/  MUFU.EX2 R63, R62 ;  /* 0x0000003e003f7308 */ /* 0x000e620000000800 */
[----:B------:R-:W-:-:S07]  /*61a0*/  @!P5 FMUL R73, R73, 0.5 ;  /* 0x3f0000004949d820 */ /* 0x000fce0000400000 */
[----:B------:R2:W3:Y:S03]  /*61b0*/  MUFU.EX2 R58, R77 ;  /* 0x0000004d003a7308 */ /* 0x0004e60000000800 */
[----:B------:R-:W-:-:S05]  /*61c0*/  @!P4 FMUL R66, R66, 0.5 ;  /* 0x3f0000004242c820 */ /* 0x000fca0000400000 */
[----:B------:R-:W4:Y:S01]  /*61d0*/  MUFU.EX2 R54, R73 ;  /* 0x0000004900367308 */ /* 0x000f220000000800 */
[----:B-1----:R-:W-:Y:S01]  /*61e0*/  @!P2 FMUL R63, R63, R63 ;  /* 0x0000003f3f3fa220 */ /* 0x002fe20000400000 */
[----:B------:R-:W-:Y:S01]  /*61f0*/  FSETP.GEU.AND P2, PT, R70, -126, PT ;  /* 0xc2fc00004600780b */ /* 0x000fe20003f4e000 */
[----:B--2---:R-:W-:-:S01]  /*6200*/  FFMA R77, R78, UR16, -R80 ;  /* 0x000000104e4d7c23 */ /* 0x004fc20008000850 */
[----:B------:R-:W-:Y:S01]  /*6210*/  FADD R78, R29, R60 ;  /* 0x0000003c1d4e7221 */ /* 0x000fe20000000000 */
[----:B------:R-:W-:Y:S02]  /*6220*/  F2FP.SATFINITE.E4M3.F32.PACK_AB_MERGE_C R29, RZ, R29, RZ ;  /* 0x0000001dff1d723e */ /* 0x000fe400048070ff */
[----:B------:R-:W-:Y:S01]  /*6230*/  F2FP.SATFINITE.E4M3.F32.PACK_AB_MERGE_C R60, RZ, R60, RZ ;  /* 0x0000003cff3c723e */ /* 0x000fe200048070ff */
[----:B------:R1:W2:Y:S01]  /*6240*/  MUFU.EX2 R67, R66 ;  /* 0x0000004200437308 */ /* 0x0002a20000000800 */
[----:B---3--:R-:W-:Y:S01]  /*6250*/  @!P3 FMUL R58, R58, R58 ;  /* 0x0000003a3a3ab220 */ /* 0x008fe20000400000 */
[----:B------:R-:W-:-:S02]  /*6260*/  FSETP.GEU.AND P3, PT, R74, -126, PT ;  /* 0xc2fc00004a00780b */ /* 0x000fc40003f6e000 */
[----:B------:R-:W-:Y:S02]  /*6270*/  LOP3.LUT R29, R29, 0xff, RZ, 0xc0, !PT ;  /* 0x000000ff1d1d7812 */ /* 0x000fe400078ec0ff */
[----:B------:R-:W-:Y:S01]  /*6280*/  LOP3.LUT R60, R60, 0xff, RZ, 0xc0, !PT ;  /* 0x000000ff3c3c7812 */ /* 0x000fe200078ec0ff */
[----:B------:R-:W-:Y:S01]  /*6290*/  @!P2 FMUL R70, R70, 0.5 ;  /* 0x3f0000004646a820 */ /* 0x000fe20000400000 */
[----:B------:R-:W-:Y:S01]  /*62a0*/  PRMT R29, R32, 0x7604, R29 ;  /* 0x00007604201d7816 */ /* 0x000fe2000000001d */
[----:B----4-:R-:W-:Y:S01]  /*62b0*/  @!P5 FMUL R54, R54, R54 ;  /* 0x000000363636d220 */ /* 0x010fe20000400000 */
[----:B------:R-:W-:Y:S01]  /*62c0*/  FSETP.GEU.AND P5, PT, R81, -126, PT ;  /* 0xc2fc00005100780b */ /* 0x000fe20003fae000 */
[----:B------:R3:W4:Y:S01]  /*62d0*/  MUFU.EX2 R73, R70 ;  /* 0x0000004600497308 */ /* 0x0007220000000800 */
[----:B-1----:R-:W-:-:S01]  /*62e0*/  FFMA R66, R83, UR16, -R80 ;  /* 0x0000001053427c23 */ /* 0x002fc20008000850 */
[----:B------:R-:W-:Y:S02]  /*62f0*/  PRMT R60, R65, 0x7604, R60 ;  /* 0x00007604413c7816 */ /* 0x000fe4000000003c */
[----:B------:R-:W-:Y:S01]  /*6300*/  @!P3 FMUL R74, R74, 0.5 ;  /* 0x3f0000004a4ab820 */ /* 0x000fe20000400000 */
[----:B--2---:R-:W-:Y:S01]  /*6310*/  @!P4 FMUL R67, R67, R67 ;  /* 0x000000434343c220 */ /* 0x004fe20000400000 */
[----:B------:R-:W-:-:S02]  /*6320*/  FSETP.GEU.AND P4, PT, R84, -126, PT ;  /* 0xc2fc00005400780b */ /* 0x000fc40003f8e000 */
[----:B------:R-:W1:Y:S01]  /*6330*/  MUFU.EX2 R75, R74 ;  /* 0x0000004a004b7308 */ /* 0x000e620000000800 */
[----:B---3--:R-:W-:-:S01]  /*6340*/  FADD R70, R23, R52 ;  /* 0x0000003417467221 */ /* 0x008fc20000000000 */
[----:B------:R-:W-:Y:S02]  /*6350*/  F2FP.SATFINITE.E4M3.F32.PACK_AB_MERGE_C R23, RZ, R23, RZ ;  /* 0x00000017ff17723e */ /* 0x000fe400048070ff */
[----:B------:R-:W-:Y:S01]  /*6360*/  @!P5 FMUL R81, R81, 0.5 ;  /* 0x3f0000005151d820 */ /* 0x000fe20000400000 */
[----:B------:R-:W-:Y:S02]  /*6370*/  F2FP.SATFINITE.E4M3.F32.PACK_AB_MERGE_C R52, RZ, R52, RZ ;  /* 0x00000034ff34723e */ /* 0x000fe400048070ff */
[----:B------:R-:W-:Y:S01]  /*6380*/  LOP3.LUT R23, R23, 0xff, RZ, 0xc0, !PT ;  /* 0x000000ff17177812 */ /* 0x000fe200078ec0ff */
[----:B------:R2:W3:Y:S01]  /*6390*/  MUFU.EX2 R55, R81 ;  /* 0x0000005100377308 */ /* 0x0004e20000000800 */
[----:B----4-:R-:W-:Y:S01]  /*63a0*/  @!P2 FMUL R73, R73, R73 ;  /* 0x000000494949a220 */ /* 0x010fe20000400000 */
[----:B------:R-:W-:Y:S01]  /*63b0*/  FSETP.GEU.AND P2, PT, R82, -126, PT ;  /* 0xc2fc00005200780b */ /* 0x000fe20003f4e000 */
[----:B------:R-:W-:Y:S01]  /*63c0*/  @!P4 FMUL R84, R84, 0.5 ;  /* 0x3f0000005454c820 */ /* 0x000fe20000400000 */
[----:B------:R-:W-:-:S02]  /*63d0*/  PRMT R23, R24, 0x7604, R23 ;  /* 0x0000760418177816 */ /* 0x000fc40000000017 */
[----:B------:R-:W-:Y:S02]  /*63e0*/  LOP3.LUT R52, R52, 0xff, RZ, 0xc0, !PT ;  /* 0x000000ff34347812 */ /* 0x000fe400078ec0ff */
[----:B------:R-:W4:Y:S01]  /*63f0*/  MUFU.EX2 R62, R84 ;  /* 0x00000054003e7308 */ /* 0x000f220000000800 */
[----:B-1----:R-:W-:Y:S01]  /*6400*/  @!P3 FMUL R75, R75, R75 ;  /* 0x0000004b4b4bb220 */ /* 0x002fe20000400000 */
[----:B------:R-:W-:Y:S01]  /*6410*/  FSETP.GEU.AND P3, PT, R66, -126, PT ;  /* 0xc2fc00004200780b */ /* 0x000fe20003f6e000 */
[----:B--2---:R-:W-:-:S01]  /*6420*/  FFMA R81, R71, UR16, -R80 ;  /* 0x0000001047517c23 */ /* 0x004fc20008000850 */
[----:B------:R-:W-:Y:S01]  /*6430*/  FADD R71, R19, R44 ;  /* 0x0000002c13477221 */ /* 0x000fe20000000000 */
[----:B------:R-:W-:-:S01]  /*6440*/  FADD R80, R25, R56 ;  /* 0x0000003819507221 */ /* 0x000fc20000000000 */
[----:B------:R-:W-:Y:S01]  /*6450*/  FADD R124, R46, R75 ;  /* 0x0000004b2e7c7221 */ /* 0x000fe20000000000 */
[----:B------:R-:W-:Y:S01]  /*6460*/  @!P2 FMUL R82, R82, 0.5 ;  /* 0x3f0000005252a820 */ /* 0x000fe20000400000 */
[----:B------:R-:W-:Y:S01]  /*6470*/  FADD R85, R71, R78 ;  /* 0x0000004e47557221 */ /* 0x000fe20000000000 */
[----:B---3--:R-:W-:Y:S01]  /*6480*/  @!P5 FMUL R55, R55, R55 ;  /* 0x000000373737d220 */ /* 0x008fe20000400000 */
[----:B------:R-:W-:Y:S01]  /*6490*/  FSETP.GEU.AND P5, PT, R77, -126, PT ;  /* 0xc2fc00004d00780b */ /* 0x000fe20003fae000 */
[----:B------:R1:W2:Y:S01]  /*64a0*/  MUFU.EX2 R74, R82 ;  /* 0x00000052004a7308 */ /* 0x0002a20000000800 */
[----:B------:R-:W-:-:S01]  /*64b0*/  FADD R71, R11, R40 ;  /* 0x000000280b477221 */ /* 0x000fc20000000000 */
[----:B------:R-:W-:Y:S01]  /*64c0*/  F2FP.SATFINITE.E4M3.F32.PACK_AB_MERGE_C R11, RZ, R11, RZ ;  /* 0x0000000bff0b723e */ /* 0x000fe200048070ff */
[----:B------:R-:W-:-:S01]  /*64d0*/  FADD R78, R21, R48 ;  /* 0x00000030154e7221 */ /* 0x000fc20000000000 */
[----:B------:R-:W-:Y:S01]  /*64e0*/  @!P3 FMUL R66, R66, 0.5 ;  /* 0x3f0000004242b820 */ /* 0x000fe20000400000 */
[----:B------:R-:W-:-:S01]  /*64f0*/  FADD R80, R71, R80 ;  /* 0x0000005047507221 */ /* 0x000fc20000000000 */
[----:B----4-:R-:W-:Y:S01]  /*6500*/  @!P4 FMUL R62, R62, R62 ;  /* 0x0000003e3e3ec220 */ /* 0x010fe20000400000 */
[----:B------:R-:W-:Y:S01]  /*6510*/  FSETP.GEU.AND P4, PT, R81, -126, PT ;  /* 0xc2fc00005100780b */ /* 0x000fe20003f8e000 */
[----:B------:R-:W-:Y:S01]  /*6520*/  FADD R123, R34, R55 ;  /* 0x00000037227b7221 */ /* 0x000fe20000000000 */
[----:B-1----:R-:W-:-:S01]  /*6530*/  FADD R82, R17, R70 ;  /* 0x0000004611527221 */ /* 0x002fc20000000000 */
[----:B------:R-:W1:Y:S01]  /*6540*/  MUFU.EX2 R66, R66 ;  /* 0x0000004200427308 */ /* 0x000e620000000800 */
[----:B------:R-:W-:-:S01]  /*6550*/  FADD R17, R18, R41 ;  /* 0x0000002912117221 */ /* 0x000fc20000000000 */
[----:B------:R-:W-:Y:S01]  /*6560*/  @!P5 FMUL R77, R77, 0.5 ;  /* 0x3f0000004d4dd820 */ /* 0x000fe20000400000 */
[----:B------:R-:W-:Y:S01]  /*6570*/  F2FP.SATFINITE.E4M3.F32.PACK_AB_MERGE_C R18, RZ, R18, RZ ;  /* 0x00000012ff12723e */ /* 0x000fe200048070ff */
[----:B------:R-:W-:Y:S01]  /*6580*/  FADD R82, R82, R85 ;  /* 0x0000005552527221 */ /* 0x000fe20000000000 */
[----:B------:R-:W-:-:S01]  /*6590*/  FADD R83, R17, R76 ;  /* 0x0000004c11537221 */ /* 0x000fc20000000000 */
[----:B------:R-:W-:Y:S01]  /*65a0*/  FADD R76, R20, R49 ;  /* 0x00000031144c7221 */ /* 0x000fe20000000000 */
[----:B--2---:R-:W-:Y:S01]  /*65b0*/  @!P2 FMUL R74, R74, R74 ;  /* 0x0000004a4a4aa220 */ /* 0x004fe20000400000 */
[----:B------:R-:W2:Y:S01]  /*65c0*/  MUFU.EX2 R77, R77 ;  /* 0x0000004d004d7308 */ /* 0x000ea20000000800 */
[----:B------:R-:W-:Y:S01]  /*65d0*/  FSETP.GEU.AND P2, PT, R86, -126, PT ;  /* 0xc2fc00005600780b */ /* 0x000fe20003f4e000 */
[----:B------:R-:W-:Y:S01]  /*65e0*/  FADD R84, R76, R79 ;  /* 0x0000004f4c547221 */ /* 0x000fe20000000000 */
[----:B------:R-:W-:-:S01]  /*65f0*/  FADD R76, R16, R45 ;  /* 0x0000002d104c7221 */ /* 0x000fc20000000000 */
[----:B------:R-:W-:Y:S01]  /*6600*/  FADD R79, R28, R61 ;  /* 0x0000003d1c4f7221 */ /* 0x000fe20000000000 */
[----:B------:R-:W-:Y:S01]  /*6610*/  @!P4 FMUL R81, R81, 0.5 ;  /* 0x3f0000005151c820 */ /* 0x000fe20000400000 */
[----:B------:R-:W-:Y:S01]  /*6620*/  FADD R126, R51, R74 ;  /* 0x0000004a337e7221 */ /* 0x000fe20000000000 */
[----:B------:R-:W-:Y:S01]  /*6630*/  F2FP.SATFINITE.E4M3.F32.PACK_AB_MERGE_C R16, RZ, R16, RZ ;  /* 0x00000010ff10723e */ /* 0x000fe200048070ff */
[----:B------:R-:W-:Y:S01]  /*6640*/  FADD R79, R76, R79 ;  /* 0x0000004f4c4f7221 */ /* 0x000fe20000000000 */
[----:B-1----:R-:W-:Y:S01]  /*6650*/  @!P3 FMUL R66, R66, R66 ;  /* 0x000000424242b220 */ /* 0x002fe20000400000 */
[----:B------:R-:W-:Y:S01]  /*6660*/  FSETP.GEU.AND P3, PT, R122, -126, PT ;  /* 0xc2fc00007a00780b */ /* 0x000fe20003f6e000 */
[----:B------:R1:W-:Y:S01]  /*6670*/  MUFU.EX2 R70, R81 ;  /* 0x0000005100467308 */ /* 0x0003e20000000800 */
[----:B------:R-:W-:Y:S01]  /*6680*/  LOP3.LUT R11, R11, 0xff, RZ, 0xc0, !PT ;  /* 0x000000ff0b0b7812 */ /* 0x000fe200078ec0ff */
[----:B------:R-:W-:Y:S01]  /*6690*/  FADD R128, R43, R66 ;  /* 0x000000422b807221 */ /* 0x000fe20000000000 */
[----:B------:R-:W-:Y:S01]  /*66a0*/  @!P2 FMUL R86, R86, 0.5 ;  /* 0x3f0000005656a820 */ /* 0x000fe20000400000 */
[----:B------:R-:W-:Y:S01]  /*66b0*/  LOP3.LUT R16, R16, 0xffff, RZ, 0xc0, !PT ;  /* 0x0000ffff10107812 */ /* 0x000fe200078ec0ff */
[----:B------:R-:W-:-:S01]  /*66c0*/  FADD R83, R83, R84 ;  /* 0x0000005453537221 */ /* 0x000fc20000000000 */
[----:B--2---:R-:W-:Y:S01]  /*66d0*/  @!P5 FMUL R77, R77, R77 ;  /* 0x0000004d4d4dd220 */ /* 0x004fe20000400000 */
[----:B------:R-:W-:Y:S01]  /*66e0*/  FSETP.GEU.AND P5, PT, R121, -126, PT ;  /* 0xc2fc00007900780b */ /* 0x000fe20003fae000 */
[----:B------:R2:W3:Y:S01]  /*66f0*/  MUFU.EX2 R71, R86 ;  /* 0x0000005600477308 */ /* 0x0004e20000000800 */
[----:B-1----:R-:W-:-:S01]  /*6700*/  FADD R81, R33, R26 ;  /* 0x0000001a21517221 */ /* 0x002fc20000000000 */
[----:B------:R-:W-:Y:S01]  /*6710*/  FADD R125, R50, R77 ;  /* 0x0000004d327d7221 */ /* 0x000fe20000000000 */
[----:B------:R-:W-:Y:S01]  /*6720*/  LOP3.LUT R85, R18, 0xffff, RZ, 0xc0, !PT ;  /* 0x0000ffff12557812 */ /* 0x000fe200078ec0ff */
[----:B------:R-:W-:Y:S01]  /*6730*/  @!P3 FMUL R122, R122, 0.5 ;  /* 0x3f0000007a7ab820 */ /* 0x000fe20000400000 */
[----:B------:R-:W-:-:S01]  /*6740*/  FADD R87, R78, R81 ;  /* 0x000000514e577221 */ /* 0x000fc20000000000 */
[----:B------:R-:W-:Y:S01]  /*6750*/  FADD R78, R22, R53 ;  /* 0x00000035164e7221 */ /* 0x000fe20000000000 */
[----:B------:R-:W-:-:S01]  /*6760*/  FADD R81, R36, R69 ;  /* 0x0000004524517221 */ /* 0x000fc20000000000 */
[----:B------:R-:W1:Y:S01]  /*6770*/  MUFU.EX2 R76, R122 ;  /* 0x0000007a004c7308 */ /* 0x000e620000000800 */
[----:B--2---:R-:W-:-:S01]  /*6780*/  FADD R86, R30, R63 ;  /* 0x0000003f1e567221 */ /* 0x004fc20000000000 */
[----:B------:R-:W-:Y:S01]  /*6790*/  FADD R123, R123, R128 ;  /* 0x000000807b7b7221 */ /* 0x000fe20000000000 */
[----:B------:R-:W-:Y:S01]  /*67a0*/  PRMT R16, R16, 0x7604, R11 ;  /* 0x0000760410107816 */ /* 0x000fe2000000000b */
[----:B------:R-:W-:Y:S01]  /*67b0*/  @!P5 FMUL R121, R121, 0.5 ;  /* 0x3f0000007979d820 */ /* 0x000fe20000400000 */
[----:B------:R-:W-:-:S01]  /*67c0*/  FADD R125, R86, R125 ;  /* 0x0000007d567d7221 */ /* 0x000fc20000000000 */
[----:B------:R-:W-:Y:S01]  /*67d0*/  FADD R86, R68, R73 ;  /* 0x0000004944567221 */ /* 0x000fe20000000000 */
[----:B------:R-:W-:Y:S01]  /*67e0*/  F2FP.SATFINITE.E4M3.F32.PACK_AB_MERGE_C R33, RZ, R33, RZ ;  /* 0x00000021ff21723e */ /* 0x000fe200048070ff */
[----:B------:R2:W4:Y:S01]  /*67f0*/  MUFU.EX2 R17, R121 ;  /* 0x0000007900117308 */ /* 0x0005220000000800 */
[----:B---3--:R-:W-:Y:S01]  /*6800*/  @!P2 FMUL R71, R71, R71 ;  /* 0x000000474747a220 */ /* 0x008fe20000400000 */
[----:B------:R-:W-:Y:S01]  /*6810*/  F2FP.SATFINITE.E4M3.F32.PACK_AB_MERGE_C R36, RZ, R36, RZ ;  /* 0x00000024ff24723e */ /* 0x000fe200048070ff */
[----:B------:R-:W-:-:S01]  /*6820*/  FADD R78, R78, R81 ;  /* 0x000000514e4e7221 */ /* 0x000fc20000000000 */
[----:B------:R-:W-:Y:S01]  /*6830*/  PRMT R10, R85, 0x7604, R10 ;  /* 0x00007604550a7816 */ /* 0x000fe2000000000a */
[----:B------:R-:W-:-:S01]  /*6840*/  FADD R81, R27, R54 ;  /* 0x000000361b517221 */ /* 0x000fc20000000000 */
[----:B------:R-:W-:Y:S01]  /*6850*/  F2FP.SATFINITE.E4M3.F32.PACK_AB_MERGE_C R21, RZ, R21, RZ ;  /* 0x00000015ff15723e */ /* 0x000fe200048070ff */
[----:B------:R-:W-:Y:S01]  /*6860*/  @!P4 FMUL R70, R70, R70 ;  /* 0x000000464646c220 */ /* 0x000fe20000400000 */
[----:B------:R-:W-:Y:S01]  /*6870*/  F2FP.SATFINITE.E4M3.F32.PACK_AB_MERGE_C R22, RZ, R22, RZ ;  /* 0x00000016ff16723e */ /* 0x000fe200048070ff */
[----:B--2---:R-:W-:-:S01]  /*6880*/  FADD R121, R64, R59 ;  /* 0x0000003b40797221 */ /* 0x004fc20000000000 */
[----:B------:R-:W-:Y:S01]  /*6890*/  F2FP.SATFINITE.E4M3.F32.PACK_AB_MERGE_C R64, RZ, R64, RZ ;  /* 0x00000040ff40723e */ /* 0x000fe200048070ff */
[----:B-1----:R-:W-:Y:S01]  /*68a0*/  @!P3 FMUL R76, R76, R76 ;  /* 0x0000004c4c4cb220 */ /* 0x002fe20000400000 */
[----:B------:R-:W-:Y:S01]  /*68b0*/  F2FP.SATFINITE.E4M3.F32.PACK_AB_MERGE_C R30, RZ, R30, RZ ;  /* 0x0000001eff1e723e */ /* 0x000fe200048070ff */
[----:B------:R-:W-:-:S01]  /*68c0*/  FADD R127, R121, R124 ;  /* 0x0000007c797f7221 */ /* 0x000fc20000000000 */
[----:B------:R-:W-:Y:S01]  /*68d0*/  FADD R121, R38, R67 ;  /* 0x0000004326797221 */ /* 0x000fe20000000000 */
[----:B------:R-:W-:-:S02]  /*68e0*/  IMAD.U32 R11, R64, 0x10000, RZ ;  /* 0x00010000400b7824 */ /* 0x000fc400078e00ff */
[----:B------:R-:W-:Y:S01]  /*68f0*/  FADD R124, R39, R62 ;  /* 0x0000003e277c7221 */ /* 0x000fe20000000000 */
[----:B------:R-:W-:Y:S01]  /*6900*/  LOP3.LUT R33, R33, 0xff, RZ, 0xc0, !PT ;  /* 0x000000ff21217812 */ /* 0x000fe200078ec0ff */
[----:B------:R-:W-:Y:S01]  /*6910*/  FADD R126, R121, R126 ;  /* 0x0000007e797e7221 */ /* 0x000fe20000000000 */
[----:B------:R-:W-:-:S01]  /*6920*/  FADD R121, R72, R71 ;  /* 0x0000004748797221 */ /* 0x000fc20000000000 */
[----:B------:R-:W-:Y:S01]  /*6930*/  F2FP.SATFINITE.E4M3.F32.PACK_AB_MERGE_C R72, RZ, R72, RZ ;  /* 0x00000048ff48723e */ /* 0x000fe200048070ff */
[----:B------:R-:W-:-:S01]  /*6940*/  FADD R124, R81, R124 ;  /* 0x0000007c517c7221 */ /* 0x000fc20000000000 */
[----:B------:R-:W-:Y:S01]  /*6950*/  LOP3.LUT R36, R36, 0xffff, RZ, 0xc0, !PT ;  /* 0x0000ffff24247812 */ /* 0x000fe200078ec0ff */
[----:B------:R-:W-:-:S01]  /*6960*/  FADD R128, R86, R121 ;  /* 0x0000007956807221 */ /* 0x000fc20000000000 */
[----:B------:R-:W-:Y:S01]  /*6970*/  FADD R121, R47, R76 ;  /* 0x0000004c2f797221 */ /* 0x000fe20000000000 */
[----:B------:R-:W-:Y:S01]  /*6980*/  F2FP.SATFINITE.E4M3.F32.PACK_AB_MERGE_C R47, RZ, R47, RZ ;  /* 0x0000002fff2f723e */ /* 0x000fe200048070ff */
[----:B------:R-:W-:Y:S01]  /*6990*/  IMAD.U32 R72, R72, 0x10000, RZ ;  /* 0x0001000048487824 */ /* 0x000fe200078e00ff */
[----:B------:R-:W-:Y:S01]  /*69a0*/  LOP3.LUT R21, R21, 0xff, RZ, 0xc0, !PT ;  /* 0x000000ff15157812 */ /* 0x000fe200078ec0ff */
[----:B----4-:R-:W-:Y:S01]  /*69b0*/  @!P5 FMUL R17, R17, R17 ;  /* 0x000000111111d220 */ /* 0x010fe20000400000 */
[----:B------:R-:W-:Y:S01]  /*69c0*/  LOP3.LUT R22, R22, 0xffff, RZ, 0xc0, !PT ;  /* 0x0000ffff16167812 */ /* 0x000fe200078ec0ff */
[----:B------:R-:W-:Y:S01]  /*69d0*/  FADD R81, R31, R58 ;  /* 0x0000003a1f517221 */ /* 0x000fe20000000000 */
[----:B------:R-:W-:Y:S01]  /*69e0*/  LOP3.LUT R10, R10, 0xff0000, R11, 0xf8, !PT ;  /* 0x00ff00000a0a7812 */ /* 0x000fe200078ef80b */
[----:B------:R-:W-:Y:S01]  /*69f0*/  IMAD.U32 R11, R30, 0x10000, RZ ;  /* 0x000100001e0b7824 */ /* 0x000fe200078e00ff */
[----:B------:R-:W-:Y:S01]  /*6a00*/  LOP3.LUT R47, R47, 0xffff, RZ, 0xc0, !PT ;  /* 0x0000ffff2f2f7812 */ /* 0x000fe200078ec0ff */
[----:B------:R-:W-:Y:S01]  /*6a10*/  FADD R122, R42, R17 ;  /* 0x000000112a7a7221 */ /* 0x000fe20000000000 */
[----:B------:R-:W-:Y:S01]  /*6a20*/  F2FP.SATFINITE.E4M3.F32.PACK_AB_MERGE_C R27, RZ, R27, RZ ;  /* 0x0000001bff1b723e */ /* 0x000fe200048070ff */
[----:B------:R-:W-:Y:S01]  /*6a30*/  FADD R86, R35, R70 ;  /* 0x0000004623567221 */ /* 0x000fe20000000000 */
[----:B------:R-:W-:Y:S01]  /*6a40*/  PRMT R33, R36, 0x7604, R33 ;  /* 0x0000760424217816 */ /* 0x000fe20000000021 */
[----:B------:R-:W-:Y:S01]  /*6a50*/  FADD R81, R81, R122 ;  /* 0x0000007a51517221 */ /* 0x000fe20000000000 */
[----:B------:R-:W-:Y:S01]  /*6a60*/  F2FP.SATFINITE.E4M3.F32.PACK_AB_MERGE_C R51, RZ, R51, RZ ;  /* 0x00000033ff33723e */ /* 0x000fe200048070ff */
[----:B------:R-:W-:Y:S01]  /*6a70*/  FADD R86, R86, R121 ;  /* 0x0000007956567221 */ /* 0x000fe20000000000 */
[----:B------:R-:W-:Y:S01]  /*6a80*/  PRMT R21, R22, 0x7604, R21 ;  /* 0x0000760416157816 */ /* 0x000fe20000000015 */
[----:B------:R-:W-:Y:S01]  /*6a90*/  IMAD.SHL.U32 R22, R47, 0x1000000, RZ ;  /* 0x010000002f167824 */ /* 0x000fe200078e00ff */
[----:B------:R-:W-:Y:S01]  /*6aa0*/  F2FP.SATFINITE.E4M3.F32.PACK_AB_MERGE_C R31, RZ, R31, RZ ;  /* 0x0000001fff1f723e */ /* 0x000fe200048070ff */
[----:B------:R-:W-:Y:S01]  /*6ab0*/  FADD R87, R80, R87 ;  /* 0x0000005750577221 */ /* 0x000fe20000000000 */
[----:B------:R-:W-:Y:S01]  /*6ac0*/  F2FP.SATFINITE.E4M3.F32.PACK_AB_MERGE_C R56, RZ, R56, RZ ;  /* 0x00000038ff38723e */ /* 0x000fe200048070ff */
[----:B------:R-:W-:Y:S01]  /*6ad0*/  FADD R78, R79, R78 ;  /* 0x0000004e4f4e7221 */ /* 0x000fe20000000000 */
[----:B------:R-:W-:Y:S01]  /*6ae0*/  F2FP.SATFINITE.E4M3.F32.PACK_AB_MERGE_C R61, RZ, R61, RZ ;  /* 0x0000003dff3d723e */ /* 0x000fe200048070ff */
[----:B------:R-:W-:Y:S01]  /*6af0*/  FADD R126, R127, R126 ;  /* 0x0000007e7f7e7221 */ /* 0x000fe20000000000 */
[----:B------:R-:W-:Y:S01]  /*6b00*/  LOP3.LUT R27, R27, 0xffff, RZ, 0xc0, !PT ;  /* 0x0000ffff1b1b7812 */ /* 0x000fe200078ec0ff */
[----:B------:R-:W-:Y:S01]  /*6b10*/  FADD R123, R124, R123 ;  /* 0x0000007b7c7b7221 */ /* 0x000fe20000000000 */
[----:B------:R-:W-:Y:S01]  /*6b20*/  LOP3.LUT R11, R16, 0xff0000, R11, 0xf8, !PT ;  /* 0x00ff0000100b7812 */ /* 0x000fe200078ef80b */
[----:B------:R-:W-:Y:S01]  /*6b30*/  IMAD.U32 R16, R51, 0x10000, RZ ;  /* 0x0001000033107824 */ /* 0x000fe200078e00ff */
[----:B------:R-:W-:Y:S01]  /*6b40*/  LOP3.LUT R33, R33, 0xff0000, R72, 0xf8, !PT ;  /* 0x00ff000021217812 */ /* 0x000fe200078ef848 */
[----:B------:R-:W-:Y:S01]  /*6b50*/  IMAD.SHL.U32 R27, R27, 0x1000000, RZ ;  /* 0x010000001b1b7824 */ /* 0x000fe200078e00ff */
[----:B------:R-:W-:Y:S01]  /*6b60*/  F2FP.SATFINITE.E4M3.F32.PACK_AB_MERGE_C R77, RZ, R77, RZ ;  /* 0x0000004dff4d723e */ /* 0x000fe200048070ff */
[----:B------:R-:W-:Y:S01]  /*6b70*/  FADD R125, R125, R128 ;  /* 0x000000807d7d7221 */ /* 0x000fe20000000000 */
[----:B------:R-:W-:Y:S01]  /*6b80*/  F2FP.SATFINITE.E4M3.F32.PACK_AB_MERGE_C R17, RZ, R17, RZ ;  /* 0x00000011ff11723e */ /* 0x000fe200048070ff */
[----:B------:R-:W-:Y:S01]  /*6b90*/  FADD R86, R81, R86 ;  /* 0x0000005651567221 */ /* 0x000fe20000000000 */
[----:B------:R-:W-:Y:S01]  /*6ba0*/  F2FP.SATFINITE.E4M3.F32.PACK_AB_MERGE_C R19, RZ, R19, RZ ;  /* 0x00000013ff13723e */ /* 0x000fe200048070ff */
[----:B------:R-:W-:Y:S01]  /*6bb0*/  IMAD.U32 R77, R77, 0x10000, RZ ;  /* 0x000100004d4d7824 */ /* 0x000fe200078e00ff */
[----:B------:R-:W-:Y:S01]  /*6bc0*/  F2FP.SATFINITE.E4M3.F32.PACK_AB_MERGE_C R20, RZ, R20, RZ ;  /* 0x00000014ff14723e */ /* 0x000fe200048070ff */
[----:B------:R-:W-:Y:S01]  /*6bd0*/  FADD R82, R82, R87 ;  /* 0x0000005752527221 */ /* 0x000fe20000000000 */
[----:B------:R-:W-:Y:S01]  /*6be0*/  F2FP.SATFINITE.E4M3.F32.PACK_AB_MERGE_C R41, RZ, R41, RZ ;  /* 0x00000029ff29723e */ /* 0x000fe200048070ff */
[----:B------:R-:W-:Y:S01]  /*6bf0*/  FADD R83, R83, R78 ;  /* 0x0000004e53537221 */ /* 0x000fe20000000000 */
[----:B------:R-:W-:Y:S01]  /*6c00*/  LOP3.LUT R31, R31, 0xffff, RZ, 0xc0, !PT ;  /* 0x0000ffff1f1f7812 */ /* 0x000fe200078ec0ff */
[----:B------:R-:W-:Y:S01]  /*6c10*/  FADD R125, R126, R125 ;  /* 0x0000007d7e7d7221 */ /* 0x000fe20000000000 */
[----:B------:R-:W-:Y:S01]  /*6c20*/  LOP3.LUT R56, R56, 0xff, RZ, 0xc0, !PT ;  /* 0x000000ff38387812 */ /* 0x000fe200078ec0ff */
[----:B------:R-:W-:Y:S01]  /*6c30*/  FADD R86, R123, R86 ;  /* 0x000000567b567221 */ /* 0x000fe20000000000 */
[----:B------:R-:W-:Y:S01]  /*6c40*/  LOP3.LUT R61, R61, 0xffff, RZ, 0xc0, !PT ;  /* 0x0000ffff3d3d7812 */ /* 0x000fe200078ec0ff */
[----:B------:R-:W-:Y:S01]  /*6c50*/  FADD R83, R82, R83 ;  /* 0x0000005352537221 */ /* 0x000fe20000000000 */
[----:B------:R-:W-:Y:S01]  /*6c60*/  F2FP.SATFINITE.E4M3.F32.PACK_AB_MERGE_C R25, RZ, R25, RZ ;  /* 0x00000019ff19723e */ /* 0x000fe200048070ff */
[----:B------:R-:W-:Y:S01]  /*6c70*/  FADD R86, R125, R86 ;  /* 0x000000567d567221 */ /* 0x000fe20000000000 */
[----:B------:R-:W-:-:S02]  /*6c80*/  F2FP.SATFINITE.E4M3.F32.PACK_AB_MERGE_C R28, RZ, R28, RZ ;  /* 0x0000001cff1c723e */ /* 0x000fc400048070ff */
[----:B------:R-:W-:Y:S02]  /*6c90*/  F2FP.SATFINITE.E4M3.F32.PACK_AB_MERGE_C R38, RZ, R38, RZ ;  /* 0x00000026ff26723e */ /* 0x000fe400048070ff */
[----:B------:R-:W-:Y:S02]  /*6ca0*/  F2FP.SATFINITE.E4M3.F32.PACK_AB_MERGE_C R68, RZ, R68, RZ ;  /* 0x00000044ff44723e */ /* 0x000fe400048070ff */
[----:B------:R-:W-:Y:S01]  /*6cb0*/  F2FP.SATFINITE.E4M3.F32.PACK_AB_MERGE_C R59, RZ, R59, RZ ;  /* 0x0000003bff3b723e */ /* 0x000fe200048070ff */
[----:B------:R-:W-:Y:S01]  /*6cc0*/  IMAD.U32 R38, R38, 0x10000, RZ ;  /* 0x0001000026267824 */ /* 0x000fe200078e00ff */
[----:B------:R-:W-:Y:S01]  /*6cd0*/  F2FP.SATFINITE.E4M3.F32.PACK_AB_MERGE_C R34, RZ, R34, RZ ;  /* 0x00000022ff22723e */ /* 0x000fe200048070ff */
[----:B------:R-:W-:Y:S01]  /*6ce0*/  IMAD.U32 R68, R68, 0x10000, RZ ;  /* 0x0001000044447824 */ /* 0x000fe200078e00ff */
[----:B------:R-:W-:Y:S01]  /*6cf0*/  F2FP.SATFINITE.E4M3.F32.PACK_AB_MERGE_C R35, RZ, R35, RZ ;  /* 0x00000023ff23723e */ /* 0x000fe200048070ff */
[----:B------:R-:W-:Y:S01]  /*6d00*/  IMAD.U32 R59, R59, 0x10000, RZ ;  /* 0x000100003b3b7824 */ /* 0x000fe200078e00ff */
[----:B------:R-:W-:-:S02]  /*6d10*/  LOP3.LUT R33, R33, R22, RZ, 0xfc, !PT ;  /* 0x0000001621217212 */ /* 0x000fc400078efcff */
[----:B------:R-:W-:Y:S02]  /*6d20*/  F2FP.SATFINITE.E4M3.F32.PACK_AB_MERGE_C R26, RZ, R26, RZ ;  /* 0x0000001aff1a723e */ /* 0x000fe400048070ff */
[----:B------:R-:W-:Y:S02]  /*6d30*/  F2FP.SATFINITE.E4M3.F32.PACK_AB_MERGE_C R69, RZ, R69, RZ ;  /* 0x00000045ff45723e */ /* 0x000fe400048070ff */
[----:B------:R-:W-:Y:S02]  /*6d40*/  LOP3.LUT R22, R17, 0xffff, RZ, 0xc0, !PT ;  /* 0x0000ffff11167812 */ /* 0x000fe400078ec0ff */
[----:B------:R-:W-:Y:S02]  /*6d50*/  LOP3.LUT R19, R19, 0xff, RZ, 0xc0, !PT ;  /* 0x000000ff13137812 */ /* 0x000fe400078ec0ff */
[----:B------:R-:W-:Y:S02]  /*6d60*/  LOP3.LUT R20, R20, 0xffff, RZ, 0xc0, !PT ;  /* 0x0000ffff14147812 */ /* 0x000fe400078ec0ff */
[----:B------:R-:W-:-:S02]  /*6d70*/  LOP3.LUT R18, R41, 0xffff, RZ, 0xc0, !PT ;  /* 0x0000ffff29127812 */ /* 0x000fc400078ec0ff */
[----:B------:R-:W-:Y:S02]  /*6d80*/  F2FP.SATFINITE.E4M3.F32.PACK_AB_MERGE_C R46, RZ, R46, RZ ;  /* 0x0000002eff2e723e */ /* 0x000fe400048070ff */
[----:B------:R-:W-:Y:S02]  /*6d90*/  F2FP.SATFINITE.E4M3.F32.PACK_AB_MERGE_C R50, RZ, R50, RZ ;  /* 0x00000032ff32723e */ /* 0x000fe400048070ff */
[----:B------:R-:W-:Y:S01]  /*6da0*/  LOP3.LUT R29, R29, 0xff0000, R16, 0xf8, !PT ;  /* 0x00ff00001d1d7812 */ /* 0x000fe200078ef810 */
[----:B------:R-:W-:Y:S01]  /*6db0*/  IMAD.SHL.U32 R16, R31, 0x1000000, RZ ;  /* 0x010000001f107824 */ /* 0x000fe200078e00ff */
[----:B------:R-:W-:Y:S01]  /*6dc0*/  F2FP.SATFINITE.E4M3.F32.PACK_AB_MERGE_C R39, RZ, R39, RZ ;  /* 0x00000027ff27723e */ /* 0x000fe200048070ff */
[----:B------:R-:W-:Y:S01]  /*6dd0*/  IMAD.U32 R46, R46, 0x10000, RZ ;  /* 0x000100002e2e7824 */ /* 0x000fe200078e00ff */
[----:B------:R-:W-:Y:S01]  /*6de0*/  F2FP.SATFINITE.E4M3.F32.PACK_AB_MERGE_C R42, RZ, R42, RZ ;  /* 0x0000002aff2a723e */ /* 0x000fe200048070ff */
[----:B------:R-:W-:Y:S01]  /*6df0*/  IMAD.U32 R50, R50, 0x10000, RZ ;  /* 0x0001000032327824 */ /* 0x000fe200078e00ff */
[----:B------:R-:W-:Y:S01]  /*6e00*/  PRMT R56, R61, 0x7604, R56 ;  /* 0x000076043d387816 */ /* 0x000fe20000000038 */
[----:B------:R-:W-:Y:S01]  /*6e10*/  IMAD.MOV.U32 R31, RZ, RZ, 0x2130 ;  /* 0x00002130ff1f7424 */ /* 0x000fe200078e00ff */
[----:B------:R-:W-:-:S02]  /*6e20*/  F2FP.SATFINITE.E4M3.F32.PACK_AB_MERGE_C R71, RZ, R71, RZ ;  /* 0x00000047ff47723e */ /* 0x000fc400048070ff */
[----:B------:R-:W-:Y:S02]  /*6e30*/  F2FP.SATFINITE.E4M3.F32.PACK_AB_MERGE_C R43, RZ, R43, RZ ;  /* 0x0000002bff2b723e */ /* 0x000fe400048070ff */
[----:B------:R-:W-:Y:S01]  /*6e40*/  F2FP.SATFINITE.E4M3.F32.PACK_AB_MERGE_C R76, RZ, R76, RZ ;  /* 0x0000004cff4c723e */ /* 0x000fe200048070ff */
[----:B------:R-:W-:Y:S01]  /*6e50*/  IMAD.U32 R71, R71, 0x10000, RZ ;  /* 0x0001000047477824 */ /* 0x000fe200078e00ff */
[----:B------:R-:W-:Y:S02]  /*6e60*/  LOP3.LUT R25, R25, 0xff, RZ, 0xc0, !PT ;  /* 0x000000ff19197812 */ /* 0x000fe400078ec0ff */
[----:B------:R-:W-:Y:S02]  /*6e70*/  LOP3.LUT R28, R28, 0xffff, RZ, 0xc0, !PT ;  /* 0x0000ffff1c1c7812 */ /* 0x000fe400078ec0ff */
[----:B------:R-:W-:Y:S02]  /*6e80*/  F2FP.SATFINITE.E4M3.F32.PACK_AB_MERGE_C R40, RZ, R40, RZ ;  /* 0x00000028ff28723e */ /* 0x000fe400048070ff */
[----:B------:R-:W-:-:S02]  /*6e90*/  F2FP.SATFINITE.E4M3.F32.PACK_AB_MERGE_C R45, RZ, R45, RZ ;  /* 0x0000002dff2d723e */ /* 0x000fc400048070ff */
[----:B------:R-:W-:Y:S02]  /*6ea0*/  LOP3.LUT R34, R34, 0xffff, RZ, 0xc0, !PT ;  /* 0x0000ffff22227812 */ /* 0x000fe400078ec0ff */
[----:B------:R-:W-:Y:S02]  /*6eb0*/  LOP3.LUT R35, R35, 0xffff, RZ, 0xc0, !PT ;  /* 0x0000ffff23237812 */ /* 0x000fe400078ec0ff */
[----:B------:R-:W-:Y:S01]  /*6ec0*/  LOP3.LUT R26, R26, 0xff, RZ, 0xc0, !PT ;  /* 0x000000ff1a1a7812 */ /* 0x000fe200078ec0ff */
[----:B------:R-:W-:Y:S01]  /*6ed0*/  IMAD.SHL.U32 R34, R34, 0x1000000, RZ ;  /* 0x0100000022227824 */ /* 0x000fe200078e00ff */
[----:B------:R-:W-:Y:S02]  /*6ee0*/  LOP3.LUT R69, R69, 0xffff, RZ, 0xc0, !PT ;  /* 0x0000ffff45457812 */ /* 0x000fe400078ec0ff */
[----:B------:R-:W-:Y:S01]  /*6ef0*/  LOP3.LUT R10, R10, R27, RZ, 0xfc, !PT ;  /* 0x0000001b0a0a7212 */ /* 0x000fe200078efcff */
[----:B------:R-:W-:Y:S01]  /*6f00*/  IMAD.SHL.U32 R27, R22, 0x1000000, RZ ;  /* 0x01000000161b7824 */ /* 0x000fe200078e00ff */
[----:B------:R-:W-:-:S02]  /*6f10*/  PRMT R19, R20, 0x7604, R19 ;  /* 0x0000760414137816 */ /* 0x000fc40000000013 */
[----:B------:R-:W-:Y:S02]  /*6f20*/  PRMT R18, R18, 0x7604, R37 ;  /* 0x0000760412127816 */ /* 0x000fe40000000025 */
[----:B------:R-:W-:Y:S02]  /*6f30*/  F2FP.SATFINITE.E4M3.F32.PACK_AB_MERGE_C R44, RZ, R44, RZ ;  /* 0x0000002cff2c723e */ /* 0x000fe400048070ff */
[----:B------:R-:W-:Y:S02]  /*6f40*/  F2FP.SATFINITE.E4M3.F32.PACK_AB_MERGE_C R49, RZ, R49, RZ ;  /* 0x00000031ff31723e */ /* 0x000fe400048070ff */
[----:B------:R-:W-:Y:S02]  /*6f50*/  F2FP.SATFINITE.E4M3.F32.PACK_AB_MERGE_C R48, RZ, R48, RZ ;  /* 0x00000030ff30723e */ /* 0x000fe400048070ff */
[----:B------:R-:W-:Y:S02]  /*6f60*/  F2FP.SATFINITE.E4M3.F32.PACK_AB_MERGE_C R53, RZ, R53, RZ ;  /* 0x00000035ff35723e */ /* 0x000fe400048070ff */
[----:B------:R-:W-:-:S02]  /*6f70*/  F2FP.SATFINITE.E4M3.F32.PACK_AB_MERGE_C R63, RZ, R63, RZ ;  /* 0x0000003fff3f723e */ /* 0x000fc400048070ff */
[----:B------:R-:W-:Y:S02]  /*6f80*/  LOP3.LUT R39, R39, 0xffff, RZ, 0xc0, !PT ;  /* 0x0000ffff27277812 */ /* 0x000fe400078ec0ff */
[----:B------:R-:W-:Y:S01]  /*6f90*/  LOP3.LUT R42, R42, 0xffff, RZ, 0xc0, !PT ;  /* 0x0000ffff2a2a7812 */ /* 0x000fe200078ec0ff */
[----:B------:R-:W-:Y:S01]  /*6fa0*/  IMAD.U32 R63, R63, 0x10000, RZ ;  /* 0x000100003f3f7824 */ /* 0x000fe200078e00ff */
[----:B------:R-:W-:Y:S02]  /*6fb0*/  F2FP.SATFINITE.E4M3.F32.PACK_AB_MERGE_C R54, RZ, R54, RZ ;  /* 0x00000036ff36723e */ /* 0x000fe400048070ff */
[----:B------:R-:W-:Y:S01]  /*6fc0*/  F2FP.SATFINITE.E4M3.F32.PACK_AB_MERGE_C R58, RZ, R58, RZ ;  /* 0x0000003aff3a723e */ /* 0x000fe200048070ff */
[----:B------:R-:W-:Y:S01]  /*6fd0*/  IMAD.SHL.U32 R42, R42, 0x1000000, RZ ;  /* 0x010000002a2a7824 */ /* 0x000fe200078e00ff */
[----:B------:R-:W-:Y:S02]  /*6fe0*/  LOP3.LUT R56, R56, 0xff0000, R77, 0xf8, !PT ;  /* 0x00ff000038387812 */ /* 0x000fe400078ef84d */
[----:B------:R-:W-:-:S02]  /*6ff0*/  LOP3.LUT R43, R43, 0xffff, RZ, 0xc0, !PT ;  /* 0x0000ffff2b2b7812 */ /* 0x000fc400078ec0ff */
[----:B------:R-:W-:Y:S02]  /*7000*/  LOP3.LUT R76, R76, 0xffff, RZ, 0xc0, !PT ;  /* 0x0000ffff4c4c7812 */ /* 0x000fe400078ec0ff */
[----:B------:R-:W-:Y:S01]  /*7010*/  PRMT R25, R28, 0x7604, R25 ;  /* 0x000076041c197816 */ /* 0x000fe20000000019 */
[----:B------:R-:W-:Y:S01]  /*7020*/  IMAD.SHL.U32 R20, R43, 0x1000000, RZ ;  /* 0x010000002b147824 */ /* 0x000fe200078e00ff */
[----:B------:R-:W-:Y:S02]  /*7030*/  LOP3.LUT R40, R40, 0xff, RZ, 0xc0, !PT ;  /* 0x000000ff28287812 */ /* 0x000fe400078ec0ff */
[----:B------:R-:W-:Y:S02]  /*7040*/  LOP3.LUT R45, R45, 0xffff, RZ, 0xc0, !PT ;  /* 0x0000ffff2d2d7812 */ /* 0x000fe400078ec0ff */
[----:B------:R-:W-:Y:S02]  /*7050*/  F2FP.SATFINITE.E4M3.F32.PACK_AB_MERGE_C R67, RZ, R67, RZ ;  /* 0x00000043ff43723e */ /* 0x000fe400048070ff */
[----:B------:R-:W-:-:S02]  /*7060*/  F2FP.SATFINITE.E4M3.F32.PACK_AB_MERGE_C R73, RZ, R73, RZ ;  /* 0x00000049ff49723e */ /* 0x000fc400048070ff */
[----:B------:R-:W-:Y:S01]  /*7070*/  LOP3.LUT R11, R11, R16, RZ, 0xfc, !PT ;  /* 0x000000100b0b7212 */ /* 0x000fe200078efcff */
[----:B------:R-:W-:Y:S01]  /*7080*/  IMAD.SHL.U32 R16, R35, 0x1000000, RZ ;  /* 0x0100000023107824 */ /* 0x000fe200078e00ff */
[----:B------:R-:W-:Y:S01]  /*7090*/  F2FP.SATFINITE.E4M3.F32.PACK_AB_MERGE_C R55, RZ, R55, RZ ;  /* 0x00000037ff37723e */ /* 0x000fe200048070ff */
[----:B------:R-:W-:Y:S01]  /*70a0*/  IMAD.U32 R67, R67, 0x10000, RZ ;  /* 0x0001000043437824 */ /* 0x000fe200078e00ff */
[----:B------:R-:W-:Y:S01]  /*70b0*/  F2FP.SATFINITE.E4M3.F32.PACK_AB_MERGE_C R70, RZ, R70, RZ ;  /* 0x00000046ff46723e */ /* 0x000fe200048070ff */
[----:B------:R-:W-:Y:S01]  /*70c0*/  IMAD.U32 R73, R73, 0x10000, RZ ;  /* 0x0001000049497824 */ /* 0x000fe200078e00ff */
[----:B------:R-:W-:Y:S02]  /*70d0*/  PRMT R26, R69, 0x7604, R26 ;  /* 0x00007604451a7816 */ /* 0x000fe4000000001a */
[----:B------:R-:W-:Y:S02]  /*70e0*/  LOP3.LUT R44, R44, 0xff, RZ, 0xc0, !PT ;  /* 0x000000ff2c2c7812 */ /* 0x000fe400078ec0ff */
[----:B------:R-:W-:-:S02]  /*70f0*/  LOP3.LUT R49, R49, 0xffff, RZ, 0xc0, !PT ;  /* 0x0000ffff31317812 */ /* 0x000fc400078ec0ff */
[----:B------:R-:W-:Y:S02]  /*7100*/  LOP3.LUT R48, R48, 0xff, RZ, 0xc0, !PT ;  /* 0x000000ff30307812 */ /* 0x000fe400078ec0ff */
[----:B------:R-:W-:Y:S02]  /*7110*/  LOP3.LUT R53, R53, 0xffff, RZ, 0xc0, !PT ;  /* 0x0000ffff35357812 */ /* 0x000fe400078ec0ff */
[----:B------:R-:W-:Y:S02]  /*7120*/  LOP3.LUT R19, R19, 0xff0000, R38, 0xf8, !PT ;  /* 0x00ff000013137812 */ /* 0x000fe400078ef826 */
[----:B------:R-:W-:Y:S02]  /*7130*/  LOP3.LUT R21, R21, 0xff0000, R68, 0xf8, !PT ;  /* 0x00ff000015157812 */ /* 0x000fe400078ef844 */
[----:B------:R-:W-:Y:S01]  /*7140*/  LOP3.LUT R59, R18, 0xff0000, R59, 0xf8, !PT ;  /* 0x00ff0000123b7812 */ /* 0x000fe200078ef83b */
[----:B------:R-:W-:Y:S01]  /*7150*/  IMAD.SHL.U32 R18, R39, 0x1000000, RZ ;  /* 0x0100000027127824 */ /* 0x000fe200078e00ff */
[----:B------:R-:W-:-:S02]  /*7160*/  F2FP.SATFINITE.E4M3.F32.PACK_AB_MERGE_C R75, RZ, R75, RZ ;  /* 0x0000004bff4b723e */ /* 0x000fc400048070ff */
[----:B------:R-:W-:Y:S02]  /*7170*/  LOP3.LUT R54, R54, 0xffff, RZ, 0xc0, !PT ;  /* 0x0000ffff36367812 */ /* 0x000fe400078ec0ff */
[----:B------:R-:W-:Y:S01]  /*7180*/  LOP3.LUT R58, R58, 0xffff, RZ, 0xc0, !PT ;  /* 0x0000ffff3a3a7812 */ /* 0x000fe200078ec0ff */
[----:B------:R-:W-:Y:S01]  /*7190*/  IMAD.U32 R75, R75, 0x10000, RZ ;  /* 0x000100004b4b7824 */ /* 0x000fe200078e00ff */
[----:B------:R-:W-:Y:S01]  /*71a0*/  F2FP.SATFINITE.E4M3.F32.PACK_AB_MERGE_C R62, RZ, R62, RZ ;  /* 0x0000003eff3e723e */ /* 0x000fe200048070ff */
[----:B------:R-:W-:Y:S01]  /*71b0*/  IMAD.SHL.U32 R54, R54, 0x1000000, RZ ;  /* 0x0100000036367824 */ /* 0x000fe200078e00ff */
[----:B------:R-:W-:Y:S01]  /*71c0*/  LOP3.LUT R56, R56, R27, RZ, 0xfc, !PT ;  /* 0x0000001b38387212 */ /* 0x000fe200078efcff */
[----:B------:R-:W-:Y:S01]  /*71d0*/  IMAD.SHL.U32 R27, R76, 0x1000000, RZ ;  /* 0x010000004c1b7824 */ /* 0x000fe200078e00ff */
[----:B------:R-:W-:Y:S02]  /*71e0*/  PRMT R40, R45, 0x7604, R40 ;  /* 0x000076042d287816 */ /* 0x000fe40000000028 */
[----:B------:R-:W-:-:S02]  /*71f0*/  LOP3.LUT R23, R23, 0xff0000, R46, 0xf8, !PT ;  /* 0x00ff000017177812 */ /* 0x000fc400078ef82e */
[----:B------:R-:W-:Y:S02]  /*7200*/  LOP3.LUT R25, R25, 0xff0000, R50, 0xf8, !PT ;  /* 0x00ff000019197812 */ /* 0x000fe400078ef832 */
[----:B------:R-:W-:Y:S02]  /*7210*/  F2FP.SATFINITE.E4M3.F32.PACK_AB_MERGE_C R74, RZ, R74, RZ ;  /* 0x0000004aff4a723e */ /* 0x000fe400048070ff */
[----:B------:R-:W-:Y:S02]  /*7220*/  LOP3.LUT R55, R55, 0xffff, RZ, 0xc0, !PT ;  /* 0x0000ffff37377812 */ /* 0x000fe400078ec0ff */
[----:B------:R-:W-:Y:S01]  /*7230*/  LOP3.LUT R70, R70, 0xffff, RZ, 0xc0, !PT ;  /* 0x0000ffff46467812 */ /* 0x000fe200078ec0ff */
[----:B------:R-:W-:Y:S01]  /*7240*/  IMAD.U32 R37, R74, 0x10000, RZ ;  /* 0x000100004a257824 */ /* 0x000fe200078e00ff */
[----:B------:R-:W-:Y:S01]  /*7250*/  F2FP.SATFINITE.E4M3.F32.PACK_AB_MERGE_C R66, RZ, R66, RZ ;  /* 0x00000042ff42723e */ /* 0x000fe200048070ff */
[----:B------:R-:W-:Y:S01]  /*7260*/  IMAD.SHL.U32 R55, R55, 0x1000000, RZ ;  /* 0x0100000037377824 */ /* 0x000fe200078e00ff */
[----:B------:R-:W-:-:S02]  /*7270*/  LOP3.LUT R26, R26, 0xff0000, R71, 0xf8, !PT ;  /* 0x00ff00001a1a7812 */ /* 0x000fc400078ef847 */
[----:B------:R-:W-:Y:S02]  /*7280*/  PRMT R44, R49, 0x7604, R44 ;  /* 0x00007604312c7816 */ /* 0x000fe4000000002c */
[----:B------:R-:W-:Y:S02]  /*7290*/  PRMT R48, R53, 0x7604, R48 ;  /* 0x0000760435307816 */ /* 0x000fe40000000030 */
[----:B------:R-:W-:Y:S02]  /*72a0*/  LOP3.LUT R19, R19, R34, RZ, 0xfc, !PT ;  /* 0x0000002213137212 */ /* 0x000fe400078efcff */
[----:B------:R-:W-:Y:S01]  /*72b0*/  LOP3.LUT R16, R21, R16, RZ, 0xfc, !PT ;  /* 0x0000001015107212 */ /* 0x000fe200078efcff */
[----:B------:R-:W-:Y:S01]  /*72c0*/  IMAD.SHL.U32 R21, R58, 0x1000000, RZ ;  /* 0x010000003a157824 */ /* 0x000fe200078e00ff */
[----:B------:R-:W-:Y:S02]  /*72d0*/  LOP3.LUT R62, R62, 0xffff, RZ, 0xc0, !PT ;  /* 0x0000ffff3e3e7812 */ /* 0x000fe400078ec0ff */
[----:B------:R-:W-:-:S02]  /*72e0*/  PRMT R52, R57, 0x7604, R52 ;  /* 0x0000760439347816 */ /* 0x000fc40000000034 */
[----:B------:R-:W-:Y:S01]  /*72f0*/  LOP3.LUT R40, R40, 0xff0000, R63, 0xf8, !PT ;  /* 0x00ff000028287812 */ /* 0x000fe200078ef83f */
[----:B------:R-:W-:Y:S01]  /*7300*/  IMAD.SHL.U32 R17, R62, 0x1000000, RZ ;  /* 0x010000003e117824 */ /* 0x000fe200078e00ff */
[----:B------:R-:W-:Y:S01]  /*7310*/  LOP3.LUT R18, R23, R18, RZ, 0xfc, !PT ;  /* 0x0000001217127212 */ /* 0x000fe200078efcff */
[----:B------:R-:W-:Y:S01]  /*7320*/  IMAD.SHL.U32 R23, R70, 0x1000000, RZ ;  /* 0x0100000046177824 */ /* 0x000fe200078e00ff */
[----:B------:R-:W-:Y:S02]  /*7330*/  LOP3.LUT R25, R25, R42, RZ, 0xfc, !PT ;  /* 0x0000002a19197212 */ /* 0x000fe400078efcff */
[----:B------:R-:W-:Y:S02]  /*7340*/  LOP3.LUT R66, R66, 0xffff, RZ, 0xc0, !PT ;  /* 0x0000ffff42427812 */ /* 0x000fe400078ec0ff */
[----:B------:R-:W-:Y:S02]  /*7350*/  LOP3.LUT R20, R29, R20, RZ, 0xfc, !PT ;  /* 0x000000141d147212 */ /* 0x000fe400078efcff */
[----:B------:R-:W-:Y:S01]  /*7360*/  LOP3.LUT R26, R26, R27, RZ, 0xfc, !PT ;  /* 0x0000001b1a1a7212 */ /* 0x000fe200078efcff */
[----:B------:R-:W-:Y:S01]  /*7370*/  IMAD.SHL.U32 R66, R66, 0x1000000, RZ ;  /* 0x0100000042427824 */ /* 0x000fe200078e00ff */
[----:B------:R-:W-:-:S02]  /*7380*/  LOP3.LUT R44, R44, 0xff0000, R67, 0xf8, !PT ;  /* 0x00ff00002c2c7812 */ /* 0x000fc400078ef843 */
[----:B------:R-:W-:Y:S02]  /*7390*/  LOP3.LUT R48, R48, 0xff0000, R73, 0xf8, !PT ;  /* 0x00ff000030307812 */ /* 0x000fe400078ef849 */
[----:B------:R-:W-:Y:S02]  /*73a0*/  SEL R27, R11, R10, P6 ;  /* 0x0000000a0b1b7207 */ /* 0x000fe40003000000 */
[----:B------:R-:W-:Y:S01]  /*73b0*/  SEL R22, R10, R11, P6 ;  /* 0x0000000b0a167207 */ /* 0x000fe20003000000 */
[----:B------:R-:W-:Y:S01]  /*73c0*/  IMAD.MOV.U32 R11, RZ, RZ, 0x3021 ;  /* 0x00003021ff0b7424 */ /* 0x000fe200078e00ff */
[----:B------:R-:W-:Y:S02]  /*73d0*/  SEL R29, R16, R19, P6 ;  /* 0x00000013101d7207 */ /* 0x000fe40003000000 */
[----:B------:R-:W-:Y:S02]  /*73e0*/  SEL R16, R19, R16, P6 ;  /* 0x0000001013107207 */ /* 0x000fe40003000000 */
[----:B------:R-:W-:-:S02]  /*73f0*/  LOP3.LUT R52, R52, 0xff0000, R75, 0xf8, !PT ;  /* 0x00ff000034347812 */ /* 0x000fc400078ef84b */
[----:B------:R-:W-:Y:S02]  /*7400*/  FSETP.GEU.AND P2, PT, R120, -126, PT ;  /* 0xc2fc00007800780b */ /* 0x000fe40003f4e000 */
[----:B------:R-:W-:Y:S02]  /*7410*/  FSETP.GEU.AND P3, PT, R15, -126, PT ;  /* 0xc2fc00000f00780b */ /* 0x000fe40003f6e000 */
[----:B------:R-:W-:Y:S02]  /*7420*/  LOP3.LUT R54, R59, R54, RZ, 0xfc, !PT ;  /* 0x000000363b367212 */ /* 0x000fe400078efcff */
[----:B------:R-:W-:Y:S02]  /*7430*/  LOP3.LUT R21, R40, R21, RZ, 0xfc, !PT ;  /* 0x0000001528157212 */ /* 0x000fe400078efcff */
[----:B------:R-:W-:Y:S02]  /*7440*/  SEL R19, R25, R18, P6 ;  /* 0x0000001219137207 */ /* 0x000fe40003000000 */
[----:B------:R-:W-:-:S02]  /*7450*/  SEL R18, R18, R25, P6 ;  /* 0x0000001912127207 */ /* 0x000fc40003000000 */
[----:B------:R-:W-:Y:S01]  /*7460*/  LOP3.LUT R37, R60, 0xff0000, R37, 0xf8, !PT ;  /* 0x00ff00003c257812 */ /* 0x000fe200078ef825 */
[----:B------:R-:W-:Y:S01]  /*7470*/  @!P2 FMUL R120, R120, 0.5 ;  /* 0x3f0000007878a820 */ /* 0x000fe20000400000 */
[----:B------:R-:W-:Y:S01]  /*7480*/  LOP3.LUT R44, R44, R55, RZ, 0xfc, !PT ;  /* 0x000000372c2c7212 */ /* 0x000fe200078efcff */
[----:B------:R-:W-:Y:S01]  /*7490*/  @!P3 FMUL R15, R15, 0.5 ;  /* 0x3f0000000f0fb820 */ /* 0x000fe20000400000 */
[----:B------:R-:W-:Y:S02]  /*74a0*/  LOP3.LUT R23, R48, R23, RZ, 0xfc, !PT ;  /* 0x0000001730177212 */ /* 0x000fe400078efcff */
[----:B------:R-:W-:Y:S01]  /*74b0*/  SEL R25, R33, R20, P6 ;  /* 0x0000001421197207 */ /* 0x000fe20003000000 */
[----:B------:R-:W1:Y:S01]  /*74c0*/  MUFU.EX2 R120, R120 ;  /* 0x0000007800787308 */ /* 0x000e620000000800 */
[----:B------:R-:W-:Y:S02]  /*74d0*/  SEL R20, R20, R33, P6 ;  /* 0x0000002114147207 */ /* 0x000fe40003000000 */
[----:B------:R-:W-:-:S02]  /*74e0*/  LOP3.LUT R17, R52, R17, RZ, 0xfc, !PT ;  /* 0x0000001134117212 */ /* 0x000fc400078efcff */
[----:B------:R-:W-:Y:S02]  /*74f0*/  SEL R33, R21, R54, P6 ;  /* 0x0000003615217207 */ /* 0x000fe40003000000 */
[-C--:B------:R-:W-:Y:S01]  /*7500*/  SHF.R.U32.HI R11, RZ, R14.reuse, R11 ;  /* 0x0000000eff0b7219 */ /* 0x080fe2000001160b */
[----:B------:R-:W2:Y:S01]  /*7510*/  MUFU.EX2 R15, R15 ;  /* 0x0000000f000f7308 */ /* 0x000ea20000000800 */
[----:B------:R-:W-:Y:S02]  /*7520*/  SEL R54, R54, R21, P6 ;  /* 0x0000001536367207 */ /* 0x000fe40003000000 */
[----:B------:R-:W-:Y:S02]  /*7530*/  SHF.R.U32.HI R31, RZ, R14, R31 ;  /* 0x0000000eff1f7219 */ /* 0x000fe4000001161f */
[----:B------:R-:W-:Y:S02]  /*7540*/  LOP3.LUT R37, R37, R66, RZ, 0xfc, !PT ;  /* 0x0000004225257212 */ /* 0x000fe400078efcff */
[----:B------:R-:W-:-:S02]  /*7550*/  SEL R21, R23, R44, P6 ;  /* 0x0000002c17157207 */ /* 0x000fc40003000000 */
[----:B------:R-:W-:Y:S01]  /*7560*/  SEL R44, R44, R23, P6 ;  /* 0x000000172c2c7207 */ /* 0x000fe20003000000 */
[----:B-1----:R-:W-:Y:S01]  /*7570*/  @!P2 FMUL R120, R120, R120 ;  /* 0x000000787878a220 */ /* 0x002fe20000400000 */
[----:B------:R-:W-:Y:S02]  /*7580*/  SEL R23, R56, R17, P6 ;  /* 0x0000001138177207 */ /* 0x000fe40003000000 */
[----:B------:R-:W-:Y:S01]  /*7590*/  LOP3.LUT R10, R11, 0xf, RZ, 0xc0, !PT ;  /* 0x0000000f0b0a7812 */ /* 0x000fe200078ec0ff */
[----:B------:R-:W-:-:S01]  /*75a0*/  FFMA R7, R120, R7, R83 ;  /* 0x0000000778077223 */ /* 0x000fc20000000053 */
[----:B------:R-:W-:Y:S01]  /*75b0*/  SEL R56, R17, R56, P6 ;  /* 0x0000003811387207 */ /* 0x000fe20003000000 */
[----:B------:R-:W-:Y:S01]  /*75c0*/  FMUL R88, R88, R120 ;  /* 0x0000007858587220 */ /* 0x000fe20000400000 */
[----:B------:R-:W-:Y:S01]  /*75d0*/  LOP3.LUT R11, R31, 0xf, RZ, 0xc0, !PT ;  /* 0x0000000f1f0b7812 */ /* 0x000fe200078ec0ff */
[----:B------:R-:W-:Y:S01]  /*75e0*/  SHFL.IDX PT, R27, R27, R10, 0x1c1f ;  /* 0x001c1f0a1b1b7589 */ /* 0x000fe200000e0000 */
[----:B------:R-:W-:Y:S01]  /*75f0*/  SEL R17, R26, R37, P6 ;  /* 0x000000251a117207 */ /* 0x000fe20003000000 */
[----:B--2---:R-:W-:Y:S01]  /*7600*/  @!P3 FMUL R15, R15, R15 ;  /* 0x0000000f0f0fb220 */ /* 0x004fe20000400000 */
[----:B------:R-:W-:Y:S01]  /*7610*/  SEL R26, R37, R26, P6 ;  /* 0x0000001a251a7207 */ /* 0x000fe20003000000 */
[----:B------:R-:W1:Y:S01]  /*7620*/  SHFL.IDX PT, R22, R22, R11, 0x1c1f ;  /* 0x001c1f0b16167589 */ /* 0x000e6200000e0000 */
[----:B------:R-:W-:Y:S01]  /*7630*/  SHF.L.U32 R37, R13, 0x1f, RZ ;  /* 0x0000001f0d257819 */ /* 0x000fe200000006ff */
[----:B------:R-:W-:Y:S01]  /*7640*/  FFMA R6, R15, R6, R86 ;  /* 0x000000060f067223 */ /* 0x000fe20000000056 */
[-C--:B------:R-:W-:Y:S01]  /*7650*/  FMUL R89, R89, R120.reuse ;  /* 0x0000007859597220 */ /* 0x080fe20000400000 */
[----:B------:R-:W-:Y:S01]  /*7660*/  SHFL.IDX PT, R29, R29, R10, 0x1c1f ;  /* 0x001c1f0a1d1d7589 */ /* 0x000fe200000e0000 */
[----:B------:R2:W3:Y:S01]  /*7670*/  SYNCS.PHASECHK.TRANS64.TRYWAIT P2, [UR6+0xc000], R37 ;  /* 0x00c00025ff0075a7 */ /* 0x0004e20008040146 */
[-C--:B------:R-:W-:Y:S01]  /*7680*/  FMUL R92, R92, R120.reuse ;  /* 0x000000785c5c7220 */ /* 0x080fe20000400000 */
[-C--:B------:R-:W-:Y:S01]  /*7690*/  FMUL R93, R93, R120.reuse ;  /* 0x000000785d5d7220 */ /* 0x080fe20000400000 */
[----:B------:R-:W4:Y:S01]  /*76a0*/  SHFL.IDX PT, R16, R16, R11, 0x1c1f ;  /* 0x001c1f0b10107589 */ /* 0x000f2200000e0000 */
[-C--:B------:R-:W-:Y:S01]  /*76b0*/  FMUL R96, R96, R120.reuse ;  /* 0x0000007860607220 */ /* 0x080fe20000400000 */
[-C--:B------:R-:W-:Y:S01]  /*76c0*/  FMUL R97, R97, R120.reuse ;  /* 0x0000007861617220 */ /* 0x080fe20000400000 */
[-C--:B------:R-:W-:Y:S01]  /*76d0*/  FMUL R100, R100, R120.reuse ;  /* 0x0000007864647220 */ /* 0x080fe20000400000 */
[----:B------:R5:W-:Y:S01]  /*76e0*/  SHFL.IDX PT, R31, R25, R10, 0x1c1f ;  /* 0x001c1f0a191f7589 */ /* 0x000be200000e0000 */
[-C--:B------:R-:W-:Y:S01]  /*76f0*/  FMUL R101, R101, R120.reuse ;  /* 0x0000007865657220 */ /* 0x080fe20000400000 */
[-C--:B------:R-:W-:Y:S01]  /*7700*/  FMUL R104, R104, R120.reuse ;  /* 0x0000007868687220 */ /* 0x080fe20000400000 */
[-C--:B------:R-:W-:Y:S01]  /*7710*/  FMUL R105, R105, R120.reuse ;  /* 0x0000007869697220 */ /* 0x080fe20000400000 */
[----:B------:R-:W2:Y:S01]  /*7720*/  SHFL.IDX PT, R20, R20, R11, 0x1c1f ;  /* 0x001c1f0b14147589 */ /* 0x000ea200000e0000 */
[-C--:B------:R-:W-:Y:S01]  /*7730*/  FMUL R108, R108, R120.reuse ;  /* 0x000000786c6c7220 */ /* 0x080fe20000400000 */
[-C--:B------:R-:W-:Y:S01]  /*7740*/  FMUL R109, R109, R120.reuse ;  /* 0x000000786d6d7220 */ /* 0x080fe20000400000 */
[-C--:B------:R-:W-:Y:S01]  /*7750*/  FMUL R112, R112, R120.reuse ;  /* 0x0000007870707220 */ /* 0x080fe20000400000 */
[----:B------:R-:W-:Y:S01]  /*7760*/  SHFL.IDX PT, R33, R33, R10, 0x1c1f ;  /* 0x001c1f0a21217589 */ /* 0x000fe200000e0000 */
[-C--:B------:R-:W-:Y:S01]  /*7770*/  FMUL R113, R113, R120.reuse ;  /* 0x0000007871717220 */ /* 0x080fe20000400000 */
[-C--:B------:R-:W-:Y:S01]  /*7780*/  FMUL R116, R116, R120.reuse ;  /* 0x0000007874747220 */ /* 0x080fe20000400000 */
[----:B------:R-:W-:Y:S01]  /*7790*/  FMUL R117, R117, R120 ;  /* 0x0000007875757220 */ /* 0x000fe20000400000 */
[----:B------:R-:W3:Y:S01]  /*77a0*/  SHFL.IDX PT, R54, R54, R11, 0x1c1f ;  /* 0x001c1f0b36367589 */ /* 0x000ee200000e0000 */
[CCC-:B-1----:R-:W-:Y:S01]  /*77b0*/  PRMT R24, R27.reuse, R0.reuse, R22.reuse ;  /* 0x000000001b187216 */ /* 0x1c2fe20000000016 */
[----:B------:R-:W-:Y:S01]  /*77c0*/  FMUL R90, R90, R15 ;  /* 0x0000000f5a5a7220 */ /* 0x000fe20000400000 */
[----:B-----5:R-:W-:Y:S01]  /*77d0*/  PRMT R25, R27, R5, R22 ;  /* 0x000000051b197216 */ /* 0x020fe20000000016 */
[----:B------:R-:W-:Y:S01]  /*77e0*/  SHFL.IDX PT, R19, R19, R10, 0x1c1f ;  /* 0x001c1f0a13137589 */ /* 0x000fe200000e0000 */
[-C--:B------:R-:W-:Y:S01]  /*77f0*/  FMUL R91, R91, R15.reuse ;  /* 0x0000000f5b5b7220 */ /* 0x080fe20000400000 */
[-C--:B------:R-:W-:Y:S01]  /*7800*/  FMUL R94, R94, R15.reuse ;  /* 0x0000000f5e5e7220 */ /* 0x080fe20000400000 */
[----:B------:R-:W-:Y:S01]  /*7810*/  FMUL R95, R95, R15 ;  /* 0x0000000f5f5f7220 */ /* 0x000fe20000400000 */
[----:B------:R-:W1:Y:S01]  /*7820*/  SHFL.IDX PT, R18, R18, R11, 0x1c1f ;  /* 0x001c1f0b12127589 */ /* 0x000e6200000e0000 */
[----:B----4-:R-:W-:Y:S01]  /*7830*/  PRMT R27, R29, R5, R16 ;  /* 0x000000051d1b7216 */ /* 0x010fe20000000010 */
[-C--:B------:R-:W-:Y:S01]  /*7840*/  FMUL R98, R98, R15.reuse ;  /* 0x0000000f62627220 */ /* 0x080fe20000400000 */
[-C--:B------:R-:W-:Y:S01]  /*7850*/  FMUL R99, R99, R15.reuse ;  /* 0x0000000f63637220 */ /* 0x080fe20000400000 */
[----:B------:R-:W-:Y:S01]  /*7860*/  SHFL.IDX PT, R21, R21, R10, 0x1c1f ;  /* 0x001c1f0a15157589 */ /* 0x000fe200000e0000 */
[-C--:B------:R-:W-:Y:S01]  /*7870*/  FMUL R102, R102, R15.reuse ;  /* 0x0000000f66667220 */ /* 0x080fe20000400000 */
[-C--:B------:R-:W-:Y:S01]  /*7880*/  FMUL R103, R103, R15.reuse ;  /* 0x0000000f67677220 */ /* 0x080fe20000400000 */
[-C--:B------:R-:W-:Y:S01]  /*7890*/  FMUL R106, R106, R15.reuse ;  /* 0x0000000f6a6a7220 */ /* 0x080fe20000400000 */
[----:B------:R-:W4:Y:S01]  /*78a0*/  SHFL.IDX PT, R44, R44, R11, 0x1c1f ;  /* 0x001c1f0b2c2c7589 */ /* 0x000f2200000e0000 */
[-C--:B--2---:R-:W-:Y:S01]  /*78b0*/  PRMT R30, R31, R0.reuse, R20 ;  /* 0x000000001f1e7216 */ /* 0x084fe20000000014 */
[-C--:B------:R-:W-:Y:S01]  /*78c0*/  FMUL R107, R107, R15.reuse ;  /* 0x0000000f6b6b7220 */ /* 0x080fe20000400000 */
[-C--:B------:R-:W-:Y:S01]  /*78d0*/  FMUL R110, R110, R15.reuse ;  /* 0x0000000f6e6e7220 */ /* 0x080fe20000400000 */
[----:B------:R-:W-:Y:S01]  /*78e0*/  SHFL.IDX PT, R23, R23, R10, 0x1c1f ;  /* 0x001c1f0a17177589 */ /* 0x000fe200000e0000 */
[-C--:B------:R-:W-:Y:S01]  /*78f0*/  FMUL R111, R111, R15.reuse ;  /* 0x0000000f6f6f7220 */ /* 0x080fe20000400000 */
[-C--:B------:R-:W-:Y:S01]  /*7900*/  FMUL R114, R114, R15.reuse ;  /* 0x0000000f72727220 */ /* 0x080fe20000400000 */
[-C--:B------:R-:W-:Y:S01]  /*7910*/  FMUL R115, R115, R15.reuse ;  /* 0x0000000f73737220 */ /* 0x080fe20000400000 */
[----:B------:R-:W2:Y:S01]  /*7920*/  SHFL.IDX PT, R56, R56, R11, 0x1c1f ;  /* 0x001c1f0b38387589 */ /* 0x000ea200000e0000 */
[----:B---3--:R-:W-:Y:S01]  /*7930*/  PRMT R32, R33, R0, R54 ;  /* 0x0000000021207216 */ /* 0x008fe20000000036 */
[-C--:B------:R-:W-:Y:S01]  /*7940*/  FMUL R118, R118, R15.reuse ;  /* 0x0000000f76767220 */ /* 0x080fe20000400000 */
[----:B------:R-:W-:Y:S01]  /*7950*/  FMUL R119, R119, R15 ;  /* 0x0000000f77777220 */ /* 0x000fe20000400000 */
[----:B------:R-:W-:Y:S01]  /*7960*/  SHFL.IDX PT, R17, R17, R10, 0x1c1f ;  /* 0x001c1f0a11117589 */ /* 0x000fe200000e0000 */
[----:B------:R-:W-:-:S02]  /*7970*/  PRMT R31, R31, R5, R20 ;  /* 0x000000051f1f7216 */ /* 0x000fc40000000014 */
[-C--:B------:R-:W-:Y:S01]  /*7980*/  PRMT R33, R33, R5.reuse, R54 ;  /* 0x0000000521217216 */ /* 0x080fe20000000036 */
[----:B------:R3:W5:Y:S01]  /*7990*/  SHFL.IDX PT, R36, R26, R11, 0x1c1f ;  /* 0x001c1f0b1a247589 */ /* 0x00076200000e0000 */
[-C--:B-1----:R-:W-:Y:S02]  /*79a0*/  PRMT R28, R19, R0.reuse, R18 ;  /* 0x00000000131c7216 */ /* 0x082fe40000000012 */
[-C--:B----4-:R-:W-:Y:S02]  /*79b0*/  PRMT R34, R21, R0.reuse, R44 ;  /* 0x0000000015227216 */ /* 0x090fe4000000002c */
[----:B---3--:R-:W-:Y:S02]  /*79c0*/  PRMT R26, R29, R0, R16 ;  /* 0x000000001d1a7216 */ /* 0x008fe40000000010 */
[-C--:B------:R-:W-:Y:S02]  /*79d0*/  PRMT R29, R19, R5.reuse, R18 ;  /* 0x00000005131d7216 */ /* 0x080fe40000000012 */
[----:B------:R-:W-:-:S02]  /*79e0*/  PRMT R35, R21, R5, R44 ;  /* 0x0000000515237216 */ /* 0x000fc4000000002c */
[CCC-:B--2---:R-:W-:Y:S02]  /*79f0*/  PRMT R40, R23.reuse, R0.reuse, R56.reuse ;  /* 0x0000000017287216 */ /* 0x1c4fe40000000038 */
[-C--:B------:R-:W-:Y:S02]  /*7a00*/  PRMT R41, R23, R5.reuse, R56 ;  /* 0x0000000517297216 */ /* 0x080fe40000000038 */
[C-C-:B-----5:R-:W-:Y:S02]  /*7a10*/  PRMT R42, R17.reuse, R0, R36.reuse ;  /* 0x00000000112a7216 */ /* 0x160fe40000000024 */
[----:B------:R-:W-:Y:S01]  /*7a20*/  PRMT R43, R17, R5, R36 ;  /* 0x00000005112b7216 */ /* 0x000fe20000000024 */
[----:B------:R-:W-:Y:S06]  /*7a30*/  @!P0 BRA `(.L_x_27) ;  /* 0x0000000000048947 */ /* 0x000fec0003800000 */
[----:B------:R-:W-:Y:S01]  /*7a40*/  BPT.TRAP 0x1 ;  /* 0x000000040000795c */ /* 0x000fe20000300000 */
.L_x_27:
[----:B------:R-:W-:Y:S05]  /*7a50*/  @P2 BRA `(.L_x_28) ;  /* 0x0000000000082947 */ /* 0x000fea0003800000 */
[----:B------:R-:W1:Y:S02]  /*7a60*/  SYNCS.PHASECHK.TRANS64.TRYWAIT P2, [UR6+0xc000], R37 ;  /* 0x00c00025ff0075a7 */ /* 0x000e640008040146 */
[----:B-1----:R-:W-:Y:S05]  /*7a70*/  @!P2 BRA `(.L_x_29) ;  /* 0x0000006400dca947 */ /* 0x002fea0003800000 */
.L_x_28:
[----:B------:R-:W-:Y:S01]  /*7a80*/  ULEA UR6, UR14, UR12, 0x9 ;  /* 0x0000000c0e067291 */ /* 0x000fe2000f8e483f */
[----:B------:R-:W-:Y:S01]  /*7a90*/  WARPGROUP.ARRIVE ;  /* 0x00000000000079c5 */ /* 0x000fe20000000000 */
[----:B------:R-:W-:Y:S01]  /*7aa0*/  UMOV UR7, 0x40000040 ;  /* 0x4000004000077882 */ /* 0x000fe20000000000 */
[----:B------:R-:W-:Y:S01]  /*7ab0*/  UMOV UR11, 0x40000040 ;  /* 0x40000040000b7882 */ /* 0x000fe20000000000 */
[----:B------:R-:W-:-:S05]  /*7ac0*/  UIADD3 UR10, UR6, 0x2, URZ ;  /* 0x00000002060a7890 */ /* 0x000fca000fffe03f */
[----:B------:R-:W-:Y:S01]  /*7ad0*/  QGMMA.64x64x32.F32.E4M3.E4M3 R88, R24, gdesc[UR4], R88, gsb0 ;  /* 0x00e0000418587df3 */ /* 0x000fe20008000858 */
[----:B------:R-:W-:Y:S02]  /*7ae0*/  UMOV UR7, 0x40000040 ;  /* 0x4000004000077882 */ /* 0x000fe40000000000 */
[----:B------:R-:W-:Y:S02]  /*7af0*/  WARPGROUP.DEPBAR.LE gsb0, 0x0 ;  /* 0x00008000000079c5 */ /* 0x000fe40000010000 */
[----:B------:R-:W-:-:S06]  /*7b00*/  WARPGROUP.ARRIVE ;  /* 0x00000000000079c5 */ /* 0x000fcc0000000000 */
[----:B------:R-:W-:Y:S01]  /*7b10*/  QGMMA.64x64x32.F32.E4M3.E4M3 R88, R28, gdesc[UR8], R88, gsb0 ;  /* 0x00e000081c587df3 */ /* 0x000fe20008000858 */
[----:B------:R-:W-:Y:S01]  /*7b20*/  UIADD3 UR10, UR6, 0x4, URZ ;  /* 0x00000004060a7890 */ /* 0x000fe2000fffe03f */
[----:B------:R-:W-:Y:S01]  /*7b30*/  UMOV UR11, 0x40000040 ;  /* 0x40000040000b7882 */ /* 0x000fe20000000000 */
[----:B------:R-:W-:Y:S01]  /*7b40*/  UIADD3 UR6, UR6, 0x6, URZ ;  /* 0x0000000606067890 */ /* 0x000fe2000fffe03f */
[----:B------:R-:W-:Y:S02]  /*7b50*/  WARPGROUP.DEPBAR.LE gsb0, 0x0 ;  /* 0x00008000000079c5 */ /* 0x000fe40000010000 */
[----:B------:R-:W-:-:S06]  /*7b60*/  WARPGROUP.ARRIVE ;  /* 0x00000000000079c5 */ /* 0x000fcc0000000000 */
[----:B------:R-:W-:Y:S03]  /*7b70*/  QGMMA.64x64x32.F32.E4M3.E4M3 R88, R32, gdesc[UR8], R88, gsb0 ;  /* 0x00e0000820587df3 */ /* 0x000fe60008000858 */
[----:B------:R-:W-:Y:S02]  /*7b80*/  WARPGROUP.DEPBAR.LE gsb0, 0x0 ;  /* 0x00008000000079c5 */ /* 0x000fe40000010000 */
[----:B------:R-:W-:-:S06]  /*7b90*/  WARPGROUP.ARRIVE ;  /* 0x00000000000079c5 */ /* 0x000fcc0000000000 */
[----:B------:R-:W-:Y:S03]  /*7ba0*/  QGMMA.64x64x32.F32.E4M3.E4M3 R88, R40, gdesc[UR4], R88, gsb0 ;  /* 0x00e0000428587df3 */ /* 0x000fe60008000858 */
[----:B------:R-:W-:Y:S02]  /*7bb0*/  WARPGROUP.DEPBAR.LE gsb0, 0x0 ;  /* 0x00008000000079c5 */ /* 0x000fe40000010000 */
[----:B------:R-:W-:Y:S05]  /*7bc0*/  @!P0 BRA `(.L_x_30) ;  /* 0x0000000000048947 */ /* 0x000fea0003800000 */
[----:B------:R-:W-:Y:S01]  /*7bd0*/  BPT.TRAP 0x1 ;  /* 0x000000040000795c */ /* 0x000fe20000300000 */
.L_x_30:
[----:B------:R-:W-:-:S04]  /*7be0*/  ULEA UR6, UR13, UR38, 0x3 ;  /* 0x000000260d067291 */ /* 0x000fc8000f8e183f */
[----:B------:R-:W-:-:S04]  /*7bf0*/  UIADD3 UR6, UR6, 0xc028, URZ ;  /* 0x0000c02806067890 */ /* 0x000fc8000fffe03f */
[----:B------:R-:W-:-:S09]  /*7c00*/  UPRMT UR6, URZ, 0x654, UR6 ;  /* 0x000006543f067896 */ /* 0x000fd20008000006 */
[----:B------:R-:W-:Y:S01]  /*7c10*/  SYNCS.ARRIVE.TRANS64.RED.A1T0 RZ, [UR6], RZ ;  /* 0x000000ffffff79a7 */ /* 0x000fe20008100406 */
[----:B------:R-:W-:Y:S05]  /*7c20*/  @P1 BRA `(.L_x_31) ;  /* 0x0000000000041947 */ /* 0x000fea0003800000 */
[----:B------:R-:W-:Y:S01]  /*7c30*/  BPT.TRAP 0x1 ;  /* 0x000000040000795c */ /* 0x000fe20000300000 */
.L_x_31:
[----:B------:R-:W-:-:S04]  /*7c40*/  UIADD3 UR13, UR13, 0x1, URZ ;  /* 0x000000010d0d7890 */ /* 0x000fc8000fffe03f */
[----:B------:R-:W-:-:S04]  /*7c50*/  UISETP.NE.AND UP0, UPT, UR13, 0x5, UPT ;  /* 0x000000050d00788c */ /* 0x000fc8000bf05270 */
[----:B------:R-:W-:Y:S01]  /*7c60*/  USEL UR13, UR13, URZ, UP0 ;  /* 0x0000003f0d0d7287 */ /* 0x000fe20008000000 */
[----:B------:R-:W-:Y:S11]  /*7c70*/  @!P0 BRA `(.L_x_32) ;  /* 0x0000000000048947 */ /* 0x000ff60003800000 */
[----:B------:R-:W-:Y:S01]  /*7c80*/  BPT.TRAP 0x1 ;  /* 0x000000040000795c */ /* 0x000fe20000300000 */
.L_x_32:
[----:B------:R-:W-:-:S04]  /*7c90*/  ULEA UR6, UR13, UR38, 0x3 ;  /* 0x000000260d067291 */ /* 0x000fc8000f8e183f */
[----:B------:R-:W-:-:S04]  /*7ca0*/  UIADD3 UR6, UR6, 0xc028, URZ ;  /* 0x0000c02806067890 */ /* 0x000fc8000fffe03f */
[----:B------:R-:W-:-:S09]  /*7cb0*/  UPRMT UR6, URZ, 0x654, UR6 ;  /* 0x000006543f067896 */ /* 0x000fd20008000006 */
[----:B------:R-:W-:Y:S01]  /*7cc0*/  SYNCS.ARRIVE.TRANS64.RED.A1T0 RZ, [UR6], RZ ;  /* 0x000000ffffff79a7 */ /* 0x000fe20008100406 */
[----:B------:R-:W-:Y:S05]  /*7cd0*/  @P1 BRA `(.L_x_33) ;  /* 0x0000000000041947 */ /* 0x000fea0003800000 */
[----:B------:R-:W-:Y:S01]  /*7ce0*/  BPT.TRAP 0x1 ;  /* 0x000000040000795c */ /* 0x000fe20000300000 */
.L_x_33:
[----:B------:R-:W-:Y:S01]  /*7cf0*/  UIADD3 UR14, UR14, 0x1, URZ ;  /* 0x000000010e0e7890 */ /* 0x000fe2000fffe03f */
[C---:B------:R-:W-:Y:S01]  /*7d00*/  ISETP.GT.AND P2, PT, R12.reuse, 0x2, PT ;  /* 0x000000020c00780c */ /* 0x040fe20003f44270 */
[----:B------:R-:W-:Y:S01]  /*7d10*/  UIADD3 UR13, UR13, 0x1, URZ ;  /* 0x000000010d0d7890 */ /* 0x000fe2000fffe03f */
[----:B------:R-:W-:Y:S01]  /*7d20*/  VIADD R12, R12, 0xffffffff ;  /* 0xffffffff0c0c7836 */ /* 0x000fe20000000000 */
[----:B------:R-:W-:Y:S01]  /*7d30*/  UISETP.NE.AND UP2, UPT, UR14, 0x5, UPT ;  /* 0x000000050e00788c */ /* 0x000fe2000bf45270 */
[----:B------:R-:W-:Y:S01]  /*7d40*/  VIADD R8, R8, 0x80 ;  /* 0x0000008008087836 */ /* 0x000fe20000000000 */
[----:B------:R-:W-:Y:S01]  /*7d50*/  UISETP.NE.AND UP0, UPT, UR13, 0x5, UPT ;  /* 0x000000050d00788c */ /* 0x000fe2000bf05270 */
[----:B------:R-:W-:Y:S01]  /*7d60*/  IMAD.MOV.U32 R17, RZ, RZ, R4 ;  /* 0x000000ffff117224 */ /* 0x000fe200078e0004 */
[----:B------:R-:W-:Y:S01]  /*7d70*/  USEL UR6, URZ, 0x1, UP2 ;  /* 0x000000013f067887 */ /* 0x000fe20009000000 */
[----:B------:R-:W-:Y:S01]  /*7d80*/  IMAD.MOV.U32 R15, RZ, RZ, R9 ;  /* 0x000000ffff0f7224 */ /* 0x000fe200078e0009 */
[----:B------:R-:W-:-:S02]  /*7d90*/  USEL UR13, UR13, URZ, UP0 ;  /* 0x0000003f0d0d7287 */ /* 0x000fc40008000000 */
[----:B------:R-:W-:Y:S02]  /*7da0*/  USEL UR14, UR14, URZ, UP2 ;  /* 0x0000003f0e0e7287 */ /* 0x000fe40009000000 */
[----:B------:R-:W-:Y:S01]  /*7db0*/  LOP3.LUT R13, R13, UR6, RZ, 0x3c, !PT ;  /* 0x000000060d0d7c12 */ /* 0x000fe2000f8e3cff */
[----:B------:R-:W-:Y:S09]  /*7dc0*/  @P2 BRA `(.L_x_34) ;  /* 0xffffffc800ec2947 */ /* 0x000ff2000383ffff */
.L_x_23:
[----:B------:R-:W-:-:S13]  /*7dd0*/  ISETP.GE.AND P2, PT, R12, 0x1, PT ;  /* 0x000000010c00780c */ /* 0x000fda0003f46270 */
[----:B------:R-:W-:Y:S05]  /*7de0*/  @!P2 BRA `(.L_x_35) ;  /* 0x0000003c0080a947 */ /* 0x000fea0003800000 */
[----:B------:R-:W-:Y:S01]  /*7df0*/  IMAD.MOV.U32 R15, RZ, RZ, R4 ;  /* 0x000000ffff0f7224 */ /* 0x000fe200078e0004 */
[----:B------:R-:W-:Y:S01]  /*7e00*/  ULDC UR16, c[0x0][0x604] ;  /* 0x0001810000107ab9 */ /* 0x000fe20000000800 */
[----:B------:R-:W-:-:S07]  /*7e10*/  IMAD.MOV.U32 R14, RZ, RZ, R9 ;  /* 0x000000ffff0e7224 */ /* 0x000fce00078e0009 */
.L_x_46:
[----:B------:R-:W-:Y:S05]  /*7e20*/  @!P0 BRA `(.L_x_36) ;  /* 0x0000000000048947 */ /* 0x000fea0003800000 */
[----:B------:R-:W-:Y:S01]  /*7e30*/  BPT.TRAP 0x1 ;  /* 0x000000040000795c */ /* 0x000fe20000300000 */
.L_x_36:
[----:B------:R-:W-:Y:S01]  /*7e40*/  ULEA UR6, UR14, UR38, 0x3 ;  /* 0x000000260e067291 */ /* 0x000fe2000f8e183f */
[----:B------:R-:W-:-:S08]  /*7e50*/  SHF.L.U32 R4, R13, 0x1f, RZ ;  /* 0x0000001f0d047819 */ /* 0x000fd000000006ff */
[----:B------:R-:W2:Y:S02]  /*7e60*/  SYNCS.PHASECHK.TRANS64.TRYWAIT P2, [UR6+0xc000], R4 ;  /* 0x00c00004ff0075a7 */ /* 0x000ea40008040146 */
[----:B--2---:R-:W-:Y:S05]  /*7e70*/  @!P2 BRA `(.L_x_37) ;  /* 0x0000006000f4a947 */ /* 0x004fea0003800000 */
.L_x_105:
[----:B------:R-:W-:Y:S01]  /*7e80*/  ULEA UR6, UR14, UR12, 0x9 ;  /* 0x0000000c0e067291 */ /* 0x000fe2000f8e483f */
[----:B-1----:R-:W-:Y:S01]  /*7e90*/  WARPGROUP.ARRIVE ;  /* 0x00000000000079c5 */ /* 0x002fe20000000000 */
        /* <DEDUP_REMOVED lines=15> */
.L_x_38:
[----:B--2---:R-:W-:Y:S01]  /*7f90*/  VIADD R4, R8, 0x1 ;  /* 0x0000000108047836 */ /* 0x004fe20000000000 */
[----:B------:R-:W-:Y:S01]  /*7fa0*/  ISETP.GE.AND P2, PT, R2, R8, PT ;  /* 0x000000080200720c */ /* 0x000fe20003f46270 */
[C---:B------:R-:W-:Y:S01]  /*7fb0*/  VIADD R9, R8.reuse, 0x8 ;  /* 0x0000000808097836 */ /* 0x040fe20000000000 */
[----:B------:R-:W-:Y:S01]  /*7fc0*/  ULEA UR6, UR14, UR38, 0x3 ;  /* 0x000000260e067291 */ /* 0x000fe2000f8e183f */
[----:B------:R-:W-:Y:S01]  /*7fd0*/  VIADD R16, R8, 0x9 ;  /* 0x0000000908107836 */ /* 0x000fe20000000000 */
[----:B------:R-:W-:Y:S01]  /*7fe0*/  ISETP.GE.AND P3, PT, R2, R4, PT ;  /* 0x000000040200720c */ /* 0x000fe20003f66270 */
[----:B------:R-:W-:Y:S01]  /*7ff0*/  VIADD R17, R8, 0x10 ;  /* 0x0000001008117836 */ /* 0x000fe20000000000 */
[----:B------:R-:W-:Y:S02]  /*8000*/  FSEL R24, R24, -INF , P2 ;  /* 0xff80000018187808 */ /* 0x000fe40001000000 */
[----:B------:R-:W-:Y:S02]  /*8010*/  ISETP.GE.AND P2, PT, R2, R9, PT ;  /* 0x000000090200720c */ /* 0x000fe40003f46270 */
[----:B------:R-:W-:-:S02]  /*8020*/  FSEL R25, R25, -INF , P3 ;  /* 0xff80000019197808 */ /* 0x000fc40001800000 */
[----:B------:R-:W-:Y:S02]  /*8030*/  FMNMX R18, R24, R15, !PT ;  /* 0x0000000f18127209 */ /* 0x000fe40007800000 */
[----:B------:R-:W-:Y:S02]  /*8040*/  ISETP.GE.AND P3, PT, R2, R16, PT ;  /* 0x000000100200720c */ /* 0x000fe40003f66270 */
[----:B------:R-:W-:Y:S02]  /*8050*/  FSEL R28, R28, -INF , P2 ;  /* 0xff8000001c1c7808 */ /* 0x000fe40001000000 */
[----:B------:R-:W-:Y:S01]  /*8060*/  FMNMX R19, R25, R18, !PT ;  /* 0x0000001219137209 */ /* 0x000fe20007800000 */
[----:B------:R-:W-:Y:S01]  /*8070*/  VIADD R18, R8, 0x11 ;  /* 0x0000001108127836 */ /* 0x000fe20000000000 */
[----:B------:R-:W-:Y:S02]  /*8080*/  ISETP.GE.AND P2, PT, R2, R17, PT ;  /* 0x000000110200720c */ /* 0x000fe40003f46270 */
[----:B------:R-:W-:-:S02]  /*8090*/  FSEL R29, R29, -INF , P3 ;  /* 0xff8000001d1d7808 */ /* 0x000fc40001800000 */
[----:B------:R-:W-:Y:S01]  /*80a0*/  FMNMX R20, R28, R19, !PT ;  /* 0x000000131c147209 */ /* 0x000fe20007800000 */
[----:B------:R-:W-:Y:S01]  /*80b0*/  VIADD R19, R8, 0x18 ;  /* 0x0000001808137836 */ /* 0x000fe20000000000 */
        /* <DEDUP_REMOVED lines=102> */
[----:B------:R-:W-:Y:S02]  /*8720*/  FMNMX R142, R80, R141, !PT ;  /* 0x0000008d508e7209 */ /* 0x000fe40007800000 */
[----:B------:R-:W-:Y:S02]  /*8730*/  ISETP.GE.AND P3, PT, R2, R140, PT ;  /* 0x0000008c0200720c */ /* 0x000fe40003f66270 */
[----:B------:R-:W-:Y:S02]  /*8740*/  FSEL R84, R84, -INF , P2 ;  /* 0xff80000054547808 */ /* 0x000fe40001000000 */
[----:B------:R-:W-:Y:S02]  /*8750*/  FMNMX R141, R81, R142, !PT ;  /* 0x0000008e518d7209 */ /* 0x000fe40007800000 */
[----:B------:R-:W-:Y:S02]  /*8760*/  FSEL R85, R85, -INF , P3 ;  /* 0xff80000055557808 */ /* 0x000fe40001800000 */
[----:B------:R-:W-:-:S02]  /*8770*/  FMNMX R142, R84, R141, !PT ;  /* 0x0000008d548e7209 */ /* 0x000fc40007800000 */
[----:B------:R-:W-:Y:S02]  /*8780*/  ISETP.GE.AND P3, PT, R3, R4, PT ;  /* 0x000000040300720c */ /* 0x000fe40003f66270 */
[----:B------:R-:W-:Y:S02]  /*8790*/  FMNMX R142, R85, R142, !PT ;  /* 0x0000008e558e7209 */ /* 0x000fe40007800000 */
[C---:B------:R-:W-:Y:S02]  /*87a0*/  ISETP.GE.AND P5, PT, R3.reuse, R16, PT ;  /* 0x000000100300720c */ /* 0x040fe40003fa6270 */
[----:B------:R-:W-:Y:S01]  /*87b0*/  ISETP.GE.AND P2, PT, R3, R9, PT ;  /* 0x000000090300720c */ /* 0x000fe20003f46270 */
[----:B------:R-:W1:Y:S01]  /*87c0*/  SHFL.BFLY PT, R141, R142, 0x1, 0x1f ;  /* 0x0c201f008e8d7f89 */ /* 0x000e6200000e0000 */
[----:B------:R-:W-:Y:S02]  /*87d0*/  FSEL R31, R31, -INF , P5 ;  /* 0xff8000001f1f7808 */ /* 0x000fe40002800000 */
[----:B------:R-:W-:-:S02]  /*87e0*/  ISETP.GE.AND P5, PT, R3, R20, PT ;  /* 0x000000140300720c */ /* 0x000fc40003fa6270 */
[----:B------:R-:W-:Y:S02]  /*87f0*/  ISETP.GE.AND P4, PT, R3, R17, PT ;  /* 0x000000110300720c */ /* 0x000fe40003f86270 */
[----:B------:R-:W-:Y:S02]  /*8800*/  FSEL R39, R39, -INF , P5 ;  /* 0xff80000027277808 */ /* 0x000fe40002800000 */
[C---:B------:R-:W-:Y:S02]  /*8810*/  ISETP.GE.AND P5, PT, R3.reuse, R120, PT ;  /* 0x000000780300720c */ /* 0x040fe40003fa6270 */
[----:B------:R-:W-:Y:S02]  /*8820*/  FSEL R30, R30, -INF , P2 ;  /* 0xff8000001e1e7808 */ /* 0x000fe40001000000 */
[----:B------:R-:W-:Y:S02]  /*8830*/  ISETP.GE.AND P2, PT, R3, R19, PT ;  /* 0x000000130300720c */ /* 0x000fe40003f46270 */
[----:B------:R-:W-:-:S02]  /*8840*/  FSEL R34, R34, -INF , P4 ;  /* 0xff80000022227808 */ /* 0x000fc40002000000 */
[----:B------:R-:W-:Y:S02]  /*8850*/  FSEL R47, R47, -INF , P5 ;  /* 0xff8000002f2f7808 */ /* 0x000fe40002800000 */
[C---:B------:R-:W-:Y:S02]  /*8860*/  ISETP.GE.AND P4, PT, R3.reuse, R21, PT ;  /* 0x000000150300720c */ /* 0x040fe40003f86270 */
[----:B------:R-:W-:Y:S02]  /*8870*/  ISETP.GE.AND P5, PT, R3, R124, PT ;  /* 0x0000007c0300720c */ /* 0x000fe40003fa6270 */
[----:B------:R-:W-:Y:S02]  /*8880*/  FSEL R27, R27, -INF , P3 ;  /* 0xff8000001b1b7808 */ /* 0x000fe40001800000 */
[----:B-1----:R-:W-:Y:S02]  /*8890*/  FMNMX R141, R142, R141, !PT ;  /* 0x0000008d8e8d7209 */ /* 0x002fe40007800000 */
[----:B------:R-:W-:-:S02]  /*88a0*/  FSEL R38, R38, -INF , P2 ;  /* 0xff80000026267808 */ /* 0x000fc40001000000 */
[C---:B------:R-:W-:Y:S01]  /*88b0*/  ISETP.GE.AND P3, PT, R3.reuse, R18, PT ;  /* 0x000000120300720c */ /* 0x040fe20003f66270 */
[----:B------:R-:W1:Y:S01]  /*88c0*/  SHFL.BFLY PT, R4, R141, 0x2, 0x1f ;  /* 0x0c401f008d047f89 */ /* 0x000e6200000e0000 */
[----:B------:R-:W-:Y:S02]  /*88d0*/  ISETP.GE.AND P2, PT, R3, R23, PT ;  /* 0x000000170300720c */ /* 0x000fe40003f46270 */
[----:B------:R-:W-:Y:S02]  /*88e0*/  FSEL R42, R42, -INF , P4 ;  /* 0xff8000002a2a7808 */ /* 0x000fe40002000000 */
[----:B------:R-:W-:Y:S02]  /*88f0*/  FSEL R55, R55, -INF , P5 ;  /* 0xff80000037377808 */ /* 0x000fe40002800000 */
[C---:B------:R-:W-:Y:S02]  /*8900*/  ISETP.GE.AND P4, PT, R3.reuse, R121, PT ;  /* 0x000000790300720c */ /* 0x040fe40003f86270 */
[----:B------:R-:W-:-:S02]  /*8910*/  ISETP.GE.AND P5, PT, R3, R128, PT ;  /* 0x000000800300720c */ /* 0x000fc40003fa6270 */
[----:B------:R-:W-:Y:S02]  /*8920*/  FSEL R35, R35, -INF , P3 ;  /* 0xff80000023237808 */ /* 0x000fe40001800000 */
[----:B------:R-:W-:Y:S02]  /*8930*/  FSEL R46, R46, -INF , P2 ;  /* 0xff8000002e2e7808 */ /* 0x000fe40001000000 */
[C---:B------:R-:W-:Y:S02]  /*8940*/  ISETP.GE.AND P3, PT, R3.reuse, R22, PT ;  /* 0x000000160300720c */ /* 0x040fe40003f66270 */
[----:B------:R-:W-:Y:S02]  /*8950*/  ISETP.GE.AND P2, PT, R3, R123, PT ;  /* 0x0000007b0300720c */ /* 0x000fe40003f46270 */
[----:B------:R-:W-:Y:S02]  /*8960*/  FSEL R50, R50, -INF , P4 ;  /* 0xff80000032327808 */ /* 0x000fe40002000000 */
[----:B------:R-:W-:-:S02]  /*8970*/  FSEL R63, R63, -INF , P5 ;  /* 0xff8000003f3f7808 */ /* 0x000fc40002800000 */
[----:B------:R-:W-:Y:S02]  /*8980*/  ISETP.GE.AND P4, PT, R3, R125, PT ;  /* 0x0000007d0300720c */ /* 0x000fe40003f86270 */
[----:B-1----:R-:W-:Y:S02]  /*8990*/  FMNMX R4, R141, R4, !PT ;  /* 0x000000048d047209 */ /* 0x002fe40007800000 */
[----:B------:R-:W-:Y:S02]  /*89a0*/  FSEL R43, R43, -INF , P3 ;  /* 0xff8000002b2b7808 */ /* 0x000fe40001800000 */
[----:B------:R-:W-:Y:S02]  /*89b0*/  FSETP.NEU.AND P5, PT, R4, -INF , PT ;  /* 0xff8000000400780b */ /* 0x000fe40003fad000 */
[----:B------:R-:W-:Y:S02]  /*89c0*/  FSEL R54, R54, -INF , P2 ;  /* 0xff80000036367808 */ /* 0x000fe40001000000 */
[----:B------:R-:W-:-:S02]  /*89d0*/  ISETP.GE.AND P3, PT, R3, R122, PT ;  /* 0x0000007a0300720c */ /* 0x000fc40003f66270 */
[C---:B------:R-:W-:Y:S02]  /*89e0*/  ISETP.GE.AND P2, PT, R3.reuse, R127, PT ;  /* 0x0000007f0300720c */ /* 0x040fe40003f46270 */
[----:B------:R-:W-:Y:S02]  /*89f0*/  FSEL R58, R58, -INF , P4 ;  /* 0xff8000003a3a7808 */ /* 0x000fe40002000000 */
[----:B------:R-:W-:Y:S02]  /*8a00*/  FSEL R22, R4, RZ, P5 ;  /* 0x000000ff04167208 */ /* 0x000fe40002800000 */
[----:B------:R-:W-:Y:S02]  /*8a10*/  ISETP.GE.AND P4, PT, R3, R129, PT ;  /* 0x000000810300720c */ /* 0x000fe40003f86270 */
[----:B------:R-:W-:Y:S01]  /*8a20*/  FSEL R51, R51, -INF , P3 ;  /* 0xff80000033337808 */ /* 0x000fe20001800000 */
[----:B------:R-:W-:Y:S01]  /*8a30*/  FMUL R120, R22, UR16 ;  /* 0x0000001016787c20 */ /* 0x000fe20008400000 */
[----:B------:R-:W-:Y:S01]  /*8a40*/  FSEL R62, R62, -INF , P2 ;  /* 0xff8000003e3e7808 */ /* 0x000fe20001000000 */
[----:B------:R-:W-:-:S01]  /*8a50*/  FADD R22, -R22, R15 ;  /* 0x0000000f16167221 */ /* 0x000fc20000000100 */
[----:B------:R-:W-:Y:S01]  /*8a60*/  ISETP.GE.AND P3, PT, R3, R126, PT ;  /* 0x0000007e0300720c */ /* 0x000fe20003f66270 */
[----:B------:R-:W-:-:S01]  /*8a70*/  FFMA R24, R24, UR16, -R120 ;  /* 0x0000001018187c23 */ /* 0x000fc20008000878 */
[----:B------:R-:W-:Y:S01]  /*8a80*/  ISETP.GE.AND P2, PT, R3, R131, PT ;  /* 0x000000830300720c */ /* 0x000fe20003f46270 */
[----:B------:R-:W-:-:S01]  /*8a90*/  FFMA R18, R28, UR16, -R120 ;  /* 0x000000101c127c23 */ /* 0x000fc20008000878 */
[----:B------:R-:W-:Y:S01]  /*8aa0*/  FSEL R66, R66, -INF , P4 ;  /* 0xff80000042427808 */ /* 0x000fe20002000000 */
[----:B------:R-:W-:-:S01]  /*8ab0*/  FFMA R29, R29, UR16, -R120 ;  /* 0x000000101d1d7c23 */ /* 0x000fc20008000878 */
[----:B------:R-:W-:Y:S01]  /*8ac0*/  ISETP.GE.AND P4, PT, R3, R132, PT ;  /* 0x000000840300720c */ /* 0x000fe20003f86270 */
[----:B------:R-:W-:-:S01]  /*8ad0*/  FFMA R25, R25, UR16, -R120 ;  /* 0x0000001019197c23 */ /* 0x000fc20008000878 */
[----:B------:R-:W-:Y:S01]  /*8ae0*/  ISETP.GE.AND P5, PT, R3, R135, PT ;  /* 0x000000870300720c */ /* 0x000fe20003fa6270 */
[----:B------:R-:W-:-:S01]  /*8af0*/  FFMA R20, R32, UR16, -R120 ;  /* 0x0000001020147c23 */ /* 0x000fc20008000878 */
[----:B------:R-:W-:Y:S01]  /*8b00*/  FSEL R59, R59, -INF , P3 ;  /* 0xff8000003b3b7808 */ /* 0x000fe20001800000 */
        /* <DEDUP_REMOVED lines=18> */
[----:B------:R-:W-:Y:S01]  /*8c30*/  FMUL R22, R22, UR16 ;  /* 0x0000001016167c20 */ /* 0x000fe20008400000 */
[----:B------:R-:W-:-:S02]  /*8c40*/  ISETP.GE.AND P3, PT, R3, R133, PT ;  /* 0x000000850300720c */ /* 0x000fc40003f66270 */
[----:B------:R-:W-:Y:S02]  /*8c50*/  FSETP.GEU.AND P2, PT, R24, -126, PT ;  /* 0xc2fc00001800780b */ /* 0x000fe40003f4e000 */
[----:B------:R-:W-:Y:S02]  /*8c60*/  FSEL R79, R79, -INF , P4 ;  /* 0xff8000004f4f7808 */ /* 0x000fe40002000000 */
[----:B------:R-:W-:Y:S02]  /*8c70*/  FSEL R83, R83, -INF , P5 ;  /* 0xff80000053537808 */ /* 0x000fe40002800000 */
[C---:B------:R-:W-:Y:S02]  /*8c80*/  ISETP.GE.AND P4, PT, R3.reuse, R139, PT ;  /* 0x0000008b0300720c */ /* 0x040fe40003f86270 */
[----:B------:R-:W-:Y:S02]  /*8c90*/  ISETP.GE.AND P5, PT, R3, R140, PT ;  /* 0x0000008c0300720c */ /* 0x000fe40003fa6270 */
[----:B------:R-:W-:-:S02]  /*8ca0*/  FSEL R74, R74, -INF , P3 ;  /* 0xff8000004a4a7808 */ /* 0x000fc40001800000 */
[----:B------:R-:W-:Y:S01]  /*8cb0*/  ISETP.GE.AND P3, PT, R3, R137, PT ;  /* 0x000000890300720c */ /* 0x000fe20003f66270 */
[----:B------:R-:W-:Y:S01]  /*8cc0*/  @!P2 FMUL R24, R24, 0.5 ;  /* 0x3f0000001818a820 */ /* 0x000fe20000400000 */
[----:B------:R-:W-:Y:S02]  /*8cd0*/  FSEL R86, R86, -INF , P4 ;  /* 0xff80000056567808 */ /* 0x000fe40002000000 */
[----:B------:R-:W-:Y:S01]  /*8ce0*/  FSEL R87, R87, -INF , P5 ;  /* 0xff80000057577808 */ /* 0x000fe20002800000 */
[----:B------:R1:W2:Y:S01]  /*8cf0*/  MUFU.EX2 R16, R24 ;  /* 0x0000001800107308 */ /* 0x0002a20000000800 */
[----:B------:R-:W-:Y:S02]  /*8d00*/  FSETP.GEU.AND P4, PT, R18, -126, PT ;  /* 0xc2fc00001200780b */ /* 0x000fe40003f8e000 */
[----:B------:R-:W-:Y:S02]  /*8d10*/  FSETP.GEU.AND P5, PT, R29, -126, PT ;  /* 0xc2fc00001d00780b */ /* 0x000fe40003fae000 */
[----:B------:R-:W-:-:S02]  /*8d20*/  FSEL R82, R82, -INF , P3 ;  /* 0xff80000052527808 */ /* 0x000fc40001800000 */
[----:B------:R-:W-:Y:S01]  /*8d30*/  FSETP.GEU.AND P3, PT, R25, -126, PT ;  /* 0xc2fc00001900780b */ /* 0x000fe20003f6e000 */
[----:B-1----:R-:W-:-:S01]  /*8d40*/  FFMA R24, R37, UR16, -R120 ;  /* 0x0000001025187c23 */ /* 0x002fc20008000878 */
[--C-:B------:R-:W-:Y:S01]  /*8d50*/  FFMA R37, R53, UR16, -R120.reuse ;  /* 0x0000001035257c23 */ /* 0x100fe20008000878 */
[----:B------:R-:W-:-:S04]  /*8d60*/  FFMA R53, R69, UR16, -R120 ;  /* 0x0000001045357c23 */ /* 0x000fc80008000878 */
[----:B------:R-:W-:Y:S02]  /*8d70*/  @!P4 FMUL R18, R18, 0.5 ;  /* 0x3f0000001212c820 */ /* 0x000fe40000400000 */
[----:B------:R-:W-:Y:S01]  /*8d80*/  @!P5 FMUL R29, R29, 0.5 ;  /* 0x3f0000001d1dd820 */ /* 0x000fe20000400000 */
[----:B--2---:R-:W-:Y:S01]  /*8d90*/  @!P2 FMUL R16, R16, R16 ;  /* 0x000000101010a220 */ /* 0x004fe20000400000 */
[----:B------:R-:W-:Y:S02]  /*8da0*/  FSETP.GEU.AND P2, PT, R20, -126, PT ;  /* 0xc2fc00001400780b */ /* 0x000fe40003f4e000 */
[----:B------:R-:W-:Y:S01]  /*8db0*/  @!P3 FMUL R25, R25, 0.5 ;  /* 0x3f0000001919b820 */ /* 0x000fe20000400000 */
[----:B------:R1:W2:Y:S08]  /*8dc0*/  MUFU.EX2 R19, R29 ;  /* 0x0000001d00137308 */ /* 0x0002b00000000800 */
[----:B------:R-:W3:Y:S01]  /*8dd0*/  MUFU.EX2 R18, R18 ;  /* 0x0000001200127308 */ /* 0x000ee20000000800 */
[----:B-1----:R-:W-:-:S01]  /*8de0*/  FFMA R29, R45, UR16, -R120 ;  /* 0x000000102d1d7c23 */ /* 0x002fc20008000878 */
[----:B------:R-:W-:Y:S01]  /*8df0*/  @!P2 FMUL R20, R20, 0.5 ;  /* 0x3f0000001414a820 */ /* 0x000fe20000400000 */
[----:B------:R-:W-:-:S01]  /*8e00*/  FFMA R45, R60, UR16, -R120 ;  /* 0x000000103c2d7c23 */ /* 0x000fc20008000878 */
[----:B------:R-:W-:-:S04]  /*8e10*/  FFMA R60, R77, UR16, -R120 ;  /* 0x000000104d3c7c23 */ /* 0x000fc80008000878 */
[----:B------:R1:W4:Y:S01]  /*8e20*/  MUFU.EX2 R17, R25 ;  /* 0x0000001900117308 */ /* 0x0003220000000800 */
[----:B--2---:R-:W-:Y:S01]  /*8e30*/  @!P5 FMUL R19, R19, R19 ;  /* 0x000000131313d220 */ /* 0x004fe20000400000 */
[----:B------:R-:W-:-:S04]  /*8e40*/  ISETP.GE.AND P5, PT, R3, R8, PT ;  /* 0x000000080300720c */ /* 0x000fc80003fa6270 */
[----:B------:R-:W-:Y:S02]  /*8e50*/  FSEL R121, R26, -INF , P5 ;  /* 0xff8000001a797808 */ /* 0x000fe40002800000 */
[----:B------:R-:W-:Y:S01]  /*8e60*/  FSETP.GEU.AND P5, PT, R24, -126, PT ;  /* 0xc2fc00001800780b */ /* 0x000fe20003fae000 */
[----:B---3--:R-:W-:Y:S01]  /*8e70*/  @!P4 FMUL R18, R18, R18 ;  /* 0x000000121212c220 */ /* 0x008fe20000400000 */
[----:B------:R-:W-:Y:S01]  /*8e80*/  FSETP.GEU.AND P4, PT, R23, -126, PT ;  /* 0xc2fc00001700780b */ /* 0x000fe20003f8e000 */
[----:B------:R-:W2:Y:S01]  /*8e90*/  MUFU.EX2 R20, R20 ;  /* 0x0000001400147308 */ /* 0x000ea20000000800 */
[----:B------:R-:W-:Y:S01]  /*8ea0*/  FMNMX R26, R121, R14, !PT ;  /* 0x0000000e791a7209 */ /* 0x000fe20007800000 */
[----:B-1----:R-:W-:-:S03]  /*8eb0*/  FFMA R25, R40, UR16, -R120 ;  /* 0x0000001028197c23 */ /* 0x002fc60008000878 */
[----:B------:R-:W-:Y:S01]  /*8ec0*/  FMNMX R9, R27, R26, !PT ;  /* 0x0000001a1b097209 */ /* 0x000fe20007800000 */
[----:B----4-:R-:W-:Y:S01]  /*8ed0*/  @!P3 FMUL R17, R17, R17 ;  /* 0x000000111111b220 */ /* 0x010fe20000400000 */
[----:B------:R-:W-:Y:S01]  /*8ee0*/  FSETP.GEU.AND P3, PT, R21, -126, PT ;  /* 0xc2fc00001500780b */ /* 0x000fe20003f6e000 */
[----:B------:R-:W-:-:S01]  /*8ef0*/  FFMA R26, R41, UR16, -R120 ;  /* 0x00000010291a7c23 */ /* 0x000fc20008000878 */
[----:B------:R-:W-:Y:S01]  /*8f00*/  FMNMX R28, R30, R9, !PT ;  /* 0x000000091e1c7209 */ /* 0x000fe20007800000 */
[----:B------:R-:W-:Y:S01]  /*8f10*/  @!P5 FMUL R24, R24, 0.5 ;  /* 0x3f0000001818d820 */ /* 0x000fe20000400000 */
[--C-:B------:R-:W-:Y:S01]  /*8f20*/  FFMA R41, R56, UR16, -R120.reuse ;  /* 0x0000001038297c23 */ /* 0x100fe20008000878 */
[----:B------:R-:W-:Y:S01]  /*8f30*/  @!P4 FMUL R23, R23, 0.5 ;  /* 0x3f0000001717c820 */ /* 0x000fe20000400000 */
[----:B------:R-:W-:Y:S01]  /*8f40*/  FMNMX R9, R31, R28, !PT ;  /* 0x0000001c1f097209 */ /* 0x000fe20007800000 */
[----:B------:R-:W-:-:S02]  /*8f50*/  FFMA R28, R44, UR16, -R120 ;  /* 0x000000102c1c7c23 */ /* 0x000fc40008000878 */
[----:B------:R-:W1:Y:S01]  /*8f60*/  MUFU.EX2 R24, R24 ;  /* 0x0000001800187308 */ /* 0x000e620000000800 */
[----:B--2---:R-:W-:Y:S01]  /*8f70*/  @!P2 FMUL R20, R20, R20 ;  /* 0x000000141414a220 */ /* 0x004fe20000400000 */
[----:B------:R-:W-:-:S02]  /*8f80*/  FSETP.GEU.AND P2, PT, R25, -126, PT ;  /* 0xc2fc00001900780b */ /* 0x000fc40003f4e000 */
[----:B------:R-:W-:Y:S01]  /*8f90*/  @!P3 FMUL R21, R21, 0.5 ;  /* 0x3f0000001515b820 */ /* 0x000fe20000400000 */
[----:B------:R-:W-:-:S03]  /*8fa0*/  FMNMX R32, R34, R9, !PT ;  /* 0x0000000922207209 */ /* 0x000fc60007800000 */
[----:B------:R-:W2:Y:S01]  /*8fb0*/  MUFU.EX2 R23, R23 ;  /* 0x0000001700177308 */ /* 0x000ea20000000800 */
[----:B------:R-:W-:-:S04]  /*8fc0*/  FMNMX R9, R35, R32, !PT ;  /* 0x0000002023097209 */ /* 0x000fc80007800000 */
[----:B------:R-:W-:Y:S02]  /*8fd0*/  FMNMX R32, R38, R9, !PT ;  /* 0x0000000926207209 */ /* 0x000fe40007800000 */
[----:B------:R-:W-:Y:S01]  /*8fe0*/  @!P2 FMUL R25, R25, 0.5 ;  /* 0x3f0000001919a820 */ /* 0x000fe20000400000 */
[----:B------:R-:W3:Y:S01]  /*8ff0*/  MUFU.EX2 R21, R21 ;  /* 0x0000001500157308 */ /* 0x000ee20000000800 */
[----:B-1----:R-:W-:Y:S01]  /*9000*/  @!P5 FMUL R24, R24, R24 ;  /* 0x000000181818d220 */ /* 0x002fe20000400000 */
[----:B------:R-:W-:Y:S02]  /*9010*/  FSETP.GEU.AND P5, PT, R29, -126, PT ;  /* 0xc2fc00001d00780b */ /* 0x000fe40003fae000 */
[----:B------:R-:W-:Y:S01]  /*9020*/  FMNMX R9, R39, R32, !PT ;  /* 0x0000002027097209 */ /* 0x000fe20007800000 */
[----:B------:R-:W-:-:S03]  /*9030*/  FFMA R32, R48, UR16, -R120 ;  /* 0x0000001030207c23 */ /* 0x000fc60008000878 */
[----:B------:R-:W1:Y:S01]  /*9040*/  MUFU.EX2 R25, R25 ;  /* 0x0000001900197308 */ /* 0x000e620000000800 */
[----:B--2---:R-:W-:Y:S01]  /*9050*/  @!P4 FMUL R23, R23, R23 ;  /* 0x000000171717c220 */ /* 0x004fe20000400000 */
[----:B------:R-:W-:Y:S02]  /*9060*/  FSETP.GEU.AND P4, PT, R28, -126, PT ;  /* 0xc2fc00001c00780b */ /* 0x000fe40003f8e000 */
[----:B------:R-:W-:-:S03]  /*9070*/  FMNMX R36, R42, R9, !PT ;  /* 0x000000092a247209 */ /* 0x000fc60007800000 */
[----:B------:R-:W-:Y:S01]  /*9080*/  @!P5 FMUL R29, R29, 0.5 ;  /* 0x3f0000001d1dd820 */ /* 0x000fe20000400000 */
[----:B------:R-:W-:Y:S01]  /*9090*/  FMNMX R9, R43, R36, !PT ;  /* 0x000000242b097209 */ /* 0x000fe20007800000 */
[----:B---3--:R-:W-:Y:S01]  /*90a0*/  @!P3 FMUL R21, R21, R21 ;  /* 0x000000151515b220 */ /* 0x008fe20000400000 */
[----:B------:R-:W-:Y:S02]  /*90b0*/  FSETP.GEU.AND P3, PT, R26, -126, PT ;  /* 0xc2fc00001a00780b */ /* 0x000fe40003f6e000 */
[----:B------:R-:W-:Y:S01]  /*90c0*/  FMNMX R36, R46, R9, !PT ;  /* 0x000000092e247209 */ /* 0x000fe20007800000 */
[----:B------:R-:W2:Y:S02]  /*90d0*/  MUFU.EX2 R29, R29 ;  /* 0x0000001d001d7308 */ /* 0x000ea40000000800 */
[----:B------:R-:W-:Y:S01]  /*90e0*/  @!P4 FMUL R28, R28, 0.5 ;  /* 0x3f0000001c1cc820 */ /* 0x000fe20000400000 */
[----:B------:R-:W-:Y:S01]  /*90f0*/  FMNMX R9, R47, R36, !PT ;  /* 0x000000242f097209 */ /* 0x000fe20007800000 */
[----:B-1----:R-:W-:Y:S01]  /*9100*/  @!P2 FMUL R25, R25, R25 ;  /* 0x000000191919a220 */ /* 0x002fe20000400000 */
[----:B------:R-:W-:Y:S01]  /*9110*/  FSETP.GEU.AND P2, PT, R32, -126, PT ;  /* 0xc2fc00002000780b */ /* 0x000fe20003f4e000 */
[----:B------:R-:W-:-:S01]  /*9120*/  FFMA R36, R52, UR16, -R120 ;  /* 0x0000001034247c23 */ /* 0x000fc20008000878 */
[----:B------:R-:W-:Y:S01]  /*9130*/  FMNMX R40, R50, R9, !PT ;  /* 0x0000000932287209 */ /* 0x000fe20007800000 */
[----:B------:R-:W1:Y:S02]  /*9140*/  MUFU.EX2 R28, R28 ;  /* 0x0000001c001c7308 */ /* 0x000e640000000800 */
[----:B------:R-:W-:Y:S01]  /*9150*/  @!P3 FMUL R26, R26, 0.5 ;  /* 0x3f0000001a1ab820 */ /* 0x000fe20000400000 */
[----:B------:R-:W-:-:S04]  /*9160*/  FMNMX R9, R51, R40, !PT ;  /* 0x0000002833097209 */ /* 0x000fc80007800000 */
[----:B------:R-:W-:Y:S01]  /*9170*/  FMNMX R40, R54, R9, !PT ;  /* 0x0000000936287209 */ /* 0x000fe20007800000 */
[----:B------:R-:W3:Y:S01]  /*9180*/  MUFU.EX2 R26, R26 ;  /* 0x0000001a001a7308 */ /* 0x000ee20000000800 */
[----:B--2---:R-:W-:Y:S01]  /*9190*/  @!P5 FMUL R29, R29, R29 ;  /* 0x0000001d1d1dd220 */ /* 0x004fe20000400000 */
[----:B------:R-:W-:Y:S01]  /*91a0*/  FSETP.GEU.AND P5, PT, R37, -126, PT ;  /* 0xc2fc00002500780b */ /* 0x000fe20003fae000 */
[----:B------:R-:W-:Y:S01]  /*91b0*/  @!P2 FMUL R32, R32, 0.5 ;  /* 0x3f0000002020a820 */ /* 0x000fe20000400000 */
[----:B------:R-:W-:-:S04]  /*91c0*/  FMNMX R9, R55, R40, !PT ;  /* 0x0000002837097209 */ /* 0x000fc80007800000 */
[----:B------:R-:W-:Y:S01]  /*91d0*/  FMNMX R40, R58, R9, !PT ;  /* 0x000000093a287209 */ /* 0x000fe20007800000 */
[----:B-1----:R-:W-:Y:S01]  /*91e0*/  @!P4 FMUL R28, R28, R28 ;  /* 0x0000001c1c1cc220 */ /* 0x002fe20000400000 */
[----:B------:R-:W-:Y:S01]  /*91f0*/  FSETP.GEU.AND P4, PT, R36, -126, PT ;  /* 0xc2fc00002400780b */ /* 0x000fe20003f8e000 */
[----:B------:R-:W1:Y:S01]  /*9200*/  MUFU.EX2 R32, R32 ;  /* 0x0000002000207308 */ /* 0x000e620000000800 */
[----:B------:R-:W-:Y:S01]  /*9210*/  FMNMX R9, R59, R40, !PT ;  /* 0x000000283b097209 */ /* 0x000fe20007800000 */
[----:B------:R-:W-:Y:S02]  /*9220*/  FFMA R40, R57, UR16, -R120 ;  /* 0x0000001039287c23 */ /* 0x000fe40008000878 */
[----:B------:R-:W-:Y:S01]  /*9230*/  @!P5 FMUL R37, R37, 0.5 ;  /* 0x3f0000002525d820 */ /* 0x000fe20000400000 */
[----:B------:R-:W-:Y:S01]  /*9240*/  FMNMX R44, R62, R9, !PT ;  /* 0x000000093e2c7209 */ /* 0x000fe20007800000 */
[----:B---3--:R-:W-:Y:S01]  /*9250*/  @!P3 FMUL R26, R26, R26 ;  /* 0x0000001a1a1ab220 */ /* 0x008fe20000400000 */
[----:B------:R-:W-:-:S02]  /*9260*/  FSETP.GEU.AND P3, PT, R33, -126, PT ;  /* 0xc2fc00002100780b */ /* 0x000fc40003f6e000 */
[----:B------:R-:W-:Y:S01]  /*9270*/  FMNMX R9, R63, R44, !PT ;  /* 0x0000002c3f097209 */ /* 0x000fe20007800000 */
[----:B------:R-:W2:Y:S02]  /*9280*/  MUFU.EX2 R37, R37 ;  /* 0x0000002500257308 */ /* 0x000ea40000000800 */
[----:B------:R-:W-:Y:S01]  /*9290*/  @!P4 FMUL R36, R36, 0.5 ;  /* 0x3f0000002424c820 */ /* 0x000fe20000400000 */
[----:B------:R-:W-:Y:S01]  /*92a0*/  FMNMX R44, R66, R9, !PT ;  /* 0x00000009422c7209 */ /* 0x000fe20007800000 */
[----:B-1----:R-:W-:-:S04]  /*92b0*/  @!P2 FMUL R32, R32, R32 ;  /* 0x000000202020a220 */ /* 0x002fc80000400000 */
[----:B------:R-:W1:Y:S01]  /*92c0*/  MUFU.EX2 R36, R36 ;  /* 0x0000002400247308 */ /* 0x000e620000000800 */
[----:B------:R-:W-:Y:S01]  /*92d0*/  FSETP.GEU.AND P2, PT, R41, -126, PT ;  /* 0xc2fc00002900780b */ /* 0x000fe20003f4e000 */
[----:B------:R-:W-:Y:S01]  /*92e0*/  @!P3 FMUL R33, R33, 0.5 ;  /* 0x3f0000002121b820 */ /* 0x000fe20000400000 */
[----:B------:R-:W-:Y:S01]  /*92f0*/  FMNMX R9, R67, R44, !PT ;  /* 0x0000002c43097209 */ /* 0x000fe20007800000 */
[--C-:B------:R-:W-:Y:S01]  /*9300*/  FFMA R44, R61, UR16, -R120.reuse ;  /* 0x000000103d2c7c23 */ /* 0x100fe20008000878 */
[----:B------:R-:W-:-:S02]  /*9310*/  FFMA R61, R76, UR16, -R120 ;  /* 0x000000104c3d7c23 */ /* 0x000fc40008000878 */
[----:B------:R-:W-:Y:S01]  /*9320*/  FMNMX R48, R70, R9, !PT ;  /* 0x0000000946307209 */ /* 0x000fe20007800000 */
[----:B------:R-:W3:Y:S01]  /*9330*/  MUFU.EX2 R33, R33 ;  /* 0x0000002100217308 */ /* 0x000ee20000000800 */
[----:B--2---:R-:W-:Y:S01]  /*9340*/  @!P5 FMUL R37, R37, R37 ;  /* 0x000000252525d220 */ /* 0x004fe20000400000 */
[----:B------:R-:W-:-:S02]  /*9350*/  FSETP.GEU.AND P5, PT, R44, -126, PT ;  /* 0xc2fc00002c00780b */ /* 0x000fc40003fae000 */
[----:B------:R-:W-:Y:S02]  /*9360*/  FMNMX R9, R71, R48, !PT ;  /* 0x0000003047097209 */ /* 0x000fe40007800000 */
[----:B------:R-:W-:Y:S02]  /*9370*/  @!P2 FMUL R41, R41, 0.5 ;  /* 0x3f0000002929a820 */ /* 0x000fe40000400000 */
[----:B------:R-:W-:Y:S01]  /*9380*/  FMNMX R48, R74, R9, !PT ;  /* 0x000000094a307209 */ /* 0x000fe20007800000 */
[----:B-1----:R-:W-:Y:S01]  /*9390*/  @!P4 FMUL R36, R36, R36 ;  /* 0x000000242424c220 */ /* 0x002fe20000400000 */
[----:B------:R-:W-:Y:S02]  /*93a0*/  FSETP.GEU.AND P4, PT, R45, -126, PT ;  /* 0xc2fc00002d00780b */ /* 0x000fe40003f8e000 */
[----:B------:R-:W1:Y:S01]  /*93b0*/  MUFU.EX2 R41, R41 ;  /* 0x0000002900297308 */ /* 0x000e620000000800 */
[----:B------:R-:W-:Y:S01]  /*93c0*/  FMNMX R9, R75, R48, !PT ;  /* 0x000000304b097209 */ /* 0x000fe20007800000 */
[----:B------:R-:W-:Y:S01]  /*93d0*/  FFMA R48, R65, UR16, -R120 ;  /* 0x0000001041307c23 */ /* 0x000fe20008000878 */
[----:B------:R-:W-:Y:S01]  /*93e0*/  @!P5 FMUL R44, R44, 0.5 ;  /* 0x3f0000002c2cd820 */ /* 0x000fe20000400000 */
[----:B---3--:R-:W-:Y:S01]  /*93f0*/  @!P3 FMUL R33, R33, R33 ;  /* 0x000000212121b220 */ /* 0x008fe20000400000 */
[----:B------:R-:W-:-:S02]  /*9400*/  FSETP.GEU.AND P3, PT, R40, -126, PT ;  /* 0xc2fc00002800780b */ /* 0x000fc40003f6e000 */
[----:B------:R-:W-:Y:S02]  /*9410*/  FMNMX R52, R78, R9, !PT ;  /* 0x000000094e347209 */ /* 0x000fe40007800000 */
[----:B------:R-:W2:Y:S02]  /*9420*/  MUFU.EX2 R44, R44 ;  /* 0x0000002c002c7308 */ /* 0x000ea40000000800 */
[----:B------:R-:W-:Y:S01]  /*9430*/  @!P4 FMUL R45, R45, 0.5 ;  /* 0x3f0000002d2dc820 */ /* 0x000fe20000400000 */
[----:B------:R-:W-:Y:S01]  /*9440*/  FMNMX R9, R79, R52, !PT ;  /* 0x000000344f097209 */ /* 0x000fe20007800000 */
[----:B------:R-:W-:-:S03]  /*9450*/  FFMA R52, R68, UR16, -R120 ;  /* 0x0000001044347c23 */ /* 0x000fc60008000878 */
[----:B------:R-:W-:Y:S01]  /*9460*/  FMNMX R56, R82, R9, !PT ;  /* 0x0000000952387209 */ /* 0x000fe20007800000 */
[----:B------:R-:W3:Y:S01]  /*9470*/  MUFU.EX2 R45, R45 ;  /* 0x0000002d002d7308 */ /* 0x000ee20000000800 */
[----:B-1----:R-:W-:Y:S01]  /*9480*/  @!P2 FMUL R41, R41, R41 ;  /* 0x000000292929a220 */ /* 0x002fe20000400000 */
[----:B------:R-:W-:Y:S01]  /*9490*/  @!P3 FMUL R40, R40, 0.5 ;  /* 0x3f0000002828b820 */ /* 0x000fe20000400000 */
[----:B------:R-:W-:Y:S02]  /*94a0*/  FSETP.GEU.AND P2, PT, R49, -126, PT ;  /* 0xc2fc00003100780b */ /* 0x000fe40003f4e000 */
[----:B------:R-:W-:Y:S01]  /*94b0*/  FMNMX R9, R83, R56, !PT ;  /* 0x0000003853097209 */ /* 0x000fe20007800000 */
[----:B------:R-:W-:-:S01]  /*94c0*/  FADD R15, R16, R41 ;  /* 0x00000029100f7221 */ /* 0x000fc20000000000 */
[----:B------:R-:W-:Y:S01]  /*94d0*/  F2FP.SATFINITE.E4M3.F32.PACK_AB_MERGE_C R16, RZ, R16, RZ ;  /* 0x00000010ff10723e */ /* 0x000fe200048070ff */
[----:B------:R-:W1:Y:S01]  /*94e0*/  MUFU.EX2 R40, R40 ;  /* 0x0000002800287308 */ /* 0x000e620000000800 */
[----:B--2---:R-:W-:Y:S01]  /*94f0*/  @!P5 FMUL R44, R44, R44 ;  /* 0x0000002c2c2cd220 */ /* 0x004fe20000400000 */
[----:B------:R-:W-:-:S02]  /*9500*/  FSETP.GEU.AND P5, PT, R53, -126, PT ;  /* 0xc2fc00003500780b */ /* 0x000fc40003fae000 */
[----:B------:R-:W-:Y:S02]  /*9510*/  FMNMX R56, R86, R9, !PT ;  /* 0x0000000956387209 */ /* 0x000fe40007800000 */
[----:B------:R-:W-:Y:S02]  /*9520*/  LOP3.LUT R16, R16, 0xff, RZ, 0xc0, !PT ;  /* 0x000000ff10107812 */ /* 0x000fe400078ec0ff */
[----:B------:R-:W-:Y:S01]  /*9530*/  @!P2 FMUL R49, R49, 0.5 ;  /* 0x3f0000003131a820 */ /* 0x000fe20000400000 */
[----:B---3--:R-:W-:Y:S01]  /*9540*/  @!P4 FMUL R45, R45, R45 ;  /* 0x0000002d2d2dc220 */ /* 0x008fe20000400000 */
[----:B------:R-:W-:Y:S02]  /*9550*/  FSETP.GEU.AND P4, PT, R52, -126, PT ;  /* 0xc2fc00003400780b */ /* 0x000fe40003f8e000 */
[----:B------:R-:W-:Y:S01]  /*9560*/  FMNMX R9, R87, R56, !PT ;  /* 0x0000003857097209 */ /* 0x000fe20007800000 */
[----:B------:R-:W-:-:S01]  /*9570*/  FFMA R56, R72, UR16, -R120 ;  /* 0x0000001048387c23 */ /* 0x000fc20008000878 */
[----:B------:R-:W2:Y:S01]  /*9580*/  MUFU.EX2 R49, R49 ;  /* 0x0000003100317308 */ /* 0x000ea20000000800 */
[----:B------:R-:W-:Y:S01]  /*9590*/  @!P5 FMUL R53, R53, 0.5 ;  /* 0x3f0000003535d820 */ /* 0x000fe20000400000 */
[----:B------:R-:W-:Y:S01]  /*95a0*/  F2FP.SATFINITE.E4M3.F32.PACK_AB_MERGE_C R41, RZ, R41, RZ ;  /* 0x00000029ff29723e */ /* 0x000fe200048070ff */
[----:B-1----:R-:W-:Y:S01]  /*95b0*/  @!P3 FMUL R40, R40, R40 ;  /* 0x000000282828b220 */ /* 0x002fe20000400000 */
[----:B------:R-:W-:Y:S01]  /*95c0*/  FSETP.GEU.AND P3, PT, R48, -126, PT ;  /* 0xc2fc00003000780b */ /* 0x000fe20003f6e000 */
[----:B------:R-:W1:Y:S01]  /*95d0*/  SHFL.BFLY PT, R64, R9, 0x1, 0x1f ;  /* 0x0c201f0009407f89 */ /* 0x000e6200000e0000 */
[----:B------:R-:W-:-:S02]  /*95e0*/  LOP3.LUT R41, R41, 0xff, RZ, 0xc0, !PT ;  /* 0x000000ff29297812 */ /* 0x000fc400078ec0ff */
[----:B------:R-:W3:Y:S01]  /*95f0*/  MUFU.EX2 R53, R53 ;  /* 0x0000003500357308 */ /* 0x000ee20000000800 */
[----:B------:R-:W-:-:S07]  /*9600*/  @!P4 FMUL R52, R52, 0.5 ;  /* 0x3f0000003434c820 */ /* 0x000fce0000400000 */
[----:B------:R-:W4:Y:S01]  /*9610*/  MUFU.EX2 R52, R52 ;  /* 0x0000003400347308 */ /* 0x000f220000000800 */
[----:B------:R-:W-:Y:S01]  /*9620*/  @!P3 FMUL R48, R48, 0.5 ;  /* 0x3f0000003030b820 */ /* 0x000fe20000400000 */
[----:B--2---:R-:W-:Y:S01]  /*9630*/  @!P2 FMUL R49, R49, R49 ;  /* 0x000000313131a220 */ /* 0x004fe20000400000 */
[----:B------:R-:W-:-:S05]  /*9640*/  FSETP.GEU.AND P2, PT, R56, -126, PT ;  /* 0xc2fc00003800780b */ /* 0x000fca0003f4e000 */
[----:B------:R-:W2:Y:S01]  /*9650*/  MUFU.EX2 R48, R48 ;  /* 0x0000003000307308 */ /* 0x000ea20000000800 */
[----:B---3--:R-:W-:Y:S01]  /*9660*/  @!P5 FMUL R53, R53, R53 ;  /* 0x000000353535d220 */ /* 0x008fe20000400000 */
[----:B------:R-:W-:Y:S02]  /*9670*/  FSETP.GEU.AND P5, PT, R60, -126, PT ;  /* 0xc2fc00003c00780b */ /* 0x000fe40003fae000 */
[----:B-1----:R-:W-:-:S04]  /*9680*/  FMNMX R9, R9, R64, !PT ;  /* 0x0000004009097209 */ /* 0x002fc80007800000 */
[----:B------:R-:W-:Y:S01]  /*9690*/  @!P2 FMUL R56, R56, 0.5 ;  /* 0x3f0000003838a820 */ /* 0x000fe20000400000 */
[----:B----4-:R-:W-:Y:S01]  /*96a0*/  @!P4 FMUL R52, R52, R52 ;  /* 0x000000343434c220 */ /* 0x010fe20000400000 */
[----:B------:R-:W-:Y:S01]  /*96b0*/  FSETP.GEU.AND P4, PT, R61, -126, PT ;  /* 0xc2fc00003d00780b */ /* 0x000fe20003f8e000 */
[----:B------:R-:W1:Y:S03]  /*96c0*/  SHFL.BFLY PT, R64, R9, 0x2, 0x1f ;  /* 0x0c401f0009407f89 */ /* 0x000e6600000e0000 */
[----:B------:R-:W3:Y:S01]  /*96d0*/  MUFU.EX2 R56, R56 ;  /* 0x0000003800387308 */ /* 0x000ee20000000800 */
[----:B------:R-:W-:Y:S01]  /*96e0*/  @!P5 FMUL R60, R60, 0.5 ;  /* 0x3f0000003c3cd820 */ /* 0x000fe20000400000 */
[----:B--2---:R-:W-:Y:S01]  /*96f0*/  @!P3 FMUL R48, R48, R48 ;  /* 0x000000303030b220 */ /* 0x004fe20000400000 */
[----:B------:R-:W-:-:S05]  /*9700*/  FSETP.GEU.AND P3, PT, R73, -126, PT ;  /* 0xc2fc00004900780b */ /* 0x000fca0003f6e000 */
[----:B------:R-:W2:Y:S01]  /*9710*/  MUFU.EX2 R60, R60 ;  /* 0x0000003c003c7308 */ /* 0x000ea20000000800 */
[----:B------:R-:W-:-:S07]  /*9720*/  @!P4 FMUL R61, R61, 0.5 ;  /* 0x3f0000003d3dc820 */ /* 0x000fce0000400000 */
[----:B------:R-:W4:Y:S01]  /*9730*/  MUFU.EX2 R61, R61 ;  /* 0x0000003d003d7308 */ /* 0x000f220000000800 */
[----:B------:R-:W-:Y:S01]  /*9740*/  @!P3 FMUL R73, R73, 0.5 ;  /* 0x3f0000004949b820 */ /* 0x000fe20000400000 */
[----:B---3--:R-:W-:Y:S01]  /*9750*/  @!P2 FMUL R56, R56, R56 ;  /* 0x000000383838a220 */ /* 0x008fe20000400000 */
[----:B------:R-:W-:Y:S02]  /*9760*/  FSETP.GEU.AND P2, PT, R80, -126, PT ;  /* 0xc2fc00005000780b */ /* 0x000fe40003f4e000 */
[----:B-1----:R-:W-:-:S03]  /*9770*/  FMNMX R9, R9, R64, !PT ;  /* 0x0000004009097209 */ /* 0x002fc60007800000 */
[----:B------:R-:W1:Y:S01]  /*9780*/  MUFU.EX2 R57, R73 ;  /* 0x0000004900397308 */ /* 0x000e620000000800 */
[----:B--2---:R-:W-:Y:S01]  /*9790*/  @!P5 FMUL R60, R60, R60 ;  /* 0x0000003c3c3cd220 */ /* 0x004fe20000400000 */
[----:B------:R-:W-:-:S06]  /*97a0*/  FSETP.GEU.AND P5, PT, R84, -126, PT ;  /* 0xc2fc00005400780b */ /* 0x000fcc0003fae000 */
[----:B------:R-:W-:Y:S01]  /*97b0*/  @!P2 FMUL R80, R80, 0.5 ;  /* 0x3f0000005050a820 */ /* 0x000fe20000400000 */
[----:B----4-:R-:W-:Y:S01]  /*97c0*/  @!P4 FMUL R61, R61, R61 ;  /* 0x0000003d3d3dc220 */ /* 0x010fe20000400000 */
[C---:B------:R-:W-:Y:S02]  /*97d0*/  FSETP.NEU.AND P4, PT, R9.reuse, -INF , PT ;  /* 0xff8000000900780b */ /* 0x040fe40003f8d000 */
[----:B------:R2:W3:Y:S02]  /*97e0*/  MUFU.EX2 R65, R80 ;  /* 0x0000005000417308 */ /* 0x0004e40000000800 */
[----:B------:R-:W-:Y:S01]  /*97f0*/  FSEL R123, R9, RZ, P4 ;  /* 0x000000ff097b7208 */ /* 0x000fe20002000000 */
[----:B------:R-:W-:Y:S01]  /*9800*/  @!P5 FMUL R84, R84, 0.5 ;  /* 0x3f0000005454d820 */ /* 0x000fe20000400000 */
[----:B------:R-:W-:Y:S01]  /*9810*/  FSETP.GEU.AND P4, PT, R85, -126, PT ;  /* 0xc2fc00005500780b */ /* 0x000fe20003f8e000 */
[----:B-1----:R-:W-:Y:S01]  /*9820*/  @!P3 FMUL R57, R57, R57 ;  /* 0x000000393939b220 */ /* 0x002fe20000400000 */
[----:B------:R-:W-:Y:S01]  /*9830*/  FSETP.GEU.AND P3, PT, R81, -126, PT ;  /* 0xc2fc00005100780b */ /* 0x000fe20003f6e000 */
[C---:B------:R-:W-:Y:S01]  /*9840*/  FMUL R120, R123.reuse, UR16 ;  /* 0x000000107b787c20 */ /* 0x040fe20008400000 */
[----:B------:R-:W1:Y:S01]  /*9850*/  MUFU.EX2 R69, R84 ;  /* 0x0000005400457308 */ /* 0x000e620000000800 */
[----:B------:R-:W-:-:S02]  /*9860*/  FADD R14, -R123, R14 ;  /* 0x0000000e7b0e7221 */ /* 0x000fc40000000100 */
[--C-:B------:R-:W-:Y:S01]  /*9870*/  FFMA R121, R121, UR16, -R120.reuse ;  /* 0x0000001079797c23 */ /* 0x100fe20008000878 */
[----:B------:R-:W-:-:S01]  /*9880*/  FFMA R73, R27, UR16, -R120 ;  /* 0x000000101b497c23 */ /* 0x000fc20008000878 */
[--C-:B------:R-:W-:Y:S01]  /*9890*/  FFMA R76, R30, UR16, -R120.reuse ;  /* 0x000000101e4c7c23 */ /* 0x100fe20008000878 */
[----:B------:R-:W-:-:S01]  /*98a0*/  FFMA R77, R31, UR16, -R120 ;  /* 0x000000101f4d7c23 */ /* 0x000fc20008000878 */
[--C-:B--2---:R-:W-:Y:S01]  /*98b0*/  FFMA R80, R34, UR16, -R120.reuse ;  /* 0x0000001022507c23 */ /* 0x104fe20008000878 */
[----:B------:R-:W-:-:S01]  /*98c0*/  FFMA R39, R39, UR16, -R120 ;  /* 0x0000001027277c23 */ /* 0x000fc20008000878 */
[----:B------:R-:W-:Y:S01]  /*98d0*/  @!P4 FMUL R85, R85, 0.5 ;  /* 0x3f0000005555c820 */ /* 0x000fe20000400000 */
[----:B---3--:R-:W-:Y:S01]  /*98e0*/  @!P2 FMUL R65, R65, R65 ;  /* 0x000000414141a220 */ /* 0x008fe20000400000 */
[----:B------:R-:W-:Y:S01]  /*98f0*/  @!P3 FMUL R81, R81, 0.5 ;  /* 0x3f0000005151b820 */ /* 0x000fe20000400000 */
[----:B------:R-:W-:Y:S01]  /*9900*/  FSETP.GEU.AND P2, PT, R121, -126, PT ;  /* 0xc2fc00007900780b */ /* 0x000fe20003f4e000 */
[----:B------:R-:W2:Y:S01]  /*9910*/  MUFU.EX2 R68, R85 ;  /* 0x0000005500447308 */ /* 0x000ea20000000800 */
[----:B------:R-:W-:-:S01]  /*9920*/  FFMA R46, R46, UR16, -R120 ;  /* 0x000000102e2e7c23 */ /* 0x000fc20008000878 */
[--C-:B------:R-:W-:Y:S01]  /*9930*/  FFMA R47, R47, UR16, -R120.reuse ;  /* 0x000000102f2f7c23 */ /* 0x100fe20008000878 */
[----:B------:R-:W-:-:S01]  /*9940*/  FFMA R54, R54, UR16, -R120 ;  /* 0x0000001036367c23 */ /* 0x000fc20008000878 */
[----:B-1----:R-:W-:Y:S01]  /*9950*/  @!P5 FMUL R69, R69, R69 ;  /* 0x000000454545d220 */ /* 0x002fe20000400000 */
[----:B------:R-:W-:Y:S01]  /*9960*/  FSETP.GEU.AND P5, PT, R76, -126, PT ;  /* 0xc2fc00004c00780b */ /* 0x000fe20003fae000 */
        /* <DEDUP_REMOVED lines=11> */
[----:B--2---:R-:W-:Y:S01]  /*9a20*/  @!P4 FMUL R68, R68, R68 ;  /* 0x000000444444c220 */ /* 0x004fe20000400000 */
[----:B------:R-:W-:Y:S01]  /*9a30*/  FSETP.GEU.AND P4, PT, R77, -126, PT ;  /* 0xc2fc00004d00780b */ /* 0x000fe20003f8e000 */
[----:B------:R-:W-:Y:S01]  /*9a40*/  @!P5 FMUL R76, R76, 0.5 ;  /* 0x3f0000004c4cd820 */ /* 0x000fe20000400000 */
[--C-:B-1----:R-:W-:Y:S01]  /*9a50*/  FFMA R81, R35, UR16, -R120.reuse ;  /* 0x0000001023517c23 */ /* 0x102fe20008000878 */
[----:B------:R-:W-:-:S01]  /*9a60*/  FFMA R78, R78, UR16, -R120 ;  /* 0x000000104e4e7c23 */ /* 0x000fc20008000878 */
[--C-:B------:R-:W-:Y:S01]  /*9a70*/  FFMA R122, R86, UR16, -R120.reuse ;  /* 0x00000010567a7c23 */ /* 0x100fe20008000878 */
[----:B------:R-:W-:-:S01]  /*9a80*/  FFMA R123, R87, UR16, -R120 ;  /* 0x00000010577b7c23 */ /* 0x000fc20008000878 */
[----:B------:R1:W2:Y:S01]  /*9a90*/  MUFU.EX2 R30, R76 ;  /* 0x0000004c001e7308 */ /* 0x0002a20000000800 */
[----:B---3--:R-:W-:Y:S01]  /*9aa0*/  @!P3 FMUL R64, R64, R64 ;  /* 0x000000404040b220 */ /* 0x008fe20000400000 */
[----:B------:R-:W-:Y:S01]  /*9ab0*/  FSETP.GEU.AND P3, PT, R73, -126, PT ;  /* 0xc2fc00004900780b */ /* 0x000fe20003f6e000 */
[----:B------:R-:W-:-:S04]  /*9ac0*/  FMUL R14, R14, UR16 ;  /* 0x000000100e0e7c20 */ /* 0x000fc80008400000 */
[----:B------:R-:W-:Y:S01]  /*9ad0*/  @!P4 FMUL R77, R77, 0.5 ;  /* 0x3f0000004d4dc820 */ /* 0x000fe20000400000 */
[----:B----4-:R-:W-:Y:S01]  /*9ae0*/  @!P2 FMUL R72, R72, R72 ;  /* 0x000000484848a220 */ /* 0x010fe20000400000 */
[----:B------:R-:W-:Y:S02]  /*9af0*/  FSETP.GEU.AND P2, PT, R80, -126, PT ;  /* 0xc2fc00005000780b */ /* 0x000fe40003f4e000 */
[----:B------:R3:W4:Y:S01]  /*9b00*/  MUFU.EX2 R31, R77 ;  /* 0x0000004d001f7308 */ /* 0x0007220000000800 */
[----:B-1----:R-:W-:-:S03]  /*9b10*/  FFMA R76, R42, UR16, -R120 ;  /* 0x000000102a4c7c23 */ /* 0x002fc60008000878 */
[----:B------:R-:W-:Y:S01]  /*9b20*/  @!P3 FMUL R73, R73, 0.5 ;  /* 0x3f0000004949b820 */ /* 0x000fe20000400000 */
[----:B--2---:R-:W-:-:S03]  /*9b30*/  @!P5 FMUL R30, R30, R30 ;  /* 0x0000001e1e1ed220 */ /* 0x004fc60000400000 */
[----:B------:R1:W2:Y:S01]  /*9b40*/  MUFU.EX2 R27, R73 ;  /* 0x00000049001b7308 */ /* 0x0002a20000000800 */
[----:B---3--:R-:W-:-:S02]  /*9b50*/  FFMA R77, R43, UR16, -R120 ;  /* 0x000000102b4d7c23 */ /* 0x008fc40008000878 */
[----:B------:R-:W-:Y:S01]  /*9b60*/  @!P2 FMUL R80, R80, 0.5 ;  /* 0x3f0000005050a820 */ /* 0x000fe20000400000 */
[----:B-1----:R-:W-:-:S01]  /*9b70*/  FFMA R73, R38, UR16, -R120 ;  /* 0x0000001026497c23 */ /* 0x002fc20008000878 */
[----:B----4-:R-:W-:Y:S01]  /*9b80*/  @!P4 FMUL R31, R31, R31 ;  /* 0x0000001f1f1fc220 */ /* 0x010fe20000400000 */
[----:B------:R-:W-:Y:S02]  /*9b90*/  FSETP.GEU.AND P4, PT, R39, -126, PT ;  /* 0xc2fc00002700780b */ /* 0x000fe40003f8e000 */
[----:B------:R1:W3:Y:S01]  /*9ba0*/  MUFU.EX2 R38, R80 ;  /* 0x0000005000267308 */ /* 0x0002e20000000800 */
[----:B------:R-:W-:Y:S01]  /*9bb0*/  FSETP.GEU.AND P5, PT, R73, -126, PT ;  /* 0xc2fc00004900780b */ /* 0x000fe20003fae000 */
[----:B--2---:R-:W-:Y:S01]  /*9bc0*/  @!P3 FMUL R27, R27, R27 ;  /* 0x0000001b1b1bb220 */ /* 0x004fe20000400000 */
[----:B------:R-:W-:Y:S01]  /*9bd0*/  FSETP.GEU.AND P3, PT, R81, -126, PT ;  /* 0xc2fc00005100780b */ /* 0x000fe20003f6e000 */
[----:B-1----:R-:W-:-:S07]  /*9be0*/  FFMA R80, R50, UR16, -R120 ;  /* 0x0000001032507c23 */ /* 0x002fce0008000878 */
[----:B------:R-:W-:-:S03]  /*9bf0*/  @!P4 FMUL R39, R39, 0.5 ;  /* 0x3f0000002727c820 */ /* 0x000fc60000400000 */
[----:B------:R-:W-:Y:S01]  /*9c00*/  @!P5 FMUL R73, R73, 0.5 ;  /* 0x3f0000004949d820 */ /* 0x000fe20000400000 */
[----:B------:R-:W1:Y:S01]  /*9c10*/  MUFU.EX2 R35, R39 ;  /* 0x0000002700237308 */ /* 0x000e620000000800 */
[----:B---3--:R-:W-:Y:S01]  /*9c20*/  @!P2 FMUL R38, R38, R38 ;  /* 0x000000262626a220 */ /* 0x008fe20000400000 */
[----:B------:R-:W-:Y:S01]  /*9c30*/  FSETP.GEU.AND P2, PT, R76, -126, PT ;  /* 0xc2fc00004c00780b */ /* 0x000fe20003f4e000 */
[----:B------:R-:W-:-:S05]  /*9c40*/  @!P3 FMUL R81, R81, 0.5 ;  /* 0x3f0000005151b820 */ /* 0x000fca0000400000 */
[----:B------:R2:W3:Y:S07]  /*9c50*/  MUFU.EX2 R34, R81 ;  /* 0x0000005100227308 */ /* 0x0004ee0000000800 */
[----:B------:R-:W-:Y:S01]  /*9c60*/  @!P2 FMUL R76, R76, 0.5 ;  /* 0x3f0000004c4ca820 */ /* 0x000fe20000400000 */
[----:B------:R-:W4:Y:S01]  /*9c70*/  MUFU.EX2 R42, R73 ;  /* 0x00000049002a7308 */ /* 0x000f220000000800 */
[----:B-1----:R-:W-:Y:S01]  /*9c80*/  @!P4 FMUL R35, R35, R35 ;  /* 0x000000232323c220 */ /* 0x002fe20000400000 */
[----:B------:R-:W-:Y:S01]  /*9c90*/  FSETP.GEU.AND P4, PT, R47, -126, PT ;  /* 0xc2fc00002f00780b */ /* 0x000fe20003f8e000 */
[----:B--2---:R-:W-:-:S05]  /*9ca0*/  FFMA R81, R51, UR16, -R120 ;  /* 0x0000001033517c23 */ /* 0x004fca0008000878 */
        /* <DEDUP_REMOVED lines=12> */
[----:B------:R-:W3:Y:S01]  /*9d70*/  MUFU.EX2 R50, R46 ;  /* 0x0000002e00327308 */ /* 0x000ee20000000800 */
[----:B--2---:R-:W-:Y:S01]  /*9d80*/  @!P4 FMUL R43, R43, R43 ;  /* 0x0000002b2b2bc220 */ /* 0x004fe20000400000 */
[----:B------:R-:W-:Y:S01]  /*9d90*/  FSETP.GEU.AND P4, PT, R55, -126, PT ;  /* 0xc2fc00003700780b */ /* 0x000fe20003f8e000 */
[----:B------:R-:W-:-:S05]  /*9da0*/  @!P2 FMUL R80, R80, 0.5 ;  /* 0x3f0000005050a820 */ /* 0x000fca0000400000 */
[----:B------:R2:W4:Y:S01]  /*9db0*/  MUFU.EX2 R51, R80 ;  /* 0x0000005000337308 */ /* 0x0005220000000800 */
[----:B-1----:R-:W-:Y:S01]  /*9dc0*/  @!P3 FMUL R39, R39, R39 ;  /* 0x000000272727b220 */ /* 0x002fe20000400000 */
[----:B------:R-:W-:-:S05]  /*9dd0*/  FSETP.GEU.AND P3, PT, R81, -126, PT ;  /* 0xc2fc00005100780b */ /* 0x000fca0003f6e000 */
[----:B------:R-:W-:Y:S01]  /*9de0*/  @!P4 FMUL R55, R55, 0.5 ;  /* 0x3f0000003737c820 */ /* 0x000fe20000400000 */
[----:B---3--:R-:W-:Y:S01]  /*9df0*/  @!P5 FMUL R50, R50, R50 ;  /* 0x000000323232d220 */ /* 0x008fe20000400000 */
[----:B------:R-:W-:Y:S02]  /*9e00*/  FSETP.GEU.AND P5, PT, R54, -126, PT ;  /* 0xc2fc00003600780b */ /* 0x000fe40003fae000 */
[----:B------:R-:W1:Y:S01]  /*9e10*/  MUFU.EX2 R47, R55 ;  /* 0x00000037002f7308 */ /* 0x000e620000000800 */
[----:B--2---:R-:W-:-:S03]  /*9e20*/  FFMA R80, R63, UR16, -R120 ;  /* 0x000000103f507c23 */ /* 0x004fc60008000878 */
[----:B------:R-:W-:Y:S01]  /*9e30*/  @!P3 FMUL R81, R81, 0.5 ;  /* 0x3f0000005151b820 */ /* 0x000fe20000400000 */
[----:B----4-:R-:W-:Y:S01]  /*9e40*/  @!P2 FMUL R51, R51, R51 ;  /* 0x000000333333a220 */ /* 0x010fe20000400000 */
[----:B------:R-:W-:Y:S02]  /*9e50*/  FSETP.GEU.AND P2, PT, R58, -126, PT ;  /* 0xc2fc00003a00780b */ /* 0x000fe40003f4e000 */
[----:B------:R2:W3:Y:S03]  /*9e60*/  MUFU.EX2 R46, R81 ;  /* 0x00000051002e7308 */ /* 0x0004e60000000800 */
[----:B------:R-:W-:-:S05]  /*9e70*/  @!P5 FMUL R54, R54, 0.5 ;  /* 0x3f0000003636d820 */ /* 0x000fca0000400000 */
[----:B------:R-:W4:Y:S01]  /*9e80*/  MUFU.EX2 R76, R54 ;  /* 0x00000036004c7308 */ /* 0x000f220000000800 */
[----:B-1----:R-:W-:Y:S01]  /*9e90*/  @!P4 FMUL R47, R47, R47 ;  /* 0x0000002f2f2fc220 */ /* 0x002fe20000400000 */
[----:B------:R-:W-:Y:S01]  /*9ea0*/  FSETP.GEU.AND P4, PT, R80, -126, PT ;  /* 0xc2fc00005000780b */ /* 0x000fe20003f8e000 */
[----:B--2---:R-:W-:-:S01]  /*9eb0*/  FFMA R81, R67, UR16, -R120 ;  /* 0x0000001043517c23 */ /* 0x004fc20008000878 */
[----:B------:R-:W-:-:S04]  /*9ec0*/  @!P2 FMUL R58, R58, 0.5 ;  /* 0x3f0000003a3aa820 */ /* 0x000fc80000400000 */
[----:B------:R-:W1:Y:S01]  /*9ed0*/  MUFU.EX2 R77, R58 ;  /* 0x0000003a004d7308 */ /* 0x000e620000000800 */
[----:B---3--:R-:W-:Y:S01]  /*9ee0*/  @!P3 FMUL R46, R46, R46 ;  /* 0x0000002e2e2eb220 */ /* 0x008fe20000400000 */
[----:B------:R-:W-:-:S05]  /*9ef0*/  FSETP.GEU.AND P3, PT, R59, -126, PT ;  /* 0xc2fc00003b00780b */ /* 0x000fca0003f6e000 */
[----:B------:R-:W-:Y:S01]  /*9f00*/  @!P4 FMUL R80, R80, 0.5 ;  /* 0x3f0000005050c820 */ /* 0x000fe20000400000 */
[----:B----4-:R-:W-:Y:S01]  /*9f10*/  @!P5 FMUL R76, R76, R76 ;  /* 0x0000004c4c4cd220 */ /* 0x010fe20000400000 */
[----:B------:R-:W-:Y:S02]  /*9f20*/  FSETP.GEU.AND P5, PT, R62, -126, PT ;  /* 0xc2fc00003e00780b */ /* 0x000fe40003fae000 */
[----:B------:R2:W3:Y:S04]  /*9f30*/  MUFU.EX2 R58, R80 ;  /* 0x00000050003a7308 */ /* 0x0004e80000000800 */
[----:B------:R-:W-:Y:S01]  /*9f40*/  @!P3 FMUL R59, R59, 0.5 ;  /* 0x3f0000003b3bb820 */ /* 0x000fe20000400000 */
[----:B-1----:R-:W-:Y:S01]  /*9f50*/  @!P2 FMUL R77, R77, R77 ;  /* 0x0000004d4d4da220 */ /* 0x002fe20000400000 */
[----:B------:R-:W-:-:S02]  /*9f60*/  FSETP.GEU.AND P2, PT, R66, -126, PT ;  /* 0xc2fc00004200780b */ /* 0x000fc40003f4e000 */
[----:B------:R1:W4:Y:S01]  /*9f70*/  MUFU.EX2 R54, R59 ;  /* 0x0000003b00367308 */ /* 0x0003220000000800 */
[----:B--2---:R-:W-:-:S01]  /*9f80*/  FFMA R80, R82, UR16, -R120 ;  /* 0x0000001052507c23 */ /* 0x004fc20008000878 */
[----:B------:R-:W-:Y:S01]  /*9f90*/  FADD R82, R26, R57 ;  /* 0x000000391a527221 */ /* 0x000fe20000000000 */
[----:B------:R-:W-:Y:S01]  /*9fa0*/  F2FP.SATFINITE.E4M3.F32.PACK_AB_MERGE_C R26, RZ, R26, RZ ;  /* 0x0000001aff1a723e */ /* 0x000fe200048070ff */
[----:B------:R-:W-:Y:S01]  /*9fb0*/  @!P5 FMUL R62, R62, 0.5 ;  /* 0x3f0000003e3ed820 */ /* 0x000fe20000400000 */
[----:B------:R-:W-:Y:S02]  /*9fc0*/  F2FP.SATFINITE.E4M3.F32.PACK_AB_MERGE_C R57, RZ, R57, RZ ;  /* 0x00000039ff39723e */ /* 0x000fe400048070ff */
[----:B------:R-:W-:Y:S01]  /*9fd0*/  LOP3.LUT R26, R26, 0xffff, RZ, 0xc0, !PT ;  /* 0x0000ffff1a1a7812 */ /* 0x000fe200078ec0ff */
[----:B------:R-:W2:Y:S01]  /*9fe0*/  MUFU.EX2 R63, R62 ;  /* 0x0000003e003f7308 */ /* 0x000ea20000000800 */
[----:B-1----:R-:W-:-:S01]  /*9ff0*/  FFMA R59, R71, UR16, -R120 ;  /* 0x00000010473b7c23 */ /* 0x002fc20008000878 */
[----:B---3--:R-:W-:Y:S01]  /*a000*/  @!P4 FMUL R58, R58, R58 ;  /* 0x0000003a3a3ac220 */ /* 0x008fe20000400000 */
[----:B------:R-:W-:Y:S01]  /*a010*/  LOP3.LUT R57, R57, 0xffff, RZ, 0xc0, !PT ;  /* 0x0000ffff39397812 */ /* 0x000fe200078ec0ff */
[----:B------:R-:W-:-:S02]  /*a020*/  @!P2 FMUL R66, R66, 0.5 ;  /* 0x3f0000004242a820 */ /* 0x000fc40000400000 */
[----:B------:R-:W-:Y:S02]  /*a030*/  FSETP.GEU.AND P4, PT, R59, -126, PT ;  /* 0xc2fc00003b00780b */ /* 0x000fe40003f8e000 */
[----:B------:R-:W1:Y:S01]  /*a040*/  MUFU.EX2 R67, R66 ;  /* 0x0000004200437308 */ /* 0x000e620000000800 */
[----:B----4-:R-:W-:Y:S01]  /*a050*/  @!P3 FMUL R54, R54, R54 ;  /* 0x000000363636b220 */ /* 0x010fe20000400000 */
[----:B------:R-:W-:Y:S01]  /*a060*/  FSETP.GEU.AND P3, PT, R81, -126, PT ;  /* 0xc2fc00005100780b */ /* 0x000fe20003f6e000 */
[----:B--2---:R-:W-:Y:S01]  /*a070*/  @!P5 FMUL R63, R63, R63 ;  /* 0x0000003f3f3fd220 */ /* 0x004fe20000400000 */
[----:B------:R-:W-:-:S07]  /*a080*/  FSETP.GEU.AND P5, PT, R70, -126, PT ;  /* 0xc2fc00004600780b */ /* 0x000fce0003fae000 */
[----:B------:R-:W-:-:S04]  /*a090*/  @!P4 FMUL R59, R59, 0.5 ;  /* 0x3f0000003b3bc820 */ /* 0x000fc80000400000 */
[----:B------:R-:W-:Y:S01]  /*a0a0*/  @!P3 FMUL R81, R81, 0.5 ;  /* 0x3f0000005151b820 */ /* 0x000fe20000400000 */
[----:B------:R-:W2:Y:S01]  /*a0b0*/  MUFU.EX2 R62, R59 ;  /* 0x0000003b003e7308 */ /* 0x000ea20000000800 */
[----:B-1----:R-:W-:Y:S01]  /*a0c0*/  @!P2 FMUL R67, R67, R67 ;  /* 0x000000434343a220 */ /* 0x002fe20000400000 */
[----:B------:R-:W-:Y:S01]  /*a0d0*/  FSETP.GEU.AND P2, PT, R84, -126, PT ;  /* 0xc2fc00005400780b */ /* 0x000fe20003f4e000 */
[----:B------:R-:W-:-:S05]  /*a0e0*/  @!P5 FMUL R70, R70, 0.5 ;  /* 0x3f0000004646d820 */ /* 0x000fca0000400000 */
[----:B------:R1:W3:Y:S07]  /*a0f0*/  MUFU.EX2 R55, R81 ;  /* 0x0000005100377308 */ /* 0x0002ee0000000800 */
[----:B------:R-:W-:Y:S01]  /*a100*/  @!P2 FMUL R84, R84, 0.5 ;  /* 0x3f0000005454a820 */ /* 0x000fe20000400000 */
[----:B------:R4:W5:Y:S01]  /*a110*/  MUFU.EX2 R71, R70 ;  /* 0x0000004600477308 */ /* 0x0009620000000800 */
[----:B-1----:R-:W-:-:S01]  /*a120*/  FFMA R81, R83, UR16, -R120 ;  /* 0x0000001053517c23 */ /* 0x002fc20008000878 */
[----:B--2---:R-:W-:Y:S01]  /*a130*/  @!P4 FMUL R62, R62, R62 ;  /* 0x0000003e3e3ec220 */ /* 0x004fe20000400000 */
[----:B------:R-:W-:-:S01]  /*a140*/  FFMA R83, R79, UR16, -R120 ;  /* 0x000000104f537c23 */ /* 0x000fc20008000878 */
[----:B------:R-:W-:Y:S01]  /*a150*/  FADD R79, R21, R48 ;  /* 0x00000030154f7221 */ /* 0x000fe20000000000 */
[----:B------:R-:W-:-:S02]  /*a160*/  F2FP.SATFINITE.E4M3.F32.PACK_AB_MERGE_C R21, RZ, R21, RZ ;  /* 0x00000015ff15723e */ /* 0x000fc400048070ff */
[----:B------:R-:W-:Y:S01]  /*a170*/  FSETP.GEU.AND P4, PT, R81, -126, PT ;  /* 0xc2fc00005100780b */ /* 0x000fe20003f8e000 */
[----:B------:R1:W2:Y:S01]  /*a180*/  MUFU.EX2 R74, R84 ;  /* 0x00000054004a7308 */ /* 0x0002a20000000800 */
[----:B---3--:R-:W-:Y:S01]  /*a190*/  @!P3 FMUL R55, R55, R55 ;  /* 0x000000373737b220 */ /* 0x008fe20000400000 */
[----:B------:R-:W-:Y:S01]  /*a1a0*/  FSETP.GEU.AND P3, PT, R75, -126, PT ;  /* 0xc2fc00004b00780b */ /* 0x000fe20003f6e000 */
[----:B----4-:R-:W-:-:S01]  /*a1b0*/  FADD R70, R25, R56 ;  /* 0x0000003819467221 */ /* 0x010fc20000000000 */
[----:B------:R-:W-:Y:S01]  /*a1c0*/  F2FP.SATFINITE.E4M3.F32.PACK_AB_MERGE_C R25, RZ, R25, RZ ;  /* 0x00000019ff19723e */ /* 0x000fe200048070ff */
[----:B------:R-:W-:-:S01]  /*a1d0*/  FADD R124, R34, R55 ;  /* 0x00000037227c7221 */ /* 0x000fc20000000000 */
[----:B------:R-:W-:Y:S01]  /*a1e0*/  LOP3.LUT R21, R21, 0xffff, RZ, 0xc0, !PT ;  /* 0x0000ffff15157812 */ /* 0x000fe200078ec0ff */
[----:B------:R-:W-:-:S01]  /*a1f0*/  FADD R85, R15, R70 ;  /* 0x000000460f557221 */ /* 0x000fc20000000000 */
[----:B------:R-:W-:Y:S01]  /*a200*/  FADD R70, R20, R49 ;  /* 0x0000003114467221 */ /* 0x000fe20000000000 */
[----:B-----5:R-:W-:Y:S01]  /*a210*/  @!P5 FMUL R71, R71, R71 ;  /* 0x000000474747d220 */ /* 0x020fe20000400000 */
[----:B------:R-:W-:Y:S01]  /*a220*/  FSETP.GEU.AND P5, PT, R80, -126, PT ;  /* 0xc2fc00005000780b */ /* 0x000fe20003fae000 */
[----:B-1----:R-:W-:-:S01]  /*a230*/  FADD R84, R33, R64 ;  /* 0x0000004021547221 */ /* 0x002fc20000000000 */
[----:B------:R-:W-:Y:S01]  /*a240*/  @!P4 FMUL R81, R81, 0.5 ;  /* 0x3f0000005151c820 */ /* 0x000fe20000400000 */
[----:B------:R-:W-:-:S02]  /*a250*/  F2FP.SATFINITE.E4M3.F32.PACK_AB_MERGE_C R33, RZ, R33, RZ ;  /* 0x00000021ff21723e */ /* 0x000fc400048070ff */
[----:B------:R-:W-:Y:S01]  /*a260*/  @!P3 FMUL R75, R75, 0.5 ;  /* 0x3f0000004b4bb820 */ /* 0x000fe20000400000 */
[----:B------:R1:W3:Y:S01]  /*a270*/  MUFU.EX2 R59, R81 ;  /* 0x00000051003b7308 */ /* 0x0002e20000000800 */
[----:B--2---:R-:W-:Y:S01]  /*a280*/  @!P2 FMUL R74, R74, R74 ;  /* 0x0000004a4a4aa220 */ /* 0x004fe20000400000 */
[----:B------:R-:W-:Y:S01]  /*a290*/  FSETP.GEU.AND P2, PT, R78, -126, PT ;  /* 0xc2fc00004e00780b */ /* 0x000fe20003f4e000 */
[----:B------:R-:W-:-:S01]  /*a2a0*/  FADD R121, R79, R84 ;  /* 0x000000544f797221 */ /* 0x000fc20000000000 */
[----:B------:R-:W-:Y:S01]  /*a2b0*/  FADD R79, R23, R52 ;  /* 0x00000034174f7221 */ /* 0x000fe20000000000 */
[----:B------:R-:W-:-:S01]  /*a2c0*/  FADD R126, R73, R74 ;  /* 0x0000004a497e7221 */ /* 0x000fc20000000000 */
[----:B------:R-:W-:Y:S01]  /*a2d0*/  FADD R84, R37, R68 ;  /* 0x0000004425547221 */ /* 0x000fe20000000000 */
[----:B------:R-:W-:Y:S01]  /*a2e0*/  @!P5 FMUL R80, R80, 0.5 ;  /* 0x3f0000005050d820 */ /* 0x000fe20000400000 */
[----:B------:R2:W4:Y:S01]  /*a2f0*/  MUFU.EX2 R66, R75 ;  /* 0x0000004b00427308 */ /* 0x0005220000000800 */
[----:B-1----:R-:W-:-:S01]  /*a300*/  FADD R81, R28, R61 ;  /* 0x0000003d1c517221 */ /* 0x002fc20000000000 */
[----:B------:R-:W-:-:S02]  /*a310*/  F2FP.SATFINITE.E4M3.F32.PACK_AB_MERGE_C R61, RZ, R61, RZ ;  /* 0x0000003dff3d723e */ /* 0x000fc400048070ff */
[----:B------:R-:W-:Y:S02]  /*a320*/  F2FP.SATFINITE.E4M3.F32.PACK_AB_MERGE_C R73, RZ, R73, RZ ;  /* 0x00000049ff49723e */ /* 0x000fe400048070ff */
[----:B------:R-:W-:Y:S01]  /*a330*/  LOP3.LUT R61, R61, 0xff, RZ, 0xc0, !PT ;  /* 0x000000ff3d3d7812 */ /* 0x000fe200078ec0ff */
[----:B------:R-:W-:Y:S01]  /*a340*/  @!P2 FMUL R78, R78, 0.5 ;  /* 0x3f0000004e4ea820 */ /* 0x000fe20000400000 */
[----:B------:R-:W1:Y:S01]  /*a350*/  MUFU.EX2 R80, R80 ;  /* 0x0000005000507308 */ /* 0x000e620000000800 */
[----:B--2---:R-:W-:-:S01]  /*a360*/  FADD R75, R32, R65 ;  /* 0x00000041204b7221 */ /* 0x004fc20000000000 */
[----:B---3--:R-:W-:Y:S01]  /*a370*/  @!P4 FMUL R59, R59, R59 ;  /* 0x0000003b3b3bc220 */ /* 0x008fe20000400000 */
[----:B------:R-:W-:Y:S02]  /*a380*/  FSETP.GEU.AND P4, PT, R123, -126, PT ;  /* 0xc2fc00007b00780b */ /* 0x000fe40003f8e000 */
[----:B------:R-:W-:Y:S01]  /*a390*/  FADD R120, R70, R75 ;  /* 0x0000004b46787221 */ /* 0x000fe20000000000 */
[----:B------:R-:W-:-:S01]  /*a3a0*/  FADD R75, R17, R40 ;  /* 0x00000028114b7221 */ /* 0x000fc20000000000 */
[----:B------:R-:W-:Y:S01]  /*a3b0*/  F2FP.SATFINITE.E4M3.F32.PACK_AB_MERGE_C R17, RZ, R17, RZ ;  /* 0x00000011ff11723e */ /* 0x000fe200048070ff */
[----:B------:R2:W3:Y:S01]  /*a3c0*/  MUFU.EX2 R15, R78 ;  /* 0x0000004e000f7308 */ /* 0x0004e20000000800 */
[----:B----4-:R-:W-:Y:S01]  /*a3d0*/  @!P3 FMUL R66, R66, R66 ;  /* 0x000000424242b220 */ /* 0x010fe20000400000 */
[----:B------:R-:W-:Y:S01]  /*a3e0*/  FSETP.GEU.AND P3, PT, R83, -126, PT ;  /* 0xc2fc00005300780b */ /* 0x000fe20003f6e000 */
[----:B------:R-:W-:-:S01]  /*a3f0*/  FADD R86, R75, R82 ;  /* 0x000000524b567221 */ /* 0x000fc20000000000 */
[----:B------:R-:W-:Y:S01]  /*a400*/  FADD R82, R36, R69 ;  /* 0x0000004524527221 */ /* 0x000fe20000000000 */
[----:B------:R-:W-:Y:S01]  /*a410*/  LOP3.LUT R17, R17, 0xffff, RZ, 0xc0, !PT ;  /* 0x0000ffff11117812 */ /* 0x000fe200078ec0ff */
[----:B------:R-:W-:Y:S01]  /*a420*/  FADD R127, R46, R59 ;  /* 0x0000003b2e7f7221 */ /* 0x000fe20000000000 */
[----:B------:R-:W-:-:S01]  /*a430*/  FADD R128, R39, R66 ;  /* 0x0000004227807221 */ /* 0x000fc20000000000 */
[----:B------:R-:W-:Y:S01]  /*a440*/  @!P4 FMUL R123, R123, 0.5 ;  /* 0x3f0000007b7bc820 */ /* 0x000fe20000400000 */
[----:B-1----:R-:W-:Y:S01]  /*a450*/  @!P5 FMUL R80, R80, R80 ;  /* 0x000000505050d220 */ /* 0x002fe20000400000 */
[----:B------:R-:W-:Y:S01]  /*a460*/  FSETP.GEU.AND P5, PT, R122, -126, PT ;  /* 0xc2fc00007a00780b */ /* 0x000fe20003fae000 */
[----:B--2---:R-:W-:-:S01]  /*a470*/  FADD R78, R18, R45 ;  /* 0x0000002d124e7221 */ /* 0x004fc20000000000 */
[----:B------:R-:W-:Y:S01]  /*a480*/  FADD R82, R79, R82 ;  /* 0x000000524f527221 */ /* 0x000fe20000000000 */
[----:B------:R-:W-:-:S01]  /*a490*/  FADD R79, R72, R77 ;  /* 0x0000004d484f7221 */ /* 0x000fc20000000000 */
[----:B------:R-:W-:Y:S01]  /*a4a0*/  F2FP.SATFINITE.E4M3.F32.PACK_AB_MERGE_C R72, RZ, R72, RZ ;  /* 0x00000048ff48723e */ /* 0x000fe200048070ff */
[----:B------:R-:W-:Y:S01]  /*a4b0*/  @!P3 FMUL R83, R83, 0.5 ;  /* 0x3f0000005353b820 */ /* 0x000fe20000400000 */
[----:B------:R-:W-:Y:S01]  /*a4c0*/  FADD R87, R78, R81 ;  /* 0x000000514e577221 */ /* 0x000fe20000000000 */
[----:B------:R-:W-:-:S01]  /*a4d0*/  FADD R78, R19, R44 ;  /* 0x0000002c134e7221 */ /* 0x000fc20000000000 */
[----:B------:R-:W-:Y:S01]  /*a4e0*/  FADD R81, R24, R53 ;  /* 0x0000003518517221 */ /* 0x000fe20000000000 */
[----:B------:R1:W2:Y:S01]  /*a4f0*/  MUFU.EX2 R70, R83 ;  /* 0x0000005300467308 */ /* 0x0002a20000000800 */
[----:B------:R-:W-:-:S01]  /*a500*/  FADD R129, R79, R126 ;  /* 0x0000007e4f817221 */ /* 0x000fc20000000000 */
[----:B------:R-:W-:Y:S01]  /*a510*/  F2FP.SATFINITE.E4M3.F32.PACK_AB_MERGE_C R18, RZ, R18, RZ ;  /* 0x00000012ff12723e */ /* 0x000fe200048070ff */
[----:B---3--:R-:W-:Y:S01]  /*a520*/  @!P2 FMUL R15, R15, R15 ;  /* 0x0000000f0f0fa220 */ /* 0x008fe20000400000 */
[----:B------:R-:W-:Y:S01]  /*a530*/  @!P5 FMUL R122, R122, 0.5 ;  /* 0x3f0000007a7ad820 */ /* 0x000fe20000400000 */
[----:B------:R-:W-:Y:S01]  /*a540*/  F2FP.SATFINITE.E4M3.F32.PACK_AB_MERGE_C R19, RZ, R19, RZ ;  /* 0x00000013ff13723e */ /* 0x000fe200048070ff */
[----:B------:R-:W-:Y:S01]  /*a550*/  FADD R79, R30, R63 ;  /* 0x0000003f1e4f7221 */ /* 0x000fe20000000000 */
[----:B------:R-:W-:Y:S01]  /*a560*/  PRMT R16, R17, 0x7604, R16 ;  /* 0x0000760411107816 */ /* 0x000fe20000000010 */
[----:B------:R3:W4:Y:S01]  /*a570*/  MUFU.EX2 R75, R122 ;  /* 0x0000007a004b7308 */ /* 0x0007220000000800 */
[----:B-1----:R-:W-:-:S01]  /*a580*/  FADD R83, R29, R60 ;  /* 0x0000003c1d537221 */ /* 0x002fc20000000000 */
[----:B------:R-:W-:Y:S01]  /*a590*/  IMAD.U32 R17, R72, 0x10000, RZ ;  /* 0x0001000048117824 */ /* 0x000fe200078e00ff */
[----:B------:R-:W-:Y:S01]  /*a5a0*/  F2FP.SATFINITE.E4M3.F32.PACK_AB_MERGE_C R30, RZ, R30, RZ ;  /* 0x0000001eff1e723e */ /* 0x000fe200048070ff */
[----:B------:R-:W-:Y:S01]  /*a5b0*/  FADD R84, R81, R84 ;  /* 0x0000005451547221 */ /* 0x000fe20000000000 */
[----:B------:R-:W-:-:S01]  /*a5c0*/  FADD R83, R78, R83 ;  /* 0x000000534e537221 */ /* 0x000fc20000000000 */
[----:B------:R-:W-:Y:S01]  /*a5d0*/  FADD R81, R27, R54 ;  /* 0x000000361b517221 */ /* 0x000fe20000000000 */
[----:B------:R-:W-:-:S01]  /*a5e0*/  FADD R127, R124, R127 ;  /* 0x0000007f7c7f7221 */ /* 0x000fc20000000000 */
[----:B------:R-:W1:Y:S01]  /*a5f0*/  MUFU.EX2 R78, R123 ;  /* 0x0000007b004e7308 */ /* 0x000e620000000800 */
[----:B------:R-:W-:Y:S01]  /*a600*/  LOP3.LUT R18, R18, 0xff, RZ, 0xc0, !PT ;  /* 0x000000ff12127812 */ /* 0x000fe200078ec0ff */
[----:B------:R-:W-:Y:S01]  /*a610*/  FADD R124, R50, R15 ;  /* 0x0000000f327c7221 */ /* 0x000fe20000000000 */
[----:B------:R-:W-:Y:S01]  /*a620*/  LOP3.LUT R19, R19, 0xffff, RZ, 0xc0, !PT ;  /* 0x0000ffff13137812 */ /* 0x000fe200078ec0ff */
[----:B------:R-:W-:Y:S01]  /*a630*/  FADD R125, R51, R80 ;  /* 0x00000050337d7221 */ /* 0x000fe20000000000 */
[----:B------:R-:W-:Y:S01]  /*a640*/  F2FP.SATFINITE.E4M3.F32.PACK_AB_MERGE_C R60, RZ, R60, RZ ;  /* 0x0000003cff3c723e */ /* 0x000fe200048070ff */
[----:B------:R-:W-:Y:S01]  /*a650*/  FADD R130, R81, R128 ;  /* 0x0000008051827221 */ /* 0x000fe20000000000 */
[----:B------:R-:W-:Y:S01]  /*a660*/  F2FP.SATFINITE.E4M3.F32.PACK_AB_MERGE_C R32, RZ, R32, RZ ;  /* 0x00000020ff20723e */ /* 0x000fe200048070ff */
[----:B--2---:R-:W-:Y:S01]  /*a670*/  @!P3 FMUL R70, R70, R70 ;  /* 0x000000464646b220 */ /* 0x004fe20000400000 */
[----:B------:R-:W-:Y:S01]  /*a680*/  LOP3.LUT R16, R16, 0xff0000, R17, 0xf8, !PT ;  /* 0x00ff000010107812 */ /* 0x000fe200078ef811 */
[----:B------:R-:W-:Y:S01]  /*a690*/  IMAD.U32 R17, R30, 0x10000, RZ ;  /* 0x000100001e117824 */ /* 0x000fe200078e00ff */
[----:B------:R-:W-:Y:S01]  /*a6a0*/  F2FP.SATFINITE.E4M3.F32.PACK_AB_MERGE_C R15, RZ, R15, RZ ;  /* 0x0000000fff0f723e */ /* 0x000fe200048070ff */
[----:B------:R-:W-:Y:S01]  /*a6b0*/  FADD R81, R31, R58 ;  /* 0x0000003a1f517221 */ /* 0x000fe20000000000 */
[----:B------:R-:W-:Y:S01]  /*a6c0*/  PRMT R18, R19, 0x7604, R18 ;  /* 0x0000760413127816 */ /* 0x000fe20000000012 */
[----:B---3--:R-:W-:Y:S01]  /*a6d0*/  FADD R122, R38, R67 ;  /* 0x00000043267a7221 */ /* 0x008fe20000000000 */
[----:B------:R-:W-:Y:S01]  /*a6e0*/  LOP3.LUT R60, R60, 0xffff, RZ, 0xc0, !PT ;  /* 0x0000ffff3c3c7812 */ /* 0x000fe200078ec0ff */
[----:B------:R-:W-:Y:S01]  /*a6f0*/  IMAD.U32 R15, R15, 0x10000, RZ ;  /* 0x000100000f0f7824 */ /* 0x000fe200078e00ff */
[----:B------:R-:W-:Y:S01]  /*a700*/  F2FP.SATFINITE.E4M3.F32.PACK_AB_MERGE_C R51, RZ, R51, RZ ;  /* 0x00000033ff33723e */ /* 0x000fe200048070ff */
[----:B------:R-:W-:Y:S01]  /*a710*/  FADD R126, R43, R70 ;  /* 0x000000462b7e7221 */ /* 0x000fe20000000000 */
[----:B------:R-:W-:Y:S01]  /*a720*/  F2FP.SATFINITE.E4M3.F32.PACK_AB_MERGE_C R46, RZ, R46, RZ ;  /* 0x0000002eff2e723e */ /* 0x000fe200048070ff */
[----:B------:R-:W-:Y:S01]  /*a730*/  FADD R132, R122, R125 ;  /* 0x0000007d7a847221 */ /* 0x000fe20000000000 */
[----:B------:R-:W-:Y:S01]  /*a740*/  F2FP.SATFINITE.E4M3.F32.PACK_AB_MERGE_C R20, RZ, R20, RZ ;  /* 0x00000014ff14723e */ /* 0x000fe200048070ff */
[----:B------:R-:W-:Y:S01]  /*a750*/  IMAD.U32 R51, R51, 0x10000, RZ ;  /* 0x0001000033337824 */ /* 0x000fe200078e00ff */
[----:B------:R-:W-:Y:S01]  /*a760*/  LOP3.LUT R25, R25, 0xff, RZ, 0xc0, !PT ;  /* 0x000000ff19197812 */ /* 0x000fe200078ec0ff */
[----:B----4-:R-:W-:Y:S01]  /*a770*/  @!P5 FMUL R75, R75, R75 ;  /* 0x0000004b4b4bd220 */ /* 0x010fe20000400000 */
[----:B------:R-:W-:Y:S01]  /*a780*/  LOP3.LUT R32, R32, 0xff, RZ, 0xc0, !PT ;  /* 0x000000ff20207812 */ /* 0x000fe200078ec0ff */
[----:B-1----:R-:W-:Y:S01]  /*a790*/  @!P4 FMUL R78, R78, R78 ;  /* 0x0000004e4e4ec220 */ /* 0x002fe20000400000 */
[----:B------:R-:W-:Y:S01]  /*a7a0*/  LOP3.LUT R33, R33, 0xffff, RZ, 0xc0, !PT ;  /* 0x0000ffff21217812 */ /* 0x000fe200078ec0ff */
[----:B------:R-:W-:Y:S01]  /*a7b0*/  FADD R122, R42, R71 ;  /* 0x000000472a7a7221 */ /* 0x000fe20000000000 */
[----:B------:R-:W-:Y:S01]  /*a7c0*/  F2FP.SATFINITE.E4M3.F32.PACK_AB_MERGE_C R31, RZ, R31, RZ ;  /* 0x0000001fff1f723e */ /* 0x000fe200048070ff */
[----:B------:R-:W-:Y:S01]  /*a7d0*/  FADD R123, R35, R62 ;  /* 0x0000003e237b7221 */ /* 0x000fe20000000000 */
[----:B------:R-:W-:Y:S01]  /*a7e0*/  F2FP.SATFINITE.E4M3.F32.PACK_AB_MERGE_C R28, RZ, R28, RZ ;  /* 0x0000001cff1c723e */ /* 0x000fe200048070ff */
[----:B------:R-:W-:Y:S01]  /*a7f0*/  FADD R125, R76, R75 ;  /* 0x0000004b4c7d7221 */ /* 0x000fe20000000000 */
[----:B------:R-:W-:Y:S01]  /*a800*/  F2FP.SATFINITE.E4M3.F32.PACK_AB_MERGE_C R29, RZ, R29, RZ ;  /* 0x0000001dff1d723e */ /* 0x000fe200048070ff */
[----:B------:R-:W-:Y:S01]  /*a810*/  FADD R128, R47, R78 ;  /* 0x0000004e2f807221 */ /* 0x000fe20000000000 */
[----:B------:R-:W-:Y:S01]  /*a820*/  F2FP.SATFINITE.E4M3.F32.PACK_AB_MERGE_C R40, RZ, R40, RZ ;  /* 0x00000028ff28723e */ /* 0x000fe200048070ff */
[----:B------:R-:W-:Y:S01]  /*a830*/  FADD R79, R79, R124 ;  /* 0x0000007c4f4f7221 */ /* 0x000fe20000000000 */
[----:B------:R-:W-:Y:S01]  /*a840*/  PRMT R60, R60, 0x7604, R61 ;  /* 0x000076043c3c7816 */ /* 0x000fe2000000003d */
[----:B------:R-:W-:Y:S01]  /*a850*/  FADD R122, R122, R125 ;  /* 0x0000007d7a7a7221 */ /* 0x000fe20000000000 */
[----:B------:R-:W-:Y:S01]  /*a860*/  LOP3.LUT R17, R18, 0xff0000, R17, 0xf8, !PT ;  /* 0x00ff000012117812 */ /* 0x000fe200078ef811 */
[----:B------:R-:W-:Y:S01]  /*a870*/  IMAD.U32 R18, R73, 0x10000, RZ ;  /* 0x0001000049127824 */ /* 0x000fe200078e00ff */
[----:B------:R-:W-:Y:S01]  /*a880*/  LOP3.LUT R46, R46, 0xffff, RZ, 0xc0, !PT ;  /* 0x0000ffff2e2e7812 */ /* 0x000fe200078ec0ff */
[----:B------:R-:W-:Y:S01]  /*a890*/  FADD R81, R81, R126 ;  /* 0x0000007e51517221 */ /* 0x000fe20000000000 */
[----:B------:R-:W-:Y:S01]  /*a8a0*/  F2FP.SATFINITE.E4M3.F32.PACK_AB_MERGE_C R23, RZ, R23, RZ ;  /* 0x00000017ff17723e */ /* 0x000fe200048070ff */
[----:B------:R-:W-:Y:S01]  /*a8b0*/  FADD R128, R123, R128 ;  /* 0x000000807b807221 */ /* 0x000fe20000000000 */
[----:B------:R-:W-:Y:S01]  /*a8c0*/  F2FP.SATFINITE.E4M3.F32.PACK_AB_MERGE_C R24, RZ, R24, RZ ;  /* 0x00000018ff18723e */ /* 0x000fe200048070ff */
[----:B------:R-:W-:Y:S01]  /*a8d0*/  FADD R85, R85, R120 ;  /* 0x0000007855557221 */ /* 0x000fe20000000000 */
[----:B------:R-:W-:Y:S01]  /*a8e0*/  LOP3.LUT R20, R20, 0xff, RZ, 0xc0, !PT ;  /* 0x000000ff14147812 */ /* 0x000fe200078ec0ff */
[----:B------:R-:W-:Y:S01]  /*a8f0*/  FADD R86, R86, R121 ;  /* 0x0000007956567221 */ /* 0x000fe20000000000 */
[----:B------:R-:W-:Y:S01]  /*a900*/  PRMT R25, R26, 0x7604, R25 ;  /* 0x000076041a197816 */ /* 0x000fe20000000019 */
[----:B------:R-:W-:Y:S01]  /*a910*/  FADD R82, R87, R82 ;  /* 0x0000005257527221 */ /* 0x000fe20000000000 */
[----:B------:R-:W-:Y:S01]  /*a920*/  PRMT R32, R33, 0x7604, R32 ;  /* 0x0000760421207816 */ /* 0x000fe20000000020 */
[----:B------:R-:W-:Y:S01]  /*a930*/  FADD R83, R83, R84 ;  /* 0x0000005453537221 */ /* 0x000fe20000000000 */
[----:B------:R-:W-:Y:S01]  /*a940*/  F2FP.SATFINITE.E4M3.F32.PACK_AB_MERGE_C R50, RZ, R50, RZ ;  /* 0x00000032ff32723e */ /* 0x000fe200048070ff */
[----:B------:R-:W-:Y:S01]  /*a950*/  FADD R129, R129, R132 ;  /* 0x0000008481817221 */ /* 0x000fe20000000000 */
[----:B------:R-:W-:Y:S01]  /*a960*/  F2FP.SATFINITE.E4M3.F32.PACK_AB_MERGE_C R77, RZ, R77, RZ ;  /* 0x0000004dff4d723e */ /* 0x000fe200048070ff */
[----:B------:R-:W-:Y:S01]  /*a970*/  FADD R127, R130, R127 ;  /* 0x0000007f827f7221 */ /* 0x000fe20000000000 */
[----:B------:R-:W-:Y:S01]  /*a980*/  F2FP.SATFINITE.E4M3.F32.PACK_AB_MERGE_C R27, RZ, R27, RZ ;  /* 0x0000001bff1b723e */ /* 0x000fe200048070ff */
[----:B------:R-:W-:Y:S01]  /*a990*/  FADD R122, R79, R122 ;  /* 0x0000007a4f7a7221 */ /* 0x000fe20000000000 */
[----:B------:R-:W-:Y:S01]  /*a9a0*/  LOP3.LUT R31, R31, 0xffff, RZ, 0xc0, !PT ;  /* 0x0000ffff1f1f7812 */ /* 0x000fe200078ec0ff */
        /* <DEDUP_REMOVED lines=13> */
[----:B------:R-:W-:Y:S01]  /*aa80*/  F2FP.SATFINITE.E4M3.F32.PACK_AB_MERGE_C R42, RZ, R42, RZ ;  /* 0x0000002aff2a723e */ /* 0x000fe200048070ff */
[----:B------:R-:W-:Y:S01]  /*aa90*/  FADD R122, R122, R127 ;  /* 0x0000007f7a7a7221 */ /* 0x000fe20000000000 */
[----:B------:R-:W-:Y:S01]  /*aaa0*/  LOP3.LUT R60, R60, 0xff0000, R15, 0xf8, !PT ;  /* 0x00ff00003c3c7812 */ /* 0x000fe200078ef80f */
[----:B------:R-:W-:Y:S01]  /*aab0*/  IMAD.SHL.U32 R15, R46, 0x1000000, RZ ;  /* 0x010000002e0f7824 */ /* 0x000fe200078e00ff */
[----:B------:R-:W-:Y:S01]  /*aac0*/  F2FP.SATFINITE.E4M3.F32.PACK_AB_MERGE_C R34, RZ, R34, RZ ;  /* 0x00000022ff22723e */ /* 0x000fe200048070ff */
[----:B------:R-:W-:Y:S01]  /*aad0*/  IMAD.U32 R19, R38, 0x10000, RZ ;  /* 0x0001000026137824 */ /* 0x000fe200078e00ff */
[----:B------:R-:W-:Y:S01]  /*aae0*/  F2FP.SATFINITE.E4M3.F32.PACK_AB_MERGE_C R35, RZ, R35, RZ ;  /* 0x00000023ff23723e */ /* 0x000fe200048070ff */
[----:B------:R-:W-:Y:S01]  /*aaf0*/  IMAD.U32 R42, R42, 0x10000, RZ ;  /* 0x000100002a2a7824 */ /* 0x000fe200078e00ff */
[----:B------:R-:W-:-:S02]  /*ab00*/  FSETP.GEU.AND P2, PT, R22, -126, PT ;  /* 0xc2fc00001600780b */ /* 0x000fc40003f4e000 */
[----:B------:R-:W-:Y:S02]  /*ab10*/  LOP3.LUT R23, R23, 0xff, RZ, 0xc0, !PT ;  /* 0x000000ff17177812 */ /* 0x000fe400078ec0ff */
[----:B------:R-:W-:Y:S02]  /*ab20*/  LOP3.LUT R24, R24, 0xffff, RZ, 0xc0, !PT ;  /* 0x0000ffff18187812 */ /* 0x000fe400078ec0ff */
[----:B------:R-:W-:Y:S01]  /*ab30*/  PRMT R20, R21, 0x7604, R20 ;  /* 0x0000760415147816 */ /* 0x000fe20000000014 */
[----:B------:R-:W-:Y:S01]  /*ab40*/  IMAD.U32 R21, R50, 0x10000, RZ ;  /* 0x0001000032157824 */ /* 0x000fe200078e00ff */
[----:B------:R-:W-:Y:S02]  /*ab50*/  F2FP.SATFINITE.E4M3.F32.PACK_AB_MERGE_C R36, RZ, R36, RZ ;  /* 0x00000024ff24723e */ /* 0x000fe400048070ff */
[----:B------:R-:W-:Y:S02]  /*ab60*/  F2FP.SATFINITE.E4M3.F32.PACK_AB_MERGE_C R37, RZ, R37, RZ ;  /* 0x00000025ff25723e */ /* 0x000fe400048070ff */
[----:B------:R-:W-:Y:S01]  /*ab70*/  F2FP.SATFINITE.E4M3.F32.PACK_AB_MERGE_C R45, RZ, R45, RZ ;  /* 0x0000002dff2d723e */ /* 0x000fe200048070ff */
[----:B------:R-:W-:Y:S01]  /*ab80*/  @!P2 FMUL R22, R22, 0.5 ;  /* 0x3f0000001616a820 */ /* 0x000fe20000400000 */
[----:B------:R-:W-:-:S02]  /*ab90*/  F2FP.SATFINITE.E4M3.F32.PACK_AB_MERGE_C R44, RZ, R44, RZ ;  /* 0x0000002cff2c723e */ /* 0x000fc400048070ff */
[----:B------:R-:W-:Y:S01]  /*aba0*/  LOP3.LUT R25, R25, 0xff0000, R18, 0xf8, !PT ;  /* 0x00ff000019197812 */ /* 0x000fe200078ef812 */
[----:B------:R-:W-:Y:S01]  /*abb0*/  IMAD.SHL.U32 R18, R31, 0x1000000, RZ ;  /* 0x010000001f127824 */ /* 0x000fe200078e00ff */
[----:B------:R-:W-:Y:S01]  /*abc0*/  LOP3.LUT R32, R32, 0xff0000, R51, 0xf8, !PT ;  /* 0x00ff000020207812 */ /* 0x000fe200078ef833 */
[----:B------:R-:W1:Y:S01]  /*abd0*/  MUFU.EX2 R22, R22 ;  /* 0x0000001600167308 */ /* 0x000e620000000800 */
[----:B------:R-:W-:Y:S02]  /*abe0*/  LOP3.LUT R27, R27, 0xffff, RZ, 0xc0, !PT ;  /* 0x0000ffff1b1b7812 */ /* 0x000fe400078ec0ff */
[----:B------:R-:W-:Y:S02]  /*abf0*/  F2FP.SATFINITE.E4M3.F32.PACK_AB_MERGE_C R39, RZ, R39, RZ ;  /* 0x00000027ff27723e */ /* 0x000fe400048070ff */
[----:B------:R-:W-:Y:S01]  /*ac00*/  LOP3.LUT R43, R43, 0xffff, RZ, 0xc0, !PT ;  /* 0x0000ffff2b2b7812 */ /* 0x000fe200078ec0ff */
[----:B------:R-:W-:Y:S01]  /*ac10*/  IMAD.SHL.U32 R27, R27, 0x1000000, RZ ;  /* 0x010000001b1b7824 */ /* 0x000fe200078e00ff */
[----:B------:R-:W-:-:S02]  /*ac20*/  LOP3.LUT R54, R54, 0xffff, RZ, 0xc0, !PT ;  /* 0x0000ffff36367812 */ /* 0x000fc400078ec0ff */
[----:B------:R-:W-:Y:S02]  /*ac30*/  FSETP.GEU.AND P3, PT, R14, -126, PT ;  /* 0xc2fc00000e00780b */ /* 0x000fe40003f6e000 */
[----:B------:R-:W-:Y:S02]  /*ac40*/  PRMT R28, R29, 0x7604, R28 ;  /* 0x000076041d1c7816 */ /* 0x000fe4000000001c */
[----:B------:R-:W-:Y:S02]  /*ac50*/  PRMT R40, R40, 0x7604, R41 ;  /* 0x0000760428287816 */ /* 0x000fe40000000029 */
[----:B------:R-:W-:Y:S02]  /*ac60*/  F2FP.SATFINITE.E4M3.F32.PACK_AB_MERGE_C R76, RZ, R76, RZ ;  /* 0x0000004cff4c723e */ /* 0x000fe400048070ff */
[----:B------:R-:W-:Y:S01]  /*ac70*/  F2FP.SATFINITE.E4M3.F32.PACK_AB_MERGE_C R63, RZ, R63, RZ ;  /* 0x0000003fff3f723e */ /* 0x000fe200048070ff */
[----:B-1----:R-:W-:Y:S01]  /*ac80*/  @!P2 FMUL R22, R22, R22 ;  /* 0x000000161616a220 */ /* 0x002fe20000400000 */
[----:B------:R-:W-:Y:S01]  /*ac90*/  LOP3.LUT R34, R34, 0xffff, RZ, 0xc0, !PT ;  /* 0x0000ffff22227812 */ /* 0x000fe200078ec0ff */
[----:B------:R-:W-:Y:S01]  /*aca0*/  IMAD.U32 R29, R76, 0x10000, RZ ;  /* 0x000100004c1d7824 */ /* 0x000fe200078e00ff */
[----:B------:R-:W-:Y:S01]  /*acb0*/  LOP3.LUT R35, R35, 0xffff, RZ, 0xc0, !PT ;  /* 0x0000ffff23237812 */ /* 0x000fe200078ec0ff */
[----:B------:R-:W-:Y:S01]  /*acc0*/  IMAD.U32 R63, R63, 0x10000, RZ ;  /* 0x000100003f3f7824 */ /* 0x000fe200078e00ff */
[----:B------:R-:W-:Y:S01]  /*acd0*/  F2FP.SATFINITE.E4M3.F32.PACK_AB_MERGE_C R47, RZ, R47, RZ ;  /* 0x0000002fff2f723e */ /* 0x000fe200048070ff */
[----:B------:R-:W-:Y:S01]  /*ace0*/  IMAD.SHL.U32 R34, R34, 0x1000000, RZ ;  /* 0x0100000022227824 */ /* 0x000fe200078e00ff */
[----:B------:R-:W-:Y:S01]  /*acf0*/  F2FP.SATFINITE.E4M3.F32.PACK_AB_MERGE_C R58, RZ, R58, RZ ;  /* 0x0000003aff3a723e */ /* 0x000fe200048070ff */
[----:B------:R-:W-:Y:S01]  /*ad00*/  @!P3 FMUL R14, R14, 0.5 ;  /* 0x3f0000000e0eb820 */ /* 0x000fe20000400000 */
[----:B------:R-:W-:Y:S01]  /*ad10*/  PRMT R23, R24, 0x7604, R23 ;  /* 0x0000760418177816 */ /* 0x000fe20000000017 */
[----:B------:R-:W-:Y:S01]  /*ad20*/  IMAD.SHL.U32 R24, R43, 0x1000000, RZ ;  /* 0x010000002b187824 */ /* 0x000fe200078e00ff */
[----:B------:R-:W-:Y:S01]  /*ad30*/  LOP3.LUT R36, R36, 0xff, RZ, 0xc0, !PT ;  /* 0x000000ff24247812 */ /* 0x000fe200078ec0ff */
[----:B------:R-:W-:-:S01]  /*ad40*/  FFMA R7, R22, R7, R83 ;  /* 0x0000000716077223 */ /* 0x000fc20000000053 */
[----:B------:R-:W-:Y:S01]  /*ad50*/  LOP3.LUT R37, R37, 0xffff, RZ, 0xc0, !PT ;  /* 0x0000ffff25257812 */ /* 0x000fe200078ec0ff */
[-C--:B------:R-:W-:Y:S01]  /*ad60*/  FMUL R88, R88, R22.reuse ;  /* 0x0000001658587220 */ /* 0x080fe20000400000 */
[----:B------:R-:W-:Y:S01]  /*ad70*/  F2FP.SATFINITE.E4M3.F32.PACK_AB_MERGE_C R49, RZ, R49, RZ ;  /* 0x00000031ff31723e */ /* 0x000fe200048070ff */
[----:B------:R-:W-:Y:S01]  /*ad80*/  FMUL R89, R89, R22 ;  /* 0x0000001659597220 */ /* 0x000fe20000400000 */
[----:B------:R-:W-:Y:S01]  /*ad90*/  F2FP.SATFINITE.E4M3.F32.PACK_AB_MERGE_C R48, RZ, R48, RZ ;  /* 0x00000030ff30723e */ /* 0x000fe200048070ff */
[----:B------:R-:W-:Y:S01]  /*ada0*/  FMUL R92, R92, R22 ;  /* 0x000000165c5c7220 */ /* 0x000fe20000400000 */
[----:B------:R-:W-:Y:S01]  /*adb0*/  F2FP.SATFINITE.E4M3.F32.PACK_AB_MERGE_C R52, RZ, R52, RZ ;  /* 0x00000034ff34723e */ /* 0x000fe200048070ff */
[-C--:B------:R-:W-:Y:S01]  /*adc0*/  FMUL R93, R93, R22.reuse ;  /* 0x000000165d5d7220 */ /* 0x080fe20000400000 */
[----:B------:R-:W-:Y:S01]  /*add0*/  F2FP.SATFINITE.E4M3.F32.PACK_AB_MERGE_C R53, RZ, R53, RZ ;  /* 0x00000035ff35723e */ /* 0x000fe200048070ff */
[-C--:B------:R-:W-:Y:S01]  /*ade0*/  FMUL R96, R96, R22.reuse ;  /* 0x0000001660607220 */ /* 0x080fe20000400000 */
[----:B------:R-:W-:Y:S01]  /*adf0*/  LOP3.LUT R45, R45, 0xff, RZ, 0xc0, !PT ;  /* 0x000000ff2d2d7812 */ /* 0x000fe200078ec0ff */
[-C--:B------:R-:W-:Y:S01]  /*ae00*/  FMUL R97, R97, R22.reuse ;  /* 0x0000001661617220 */ /* 0x080fe20000400000 */
[----:B------:R-:W-:Y:S01]  /*ae10*/  LOP3.LUT R44, R44, 0xffff, RZ, 0xc0, !PT ;  /* 0x0000ffff2c2c7812 */ /* 0x000fe200078ec0ff */
[-C--:B------:R-:W-:Y:S01]  /*ae20*/  FMUL R100, R100, R22.reuse ;  /* 0x0000001664647220 */ /* 0x080fe20000400000 */
[----:B------:R-:W-:Y:S01]  /*ae30*/  LOP3.LUT R39, R39, 0xffff, RZ, 0xc0, !PT ;  /* 0x0000ffff27277812 */ /* 0x000fe200078ec0ff */
[----:B------:R-:W-:Y:S01]  /*ae40*/  FMUL R101, R101, R22 ;  /* 0x0000001665657220 */ /* 0x000fe20000400000 */
[----:B------:R-:W-:Y:S01]  /*ae50*/  LOP3.LUT R32, R32, R15, RZ, 0xfc, !PT ;  /* 0x0000000f20207212 */ /* 0x000fe200078efcff */
[----:B------:R-:W-:Y:S01]  /*ae60*/  IMAD.SHL.U32 R15, R54, 0x1000000, RZ ;  /* 0x01000000360f7824 */ /* 0x000fe200078e00ff */
[----:B------:R-:W-:Y:S01]  /*ae70*/  F2FP.SATFINITE.E4M3.F32.PACK_AB_MERGE_C R70, RZ, R70, RZ ;  /* 0x00000046ff46723e */ /* 0x000fe200048070ff */
[----:B------:R-:W-:Y:S01]  /*ae80*/  FMUL R104, R104, R22 ;  /* 0x0000001668687220 */ /* 0x000fe20000400000 */
[----:B------:R-:W-:Y:S01]  /*ae90*/  F2FP.SATFINITE.E4M3.F32.PACK_AB_MERGE_C R56, RZ, R56, RZ ;  /* 0x00000038ff38723e */ /* 0x000fe200048070ff */
[-C--:B------:R-:W-:Y:S01]  /*aea0*/  FMUL R105, R105, R22.reuse ;  /* 0x0000001669697220 */ /* 0x080fe20000400000 */
[----:B------:R-:W-:Y:S01]  /*aeb0*/  LOP3.LUT R21, R28, 0xff0000, R21, 0xf8, !PT ;  /* 0x00ff00001c157812 */ /* 0x000fe200078ef815 */
[-C--:B------:R-:W-:Y:S01]  /*aec0*/  FMUL R108, R108, R22.reuse ;  /* 0x000000166c6c7220 */ /* 0x080fe20000400000 */
[----:B------:R-:W-:Y:S01]  /*aed0*/  LOP3.LUT R40, R40, 0xff0000, R77, 0xf8, !PT ;  /* 0x00ff000028287812 */ /* 0x000fe200078ef84d */
[-C--:B------:R-:W-:Y:S01]  /*aee0*/  FMUL R109, R109, R22.reuse ;  /* 0x000000166d6d7220 */ /* 0x080fe20000400000 */
[----:B------:R-:W-:Y:S01]  /*aef0*/  F2FP.SATFINITE.E4M3.F32.PACK_AB_MERGE_C R67, RZ, R67, RZ ;  /* 0x00000043ff43723e */ /* 0x000fe200048070ff */
[-C--:B------:R-:W-:Y:S01]  /*af00*/  FMUL R112, R112, R22.reuse ;  /* 0x0000001670707220 */ /* 0x080fe20000400000 */
[----:B------:R-:W-:Y:S01]  /*af10*/  F2FP.SATFINITE.E4M3.F32.PACK_AB_MERGE_C R71, RZ, R71, RZ ;  /* 0x00000047ff47723e */ /* 0x000fe200048070ff */
[----:B------:R-:W-:Y:S01]  /*af20*/  FMUL R113, R113, R22 ;  /* 0x0000001671717220 */ /* 0x000fe20000400000 */
[----:B------:R-:W-:Y:S01]  /*af30*/  LOP3.LUT R17, R17, R18, RZ, 0xfc, !PT ;  /* 0x0000001211117212 */ /* 0x000fe200078efcff */
[----:B------:R-:W-:Y:S01]  /*af40*/  IMAD.SHL.U32 R18, R35, 0x1000000, RZ ;  /* 0x0100000023127824 */ /* 0x000fe200078e00ff */
[----:B------:R-:W-:Y:S01]  /*af50*/  LOP3.LUT R47, R47, 0xffff, RZ, 0xc0, !PT ;  /* 0x0000ffff2f2f7812 */ /* 0x000fe200078ec0ff */
[----:B------:R-:W-:Y:S01]  /*af60*/  IMAD.U32 R67, R67, 0x10000, RZ ;  /* 0x0001000043437824 */ /* 0x000fe200078e00ff */
[----:B------:R-:W-:Y:S01]  /*af70*/  LOP3.LUT R58, R58, 0xffff, RZ, 0xc0, !PT ;  /* 0x0000ffff3a3a7812 */ /* 0x000fe200078ec0ff */
[----:B------:R-:W-:Y:S01]  /*af80*/  IMAD.U32 R71, R71, 0x10000, RZ ;  /* 0x0001000047477824 */ /* 0x000fe200078e00ff */
[----:B------:R-:W-:Y:S01]  /*af90*/  F2FP.SATFINITE.E4M3.F32.PACK_AB_MERGE_C R55, RZ, R55, RZ ;  /* 0x00000037ff37723e */ /* 0x000fe200048070ff */
[----:B------:R-:W-:Y:S01]  /*afa0*/  FMUL R116, R116, R22 ;  /* 0x0000001674747220 */ /* 0x000fe20000400000 */
[----:B------:R-:W-:Y:S01]  /*afb0*/  F2FP.SATFINITE.E4M3.F32.PACK_AB_MERGE_C R62, RZ, R62, RZ ;  /* 0x0000003eff3e723e */ /* 0x000fe200048070ff */
[----:B------:R-:W-:Y:S01]  /*afc0*/  FMUL R117, R117, R22 ;  /* 0x0000001675757220 */ /* 0x000fe20000400000 */
[----:B------:R-:W-:-:S02]  /*afd0*/  PRMT R36, R37, 0x7604, R36 ;  /* 0x0000760425247816 */ /* 0x000fc40000000024 */
[----:B------:R-:W-:Y:S02]  /*afe0*/  LOP3.LUT R49, R49, 0xff, RZ, 0xc0, !PT ;  /* 0x000000ff31317812 */ /* 0x000fe400078ec0ff */
[----:B------:R-:W-:Y:S02]  /*aff0*/  LOP3.LUT R48, R48, 0xffff, RZ, 0xc0, !PT ;  /* 0x0000ffff30307812 */ /* 0x000fe400078ec0ff */
[----:B------:R-:W-:Y:S02]  /*b000*/  LOP3.LUT R52, R52, 0xff, RZ, 0xc0, !PT ;  /* 0x000000ff34347812 */ /* 0x000fe400078ec0ff */
[----:B------:R-:W-:Y:S02]  /*b010*/  LOP3.LUT R53, R53, 0xffff, RZ, 0xc0, !PT ;  /* 0x0000ffff35357812 */ /* 0x000fe400078ec0ff */
[----:B------:R-:W-:Y:S02]  /*b020*/  PRMT R44, R44, 0x7604, R45 ;  /* 0x000076042c2c7816 */ /* 0x000fe4000000002d */
[----:B------:R-:W-:-:S02]  /*b030*/  F2FP.SATFINITE.E4M3.F32.PACK_AB_MERGE_C R65, RZ, R65, RZ ;  /* 0x00000041ff41723e */ /* 0x000fc400048070ff */
[----:B------:R-:W-:Y:S02]  /*b040*/  F2FP.SATFINITE.E4M3.F32.PACK_AB_MERGE_C R64, RZ, R64, RZ ;  /* 0x00000040ff40723e */ /* 0x000fe400048070ff */
[----:B------:R-:W-:Y:S02]  /*b050*/  F2FP.SATFINITE.E4M3.F32.PACK_AB_MERGE_C R69, RZ, R69, RZ ;  /* 0x00000045ff45723e */ /* 0x000fe400048070ff */
[----:B------:R-:W-:Y:S02]  /*b060*/  F2FP.SATFINITE.E4M3.F32.PACK_AB_MERGE_C R68, RZ, R68, RZ ;  /* 0x00000044ff44723e */ /* 0x000fe400048070ff */
[----:B------:R-:W-:Y:S01]  /*b070*/  LOP3.LUT R19, R20, 0xff0000, R19, 0xf8, !PT ;  /* 0x00ff000014137812 */ /* 0x000fe200078ef813 */
[----:B------:R-:W-:Y:S01]  /*b080*/  IMAD.SHL.U32 R20, R39, 0x1000000, RZ ;  /* 0x0100000027147824 */ /* 0x000fe200078e00ff */
[----:B------:R-:W-:Y:S02]  /*b090*/  LOP3.LUT R23, R23, 0xff0000, R42, 0xf8, !PT ;  /* 0x00ff000017177812 */ /* 0x000fe400078ef82a */
[----:B------:R-:W-:-:S02]  /*b0a0*/  F2FP.SATFINITE.E4M3.F32.PACK_AB_MERGE_C R74, RZ, R74, RZ ;  /* 0x0000004aff4a723e */ /* 0x000fc400048070ff */
[----:B------:R-:W-:Y:S02]  /*b0b0*/  F2FP.SATFINITE.E4M3.F32.PACK_AB_MERGE_C R66, RZ, R66, RZ ;  /* 0x00000042ff42723e */ /* 0x000fe400048070ff */
[----:B------:R-:W-:Y:S01]  /*b0c0*/  LOP3.LUT R70, R70, 0xffff, RZ, 0xc0, !PT ;  /* 0x0000ffff46467812 */ /* 0x000fe200078ec0ff */
[----:B------:R-:W-:Y:S01]  /*b0d0*/  IMAD.U32 R33, R74, 0x10000, RZ ;  /* 0x000100004a217824 */ /* 0x000fe200078e00ff */
[----:B------:R-:W-:Y:S02]  /*b0e0*/  LOP3.LUT R56, R56, 0xff, RZ, 0xc0, !PT ;  /* 0x000000ff38387812 */ /* 0x000fe400078ec0ff */
[----:B------:R-:W-:Y:S02]  /*b0f0*/  F2FP.SATFINITE.E4M3.F32.PACK_AB_MERGE_C R80, RZ, R80, RZ ;  /* 0x00000050ff50723e */ /* 0x000fe400048070ff */
[----:B------:R-:W-:Y:S02]  /*b100*/  F2FP.SATFINITE.E4M3.F32.PACK_AB_MERGE_C R75, RZ, R75, RZ ;  /* 0x0000004bff4b723e */ /* 0x000fe400048070ff */
[----:B------:R-:W-:Y:S01]  /*b110*/  LOP3.LUT R16, R16, R27, RZ, 0xfc, !PT ;  /* 0x0000001b10107212 */ /* 0x000fe200078efcff */
[----:B------:R-:W-:Y:S01]  /*b120*/  IMAD.SHL.U32 R27, R70, 0x1000000, RZ ;  /* 0x01000000461b7824 */ /* 0x000fe200078e00ff */
[----:B------:R-:W-:Y:S01]  /*b130*/  LOP3.LUT R21, R21, R24, RZ, 0xfc, !PT ;  /* 0x0000001815157212 */ /* 0x000fe200078efcff */
[----:B------:R-:W-:Y:S01]  /*b140*/  IMAD.SHL.U32 R24, R47, 0x1000000, RZ ;  /* 0x010000002f187824 */ /* 0x000fe200078e00ff */
[----:B------:R-:W-:Y:S01]  /*b150*/  LOP3.LUT R40, R40, R15, RZ, 0xfc, !PT ;  /* 0x0000000f28287212 */ /* 0x000fe200078efcff */
[----:B------:R-:W-:Y:S01]  /*b160*/  IMAD.SHL.U32 R15, R58, 0x1000000, RZ ;  /* 0x010000003a0f7824 */ /* 0x000fe200078e00ff */
[----:B------:R-:W-:Y:S01]  /*b170*/  LOP3.LUT R55, R55, 0xffff, RZ, 0xc0, !PT ;  /* 0x0000ffff37377812 */ /* 0x000fe200078ec0ff */
[----:B------:R-:W-:Y:S01]  /*b180*/  IMAD.U32 R37, R80, 0x10000, RZ ;  /* 0x0001000050257824 */ /* 0x000fe200078e00ff */
[----:B------:R-:W-:Y:S01]  /*b190*/  LOP3.LUT R62, R62, 0xffff, RZ, 0xc0, !PT ;  /* 0x0000ffff3e3e7812 */ /* 0x000fe200078ec0ff */
[----:B------:R-:W-:Y:S01]  /*b1a0*/  IMAD.U32 R75, R75, 0x10000, RZ ;  /* 0x000100004b4b7824 */ /* 0x000fe200078e00ff */
[----:B------:R-:W-:Y:S01]  /*b1b0*/  F2FP.SATFINITE.E4M3.F32.PACK_AB_MERGE_C R59, RZ, R59, RZ ;  /* 0x0000003bff3b723e */ /* 0x000fe200048070ff */
[----:B------:R-:W-:Y:S01]  /*b1c0*/  IMAD.SHL.U32 R55, R55, 0x1000000, RZ ;  /* 0x0100000037377824 */ /* 0x000fe200078e00ff */
[----:B------:R-:W-:-:S02]  /*b1d0*/  F2FP.SATFINITE.E4M3.F32.PACK_AB_MERGE_C R78, RZ, R78, RZ ;  /* 0x0000004eff4e723e */ /* 0x000fc400048070ff */
[----:B------:R-:W-:Y:S02]  /*b1e0*/  PRMT R48, R48, 0x7604, R49 ;  /* 0x0000760430307816 */ /* 0x000fe40000000031 */
[----:B------:R-:W-:Y:S02]  /*b1f0*/  PRMT R52, R53, 0x7604, R52 ;  /* 0x0000760435347816 */ /* 0x000fe40000000034 */
[----:B------:R-:W-:Y:S02]  /*b200*/  LOP3.LUT R65, R65, 0xff, RZ, 0xc0, !PT ;  /* 0x000000ff41417812 */ /* 0x000fe400078ec0ff */
[----:B------:R-:W-:Y:S02]  /*b210*/  LOP3.LUT R64, R64, 0xffff, RZ, 0xc0, !PT ;  /* 0x0000ffff40407812 */ /* 0x000fe400078ec0ff */
[----:B------:R-:W-:Y:S02]  /*b220*/  LOP3.LUT R69, R69, 0xff, RZ, 0xc0, !PT ;  /* 0x000000ff45457812 */ /* 0x000fe400078ec0ff */
[----:B------:R-:W-:-:S02]  /*b230*/  LOP3.LUT R68, R68, 0xffff, RZ, 0xc0, !PT ;  /* 0x0000ffff44447812 */ /* 0x000fc400078ec0ff */
[----:B------:R-:W-:Y:S02]  /*b240*/  LOP3.LUT R29, R36, 0xff0000, R29, 0xf8, !PT ;  /* 0x00ff0000241d7812 */ /* 0x000fe400078ef81d */
[----:B------:R-:W-:Y:S02]  /*b250*/  LOP3.LUT R44, R44, 0xff0000, R63, 0xf8, !PT ;  /* 0x00ff00002c2c7812 */ /* 0x000fe400078ef83f */
[----:B------:R-:W-:Y:S02]  /*b260*/  LOP3.LUT R19, R19, R34, RZ, 0xfc, !PT ;  /* 0x0000002213137212 */ /* 0x000fe400078efcff */
[----:B------:R-:W-:Y:S02]  /*b270*/  LOP3.LUT R18, R23, R18, RZ, 0xfc, !PT ;  /* 0x0000001217127212 */ /* 0x000fe400078efcff */
[----:B------:R-:W-:Y:S02]  /*b280*/  LOP3.LUT R66, R66, 0xffff, RZ, 0xc0, !PT ;  /* 0x0000ffff42427812 */ /* 0x000fe400078ec0ff */
[----:B------:R-:W-:-:S02]  /*b290*/  PRMT R56, R57, 0x7604, R56 ;  /* 0x0000760439387816 */ /* 0x000fc40000000038 */
[----:B------:R-:W-:Y:S01]  /*b2a0*/  LOP3.LUT R20, R25, R20, RZ, 0xfc, !PT ;  /* 0x0000001419147212 */ /* 0x000fe200078efcff */
[----:B------:R-:W-:Y:S01]  /*b2b0*/  IMAD.SHL.U32 R25, R62, 0x1000000, RZ ;  /* 0x010000003e197824 */ /* 0x000fe200078e00ff */
[----:B------:R-:W-:Y:S01]  /*b2c0*/  LOP3.LUT R59, R59, 0xffff, RZ, 0xc0, !PT ;  /* 0x0000ffff3b3b7812 */ /* 0x000fe200078ec0ff */
[----:B------:R-:W-:Y:S01]  /*b2d0*/  IMAD.SHL.U32 R66, R66, 0x1000000, RZ ;  /* 0x0100000042427824 */ /* 0x000fe200078e00ff */
[----:B------:R-:W-:Y:S02]  /*b2e0*/  LOP3.LUT R78, R78, 0xffff, RZ, 0xc0, !PT ;  /* 0x0000ffff4e4e7812 */ /* 0x000fe400078ec0ff */
[----:B------:R-:W-:Y:S02]  /*b2f0*/  SEL R31, R17, R16, P6 ;  /* 0x00000010111f7207 */ /* 0x000fe40003000000 */
[----:B------:R-:W-:Y:S02]  /*b300*/  SEL R16, R16, R17, P6 ;  /* 0x0000001110107207 */ /* 0x000fe40003000000 */
[----:B------:R-:W-:-:S02]  /*b310*/  PRMT R64, R64, 0x7604, R65 ;  /* 0x0000760440407816 */ /* 0x000fc40000000041 */
[----:B------:R-:W-:Y:S01]  /*b320*/  PRMT R68, R68, 0x7604, R69 ;  /* 0x0000760444447816 */ /* 0x000fe20000000045 */
[----:B------:R1:W2:Y:S01]  /*b330*/  SHFL.IDX PT, R31, R31, R10, 0x1c1f ;  /* 0x001c1f0a1f1f7589 */ /* 0x0002a200000e0000 */
[----:B------:R-:W-:Y:S02]  /*b340*/  LOP3.LUT R48, R48, 0xff0000, R67, 0xf8, !PT ;  /* 0x00ff000030307812 */ /* 0x000fe400078ef843 */
[----:B------:R-:W-:Y:S01]  /*b350*/  LOP3.LUT R52, R52, 0xff0000, R71, 0xf8, !PT ;  /* 0x00ff000034347812 */ /* 0x000fe200078ef847 */
[----:B------:R1:W3:Y:S01]  /*b360*/  SHFL.IDX PT, R16, R16, R11, 0x1c1f ;  /* 0x001c1f0b10107589 */ /* 0x0002e200000e0000 */
[----:B------:R-:W-:Y:S02]  /*b370*/  LOP3.LUT R29, R29, R24, RZ, 0xfc, !PT ;  /* 0x000000181d1d7212 */ /* 0x000fe400078efcff */
[----:B------:R-:W-:Y:S02]  /*b380*/  LOP3.LUT R23, R44, R15, RZ, 0xfc, !PT ;  /* 0x0000000f2c177212 */ /* 0x000fe400078efcff */
[----:B------:R-:W-:Y:S01]  /*b390*/  SEL R17, R18, R19, P6 ;  /* 0x0000001312117207 */ /* 0x000fe20003000000 */
[----:B------:R4:W5:Y:S01]  /*b3a0*/  MUFU.EX2 R15, R14 ;  /* 0x0000000e000f7308 */ /* 0x0009620000000800 */
[----:B------:R-:W-:-:S02]  /*b3b0*/  SEL R18, R19, R18, P6 ;  /* 0x0000001213127207 */ /* 0x000fc40003000000 */
[----:B------:R-:W-:Y:S02]  /*b3c0*/  LOP3.LUT R33, R56, 0xff0000, R33, 0xf8, !PT ;  /* 0x00ff000038217812 */ /* 0x000fe400078ef821 */
[----:B------:R-:W-:Y:S01]  /*b3d0*/  LOP3.LUT R60, R60, R27, RZ, 0xfc, !PT ;  /* 0x0000001b3c3c7212 */ /* 0x000fe200078efcff */
[----:B------:R-:W-:Y:S01]  /*b3e0*/  IMAD.SHL.U32 R27, R78, 0x1000000, RZ ;  /* 0x010000004e1b7824 */ /* 0x000fe200078e00ff */
[----:B------:R-:W-:Y:S01]  /*b3f0*/  SEL R19, R21, R20, P6 ;  /* 0x0000001415137207 */ /* 0x000fe20003000000 */
[----:B------:R1:W1:Y:S01]  /*b400*/  SHFL.IDX PT, R17, R17, R10, 0x1c1f ;  /* 0x001c1f0a11117589 */ /* 0x00026200000e0000 */
[----:B----4-:R-:W-:Y:S01]  /*b410*/  IMAD.SHL.U32 R14, R59, 0x1000000, RZ ;  /* 0x010000003b0e7824 */ /* 0x010fe200078e00ff */
[----:B------:R-:W-:Y:S02]  /*b420*/  SEL R20, R20, R21, P6 ;  /* 0x0000001514147207 */ /* 0x000fe40003000000 */
[----:B------:R-:W-:Y:S01]  /*b430*/  LOP3.LUT R37, R64, 0xff0000, R37, 0xf8, !PT ;  /* 0x00ff000040257812 */ /* 0x000fe200078ef825 */
[----:B------:R4:W1:Y:S01]  /*b440*/  SHFL.IDX PT, R18, R18, R11, 0x1c1f ;  /* 0x001c1f0b12127589 */ /* 0x00086200000e0000 */
[----:B------:R-:W-:-:S02]  /*b450*/  LOP3.LUT R68, R68, 0xff0000, R75, 0xf8, !PT ;  /* 0x00ff000044447812 */ /* 0x000fc400078ef84b */
[----:B------:R-:W-:Y:S01]  /*b460*/  LOP3.LUT R48, R48, R55, RZ, 0xfc, !PT ;  /* 0x0000003730307212 */ /* 0x000fe200078efcff */
[----:B-----5:R-:W-:Y:S01]  /*b470*/  @!P3 FMUL R15, R15, R15 ;  /* 0x0000000f0f0fb220 */ /* 0x020fe20000400000 */
[----:B------:R-:W-:Y:S01]  /*b480*/  LOP3.LUT R25, R52, R25, RZ, 0xfc, !PT ;  /* 0x0000001934197212 */ /* 0x000fe200078efcff */
[----:B------:R4:W1:Y:S01]  /*b490*/  SHFL.IDX PT, R19, R19, R10, 0x1c1f ;  /* 0x001c1f0a13137589 */ /* 0x00086200000e0000 */
[----:B------:R-:W-:Y:S01]  /*b4a0*/  SEL R21, R29, R32, P6 ;  /* 0x000000201d157207 */ /* 0x000fe20003000000 */
[----:B------:R-:W-:Y:S01]  /*b4b0*/  FFMA R6, R15, R6, R122 ;  /* 0x000000060f067223 */ /* 0x000fe2000000007a */
[----:B------:R-:W-:Y:S01]  /*b4c0*/  SEL R32, R32, R29, P6 ;  /* 0x0000001d20207207 */ /* 0x000fe20003000000 */
[----:B------:R4:W1:Y:S01]  /*b4d0*/  SHFL.IDX PT, R20, R20, R11, 0x1c1f ;  /* 0x001c1f0b14147589 */ /* 0x00086200000e0000 */
[----:B------:R-:W-:Y:S01]  /*b4e0*/  LOP3.LUT R33, R33, R66, RZ, 0xfc, !PT ;  /* 0x0000004221217212 */ /* 0x000fe200078efcff */
[----:B------:R-:W-:Y:S01]  /*b4f0*/  FMUL R90, R90, R15 ;  /* 0x0000000f5a5a7220 */ /* 0x000fe20000400000 */
[----:B------:R-:W-:Y:S01]  /*b500*/  SEL R29, R23, R40, P6 ;  /* 0x00000028171d7207 */ /* 0x000fe20003000000 */
[----:B------:R4:W1:Y:S01]  /*b510*/  SHFL.IDX PT, R21, R21, R10, 0x1c1f ;  /* 0x001c1f0a15157589 */ /* 0x00086200000e0000 */
[----:B------:R-:W-:Y:S01]  /*b520*/  SEL R40, R40, R23, P6 ;  /* 0x0000001728287207 */ /* 0x000fe20003000000 */
[----:B------:R-:W-:Y:S01]  /*b530*/  FMUL R91, R91, R15 ;  /* 0x0000000f5b5b7220 */ /* 0x000fe20000400000 */
[----:B------:R-:W-:Y:S01]  /*b540*/  LOP3.LUT R14, R37, R14, RZ, 0xfc, !PT ;  /* 0x0000000e250e7212 */ /* 0x000fe200078efcff */
[----:B------:R4:W1:Y:S01]  /*b550*/  SHFL.IDX PT, R32, R32, R11, 0x1c1f ;  /* 0x001c1f0b20207589 */ /* 0x00086200000e0000 */
[----:B------:R-:W-:Y:S01]  /*b560*/  LOP3.LUT R27, R68, R27, RZ, 0xfc, !PT ;  /* 0x0000001b441b7212 */ /* 0x000fe200078efcff */
[----:B------:R-:W-:Y:S01]  /*b570*/  FMUL R94, R94, R15 ;  /* 0x0000000f5e5e7220 */ /* 0x000fe20000400000 */
[----:B------:R-:W-:Y:S01]  /*b580*/  SEL R23, R25, R48, P6 ;  /* 0x0000003019177207 */ /* 0x000fe20003000000 */
[----:B------:R4:W1:Y:S01]  /*b590*/  SHFL.IDX PT, R34, R29, R10, 0x1c1f ;  /* 0x001c1f0a1d227589 */ /* 0x00086200000e0000 */
[----:B------:R-:W-:Y:S01]  /*b5a0*/  SEL R48, R48, R25, P6 ;  /* 0x0000001930307207 */ /* 0x000fe20003000000 */
        /* <DEDUP_REMOVED lines=8> */
[-C--:B------:R-:W-:Y:S01]  /*b630*/  FMUL R99, R99, R15.reuse ;  /* 0x0000000f63637220 */ /* 0x080fe20000400000 */
[----:B------:R-:W-:Y:S01]  /*b640*/  SHF.L.U32 R24, R13, 0x1f, RZ ;  /* 0x0000001f0d187819 */ /* 0x000fe200000006ff */
[----:B------:R4:W1:Y:S01]  /*b650*/  SHFL.IDX PT, R48, R48, R11, 0x1c1f ;  /* 0x001c1f0b30307589 */ /* 0x00086200000e0000 */
[-C--:B------:R-:W-:Y:S01]  /*b660*/  FMUL R102, R102, R15.reuse ;  /* 0x0000000f66667220 */ /* 0x080fe20000400000 */
[-C--:B------:R-:W-:Y:S01]  /*b670*/  FMUL R103, R103, R15.reuse ;  /* 0x0000000f67677220 */ /* 0x080fe20000400000 */
[----:B------:R4:W1:Y:S01]  /*b680*/  SYNCS.PHASECHK.TRANS64.TRYWAIT P2, [UR6+0xc000], R24 ;  /* 0x00c00018ff0075a7 */ /* 0x0008620008040146 */
[----:B------:R4:W1:Y:S01]  /*b690*/  SHFL.IDX PT, R41, R25, R10, 0x1c1f ;  /* 0x001c1f0a19297589 */ /* 0x00086200000e0000 */
[-C--:B------:R-:W-:Y:S01]  /*b6a0*/  FMUL R106, R106, R15.reuse ;  /* 0x0000000f6a6a7220 */ /* 0x080fe20000400000 */
[-C--:B------:R-:W-:Y:S01]  /*b6b0*/  FMUL R107, R107, R15.reuse ;  /* 0x0000000f6b6b7220 */ /* 0x080fe20000400000 */
[-C--:B------:R-:W-:Y:S01]  /*b6c0*/  FMUL R110, R110, R15.reuse ;  /* 0x0000000f6e6e7220 */ /* 0x080fe20000400000 */
[----:B------:R4:W1:Y:S01]  /*b6d0*/  SHFL.IDX PT, R60, R60, R11, 0x1c1f ;  /* 0x001c1f0b3c3c7589 */ /* 0x00086200000e0000 */
[-C--:B------:R-:W-:Y:S01]  /*b6e0*/  FMUL R111, R111, R15.reuse ;  /* 0x0000000f6f6f7220 */ /* 0x080fe20000400000 */
[-C--:B------:R-:W-:Y:S01]  /*b6f0*/  FMUL R114, R114, R15.reuse ;  /* 0x0000000f72727220 */ /* 0x080fe20000400000 */
[-C--:B------:R-:W-:Y:S01]  /*b700*/  FMUL R115, R115, R15.reuse ;  /* 0x0000000f73737220 */ /* 0x080fe20000400000 */
[----:B------:R4:W1:Y:S01]  /*b710*/  SHFL.IDX PT, R43, R33, R10, 0x1c1f ;  /* 0x001c1f0a212b7589 */ /* 0x00086200000e0000 */
[-C--:B------:R-:W-:Y:S01]  /*b720*/  FMUL R118, R118, R15.reuse ;  /* 0x0000000f76767220 */ /* 0x080fe20000400000 */
[----:B------:R-:W-:-:S02]  /*b730*/  FMUL R119, R119, R15 ;  /* 0x0000000f77777220 */ /* 0x000fc40000400000 */
[----:B------:R4:W1:Y:S01]  /*b740*/  SHFL.IDX PT, R14, R14, R11, 0x1c1f ;  /* 0x001c1f0b0e0e7589 */ /* 0x00086200000e0000 */
[----:B--23--:R-:W-:Y:S05]  /*b750*/  @!P0 BRA `(.L_x_39) ;  /* 0x0000000000048947 */ /* 0x00cfea0003800000 */
[----:B------:R-:W-:Y:S01]  /*b760*/  BPT.TRAP 0x1 ;  /* 0x000000040000795c */ /* 0x000fe20000300000 */
.L_x_39:
[----:B-1----:R-:W-:Y:S05]  /*b770*/  @P2 BRA `(.L_x_40) ;  /* 0x0000000000082947 */ /* 0x002fea0003800000 */
[----:B------:R-:W1:Y:S02]  /*b780*/  SYNCS.PHASECHK.TRANS64.TRYWAIT P2, [UR6+0xc000], R24 ;  /* 0x00c00018ff0075a7 */ /* 0x000e640008040146 */
[----:B-1----:R-:W-:Y:S05]  /*b790*/  @!P2 BRA `(.L_x_41) ;  /* 0x0000002800c4a947 */ /* 0x002fea0003800000 */
.L_x_40:
[CCC-:B-1--4-:R-:W-:Y:S01]  /*b7a0*/  PRMT R24, R31.reuse, R0.reuse, R16.reuse ;  /* 0x000000001f187216 */ /* 0x1d2fe20000000010 */
[----:B------:R-:W-:Y:S01]  /*b7b0*/  ULEA UR6, UR14, UR12, 0x9 ;  /* 0x0000000c0e067291 */ /* 0x000fe2000f8e483f */
[-C--:B------:R-:W-:Y:S01]  /*b7c0*/  PRMT R25, R31, R5.reuse, R16 ;  /* 0x000000051f197216 */ /* 0x080fe20000000010 */
[----:B------:R-:W-:Y:S01]  /*b7d0*/  UMOV UR7, 0x40000040 ;  /* 0x4000004000077882 */ /* 0x000fe20000000000 */
[CCC-:B------:R-:W-:Y:S01]  /*b7e0*/  PRMT R26, R17.reuse, R0.reuse, R18.reuse ;  /* 0x00000000111a7216 */ /* 0x1c0fe20000000012 */
[----:B------:R-:W-:Y:S01]  /*b7f0*/  UIADD3 UR10, UR6, 0x2, URZ ;  /* 0x00000002060a7890 */ /* 0x000fe2000fffe03f */
[-C--:B------:R-:W-:Y:S01]  /*b800*/  PRMT R27, R17, R5.reuse, R18 ;  /* 0x00000005111b7216 */ /* 0x080fe20000000012 */
[----:B------:R-:W-:Y:S01]  /*b810*/  UMOV UR11, 0x40000040 ;  /* 0x40000040000b7882 */ /* 0x000fe20000000000 */
[C-C-:B------:R-:W-:Y:S02]  /*b820*/  PRMT R28, R19.reuse, R0, R20.reuse ;  /* 0x00000000131c7216 */ /* 0x140fe40000000014 */
[----:B------:R-:W-:Y:S01]  /*b830*/  WARPGROUP.ARRIVE ;  /* 0x00000000000079c5 */ /* 0x000fe20000000000 */
[----:B------:R-:W-:-:S02]  /*b840*/  PRMT R29, R19, R5, R20 ;  /* 0x00000005131d7216 */ /* 0x000fc40000000014 */
[CCC-:B------:R-:W-:Y:S02]  /*b850*/  PRMT R30, R21.reuse, R0.reuse, R32.reuse ;  /* 0x00000000151e7216 */ /* 0x1c0fe40000000020 */
[-C--:B------:R-:W-:Y:S01]  /*b860*/  PRMT R31, R21, R5.reuse, R32 ;  /* 0x00000005151f7216 */ /* 0x080fe20000000020 */
[----:B------:R-:W-:Y:S01]  /*b870*/  QGMMA.64x64x32.F32.E4M3.E4M3 R88, R24, gdesc[UR4], R88, gsb0 ;  /* 0x00e0000418587df3 */ /* 0x000fe20008000858 */
[CCC-:B------:R-:W-:Y:S01]  /*b880*/  PRMT R32, R34.reuse, R0.reuse, R35.reuse ;  /* 0x0000000022207216 */ /* 0x1c0fe20000000023 */
[----:B------:R-:W-:Y:S01]  /*b890*/  UMOV UR7, 0x40000040 ;  /* 0x4000004000077882 */ /* 0x000fe20000000000 */
[-C--:B------:R-:W-:Y:S02]  /*b8a0*/  PRMT R33, R34, R5.reuse, R35 ;  /* 0x0000000522217216 */ /* 0x080fe40000000023 */
[C-C-:B------:R-:W-:Y:S02]  /*b8b0*/  PRMT R34, R23.reuse, R0, R48.reuse ;  /* 0x0000000017227216 */ /* 0x140fe40000000030 */
[----:B------:R-:W-:-:S02]  /*b8c0*/  PRMT R35, R23, R5, R48 ;  /* 0x0000000517237216 */ /* 0x000fc40000000030 */
[-C--:B------:R-:W-:Y:S02]  /*b8d0*/  PRMT R40, R41, R0.reuse, R60 ;  /* 0x0000000029287216 */ /* 0x080fe4000000003c */
[----:B------:R-:W-:Y:S02]  /*b8e0*/  PRMT R42, R43, R0, R14 ;  /* 0x000000002b2a7216 */ /* 0x000fe4000000000e */
[-C--:B------:R-:W-:Y:S02]  /*b8f0*/  PRMT R41, R41, R5.reuse, R60 ;  /* 0x0000000529297216 */ /* 0x080fe4000000003c */
[----:B------:R-:W-:Y:S01]  /*b900*/  PRMT R43, R43, R5, R14 ;  /* 0x000000052b2b7216 */ /* 0x000fe2000000000e */
        /* <DEDUP_REMOVED lines=15> */
.L_x_42:
[----:B------:R-:W-:-:S04]  /*ba00*/  ULEA UR6, UR13, UR38, 0x3 ;  /* 0x000000260d067291 */ /* 0x000fc8000f8e183f */
[----:B------:R-:W-:-:S04]  /*ba10*/  UIADD3 UR6, UR6, 0xc028, URZ ;  /* 0x0000c02806067890 */ /* 0x000fc8000fffe03f */
[----:B------:R-:W-:-:S09]  /*ba20*/  UPRMT UR6, URZ, 0x654, UR6 ;  /* 0x000006543f067896 */ /* 0x000fd20008000006 */
[----:B------:R-:W-:Y:S01]  /*ba30*/  SYNCS.ARRIVE.TRANS64.RED.A1T0 RZ, [UR6], RZ ;  /* 0x000000ffffff79a7 */ /* 0x000fe20008100406 */
[----:B------:R-:W-:Y:S05]  /*ba40*/  @P1 BRA `(.L_x_43) ;  /* 0x0000000000041947 */ /* 0x000fea0003800000 */
[----:B------:R-:W-:Y:S01]  /*ba50*/  BPT.TRAP 0x1 ;  /* 0x000000040000795c */ /* 0x000fe20000300000 */
.L_x_43:
[----:B------:R-:W-:-:S04]  /*ba60*/  UIADD3 UR13, UR13, 0x1, URZ ;  /* 0x000000010d0d7890 */ /* 0x000fc8000fffe03f */
[----:B------:R-:W-:-:S04]  /*ba70*/  UISETP.NE.AND UP0, UPT, UR13, 0x5, UPT ;  /* 0x000000050d00788c */ /* 0x000fc8000bf05270 */
[----:B------:R-:W-:Y:S01]  /*ba80*/  USEL UR13, UR13, URZ, UP0 ;  /* 0x0000003f0d0d7287 */ /* 0x000fe20008000000 */
[----:B------:R-:W-:Y:S11]  /*ba90*/  @!P0 BRA `(.L_x_44) ;  /* 0x0000000000048947 */ /* 0x000ff60003800000 */
[----:B------:R-:W-:Y:S01]  /*baa0*/  BPT.TRAP 0x1 ;  /* 0x000000040000795c */ /* 0x000fe20000300000 */
.L_x_44:
[----:B------:R-:W-:-:S04]  /*bab0*/  ULEA UR6, UR13, UR38, 0x3 ;  /* 0x000000260d067291 */ /* 0x000fc8000f8e183f */
[----:B------:R-:W-:-:S04]  /*bac0*/  UIADD3 UR6, UR6, 0xc028, URZ ;  /* 0x0000c02806067890 */ /* 0x000fc8000fffe03f */
[----:B------:R-:W-:-:S09]  /*bad0*/  UPRMT UR6, URZ, 0x654, UR6 ;  /* 0x000006543f067896 */ /* 0x000fd20008000006 */
[----:B------:R-:W-:Y:S01]  /*bae0*/  SYNCS.ARRIVE.TRANS64.RED.A1T0 RZ, [UR6], RZ ;  /* 0x000000ffffff79a7 */ /* 0x000fe20008100406 */
[----:B------:R-:W-:Y:S05]  /*baf0*/  @P1 BRA `(.L_x_45) ;  /* 0x0000000000041947 */ /* 0x000fea0003800000 */
[----:B------:R-:W-:Y:S01]  /*bb00*/  BPT.TRAP 0x1 ;  /* 0x000000040000795c */ /* 0x000fe20000300000 */
.L_x_45:
        /* <DEDUP_REMOVED lines=14> */
.L_x_35:
[----:B------:R-:W2:Y:S01]  /*bbf0*/  SHFL.BFLY PT, R0, R7, 0x1, 0x1f ;  /* 0x0c201f0007007f89 */ /* 0x000ea200000e0000 */
[----:B------:R-:W-:Y:S01]  /*bc00*/  BSSY B0, `(.L_x_47) ;  /* 0x0000024000007945 */ /* 0x000fe20003800000 */
[----:B------:R-:W-:Y:S02]  /*bc10*/  IMAD.MOV.U32 R11, RZ, RZ, 0x7f800000 ;  /* 0x7f800000ff0b7424 */ /* 0x000fe400078e00ff */
[----:B------:R-:W1:Y:S01]  /*bc20*/  SHFL.BFLY PT, R3, R6, 0x1, 0x1f ;  /* 0x0c201f0006037f89 */ /* 0x000e6200000e0000 */
[----:B------:R-:W-:Y:S02]  /*bc30*/  IMAD.MOV.U32 R8, RZ, RZ, 0x3f800000 ;  /* 0x3f800000ff087424 */ /* 0x000fe400078e00ff */
[----:B------:R-:W-:Y:S02]  /*bc40*/  IMAD.MOV.U32 R2, RZ, RZ, 0x3f800000 ;  /* 0x3f800000ff027424 */ /* 0x000fe400078e00ff */
[----:B--2---:R-:W-:Y:S01]  /*bc50*/  FADD R0, R0, R7 ;  /* 0x0000000700007221 */ /* 0x004fe20000000000 */
[----:B------:R-:W-:-:S02]  /*bc60*/  IMAD.MOV.U32 R7, RZ, RZ, 0x7f800000 ;  /* 0x7f800000ff077424 */ /* 0x000fc400078e00ff */
[----:B-1----:R-:W-:Y:S02]  /*bc70*/  FADD R16, R3, R6 ;  /* 0x0000000603107221 */ /* 0x002fe40000000000 */
[----:B------:R-:W1:Y:S04]  /*bc80*/  SHFL.BFLY PT, R5, R0, 0x2, 0x1f ;  /* 0x0c401f0000057f89 */ /* 0x000e6800000e0000 */
[----:B------:R-:W2:Y:S01]  /*bc90*/  SHFL.BFLY PT, R17, R16, 0x2, 0x1f ;  /* 0x0c401f0010117f89 */ /* 0x000ea200000e0000 */
[C---:B-1----:R-:W-:Y:S01]  /*bca0*/  FSETP.NE.AND P0, PT, R0.reuse, -R5, PT ;  /* 0x800000050000720b */ /* 0x042fe20003f05000 */
[----:B------:R-:W-:Y:S01]  /*bcb0*/  FADD R5, R0, R5 ;  /* 0x0000000500057221 */ /* 0x000fe20000000000 */
[----:B--2---:R-:W-:-:S11]  /*bcc0*/  FADD R6, R16, R17 ;  /* 0x0000001110067221 */ /* 0x004fd60000000000 */
[----:B------:R-:W-:Y:S05]  /*bcd0*/  @!P0 BRA `(.L_x_48) ;  /* 0x0000000000588947 */ /* 0x000fea0003800000 */
[----:B------:R-:W-:Y:S01]  /*bce0*/  VIADD R0, R5, 0x1800000 ;  /* 0x0180000005007836 */ /* 0x000fe20000000000 */
[----:B------:R-:W-:Y:S04]  /*bcf0*/  BSSY B1, `(.L_x_49) ;  /* 0x000000d000017945 */ /* 0x000fe80003800000 */
[----:B------:R-:W-:-:S04]  /*bd00*/  LOP3.LUT R0, R0, 0x7f800000, RZ, 0xc0, !PT ;  /* 0x7f80000000007812 */ /* 0x000fc800078ec0ff */
[----:B------:R-:W-:-:S13]  /*bd10*/  ISETP.GT.U32.AND P0, PT, R0, 0x1ffffff, PT ;  /* 0x01ffffff0000780c */ /* 0x000fda0003f04070 */
[----:B------:R-:W-:Y:S05]  /*bd20*/  @P0 BRA `(.L_x_50) ;  /* 0x0000000000140947 */ /* 0x000fea0003800000 */
[----:B------:R-:W-:Y:S01]  /*bd30*/  IMAD.MOV.U32 R2, RZ, RZ, R5 ;  /* 0x000000ffff027224 */ /* 0x000fe200078e0005 */
[----:B------:R-:W-:-:S07]  /*bd40*/  MOV R15, 0xbd60 ;  /* 0x0000bd60000f7802 */ /* 0x000fce0000000f00 */
[----:B------:R-:W-:Y:S05]  /*bd50*/  CALL.REL.NOINC `($__internal_0_$__cuda_sm20_rcp_rn_f32_slowpath) ;  /* 0x0000002400fc7944 */ /* 0x000fea0003c00000 */
[----:B------:R-:W-:Y:S01]  /*bd60*/  IMAD.MOV.U32 R2, RZ, RZ, R0 ;  /* 0x000000ffff027224 */ /* 0x000fe200078e0000 */
[----:B------:R-:W-:Y:S06]  /*bd70*/  BRA `(.L_x_51) ;  /* 0x0000000000107947 */ /* 0x000fec0003800000 */
.L_x_50:
[----:B------:R-:W1:Y:S02]  /*bd80*/  MUFU.RCP R2, R5 ;  /* 0x0000000500027308 */ /* 0x000e640000001000 */
[----:B-1----:R-:W-:-:S04]  /*bd90*/  FFMA R0, R5, R2, -1 ;  /* 0xbf80000005007423 */ /* 0x002fc80000000002 */
[----:B------:R-:W-:-:S04]  /*bda0*/  FADD.FTZ R3, -R0, -RZ ;  /* 0x800000ff00037221 */ /* 0x000fc80000010100 */
[----:B------:R-:W-:-:S07]  /*bdb0*/  FFMA R2, R2, R3, R2 ;  /* 0x0000000302027223 */ /* 0x000fce0000000002 */
.L_x_51:
[----:B------:R-:W-:Y:S05]  /*bdc0*/  BSYNC B1 ;  /* 0x0000000000017941 */ /* 0x000fea0003800000 */
.L_x_49:
[----:B------:R-:W-:Y:S01]  /*bdd0*/  FSETP.GEU.AND P0, PT, |R5|, 1.175494350822287508e-38, PT ;  /* 0x008000000500780b */ /* 0x000fe20003f0e200 */
[----:B------:R-:W-:-:S12]  /*bde0*/  ULDC UR4, c[0x0][0x600] ;  /* 0x0001800000047ab9 */ /* 0x000fd80000000800 */
[----:B------:R-:W-:-:S04]  /*bdf0*/  @!P0 FMUL R5, R5, 16777216 ;  /* 0x4b80000005058820 */ /* 0x000fc80000400000 */
[----:B------:R-:W1:Y:S02]  /*be00*/  MUFU.LG2 R0, R5 ;  /* 0x0000000500007308 */ /* 0x000e640000000c00 */
[----:B-1----:R-:W-:-:S04]  /*be10*/  @!P0 FADD R0, R0, -24 ;  /* 0xc1c0000000008421 */ /* 0x002fc80000000000 */
[----:B------:R-:W-:-:S04]  /*be20*/  FMUL R7, R0, 0.69314718246459960938 ;  /* 0x3f31721800077820 */ /* 0x000fc80000400000 */
[----:B------:R-:W-:-:S07]  /*be30*/  FFMA R7, R4, UR4, R7 ;  /* 0x0000000404077c23 */ /* 0x000fce0008000007 */
.L_x_48:
[----:B------:R-:W-:Y:S05]  /*be40*/  BSYNC B0 ;  /* 0x0000000000007941 */ /* 0x000fea0003800000 */
.L_x_47:
[----:B------:R-:W-:Y:S01]  /*be50*/  FSETP.NE.AND P0, PT, R16, -R17, PT ;  /* 0x800000111000720b */ /* 0x000fe20003f05000 */
[----:B------:R-:W-:Y:S01]  /*be60*/  ULDC UR4, c[0x0][0x608] ;  /* 0x0001820000047ab9 */ /* 0x000fe20000000800 */
[----:B------:R-:W-:Y:S01]  /*be70*/  BSSY B0, `(.L_x_52) ;  /* 0x0000029000007945 */ /* 0x000fe20003800000 */
[----:B------:R-:W-:-:S04]  /*be80*/  FMUL R2, R2, UR4 ;  /* 0x0000000402027c20 */ /* 0x000fc80008400000 */
[-C--:B------:R-:W-:Y:S01]  /*be90*/  FMUL R88, R88, R2.reuse ;  /* 0x0000000258587220 */ /* 0x080fe20000400000 */
        /* <DEDUP_REMOVED lines=14> */
[----:B------:R-:W-:Y:S01]  /*bf80*/  FMUL R36, R117, R2 ;  /* 0x0000000275247220 */ /* 0x000fe20000400000 */
[----:B------:R-:W-:Y:S06]  /*bf90*/  @!P0 BRA `(.L_x_53) ;  /* 0x0000000000588947 */ /* 0x000fec0003800000 */
        /* <DEDUP_REMOVED lines=10> */
.L_x_55:
[----:B------:R-:W1:Y:S02]  /*c040*/  MUFU.RCP R3, R6 ;  /* 0x0000000600037308 */ /* 0x000e640000001000 */
[----:B-1----:R-:W-:-:S04]  /*c050*/  FFMA R0, R6, R3, -1 ;  /* 0xbf80000006007423 */ /* 0x002fc80000000003 */
[----:B------:R-:W-:-:S04]  /*c060*/  FADD.FTZ R0, -R0, -RZ ;  /* 0x800000ff00007221 */ /* 0x000fc80000010100 */
[----:B------:R-:W-:-:S07]  /*c070*/  FFMA R8, R3, R0, R3 ;  /* 0x0000000003087223 */ /* 0x000fce0000000003 */
.L_x_56:
[----:B------:R-:W-:Y:S05]  /*c080*/  BSYNC B1 ;  /* 0x0000000000017941 */ /* 0x000fea0003800000 */
.L_x_54:
[----:B------:R-:W-:Y:S01]  /*c090*/  FSETP.GEU.AND P0, PT, |R6|, 1.175494350822287508e-38, PT ;  /* 0x008000000600780b */ /* 0x000fe20003f0e200 */
[----:B------:R-:W-:-:S12]  /*c0a0*/  ULDC UR4, c[0x0][0x600] ;  /* 0x0001800000047ab9 */ /* 0x000fd80000000800 */
[----:B------:R-:W-:-:S04]  /*c0b0*/  @!P0 FMUL R6, R6, 16777216 ;  /* 0x4b80000006068820 */ /* 0x000fc80000400000 */
[----:B------:R-:W1:Y:S02]  /*c0c0*/  MUFU.LG2 R0, R6 ;  /* 0x0000000600007308 */ /* 0x000e640000000c00 */
[----:B-1----:R-:W-:-:S04]  /*c0d0*/  @!P0 FADD R0, R0, -24 ;  /* 0xc1c0000000008421 */ /* 0x002fc80000000000 */
[----:B------:R-:W-:-:S04]  /*c0e0*/  FMUL R0, R0, 0.69314718246459960938 ;  /* 0x3f31721800007820 */ /* 0x000fc80000400000 */
[----:B------:R-:W-:-:S07]  /*c0f0*/  FFMA R11, R9, UR4, R0 ;  /* 0x00000004090b7c23 */ /* 0x000fce0008000000 */
.L_x_53:
[----:B------:R-:W-:Y:S05]  /*c100*/  BSYNC B0 ;  /* 0x0000000000007941 */ /* 0x000fea0003800000 */
.L_x_52:
[----:B------:R-:W-:Y:S01]  /*c110*/  UISETP.NE.AND UP0, UPT, UR36, 0x1, UPT ;  /* 0x000000012400788c */ /* 0x000fe2000bf05270 */
[----:B------:R-:W1:Y:S03]  /*c120*/  S2R R17, SR_TID.X ;  /* 0x0000000000117919 */ /* 0x000e660000002100 */
[----:B------:R-:W-:-:S06]  /*c130*/  USEL UR4, URZ, 0x1, UP0 ;  /* 0x000000013f047887 */ /* 0x000fcc0008000000 */
[----:B------:R-:W-:Y:S01]  /*c140*/  IMAD.U32 R0, RZ, RZ, UR4 ;  /* 0x00000004ff007e24 */ /* 0x000fe2000f8e00ff */
[----:B------:R-:W-:Y:S02]  /*c150*/  ULDC UR4, c[0x0][0x608] ;  /* 0x0001820000047ab9 */ /* 0x000fe40000000800 */
[----:B------:R-:W-:Y:S02]  /*c160*/  FMUL R8, R8, UR4 ;  /* 0x0000000408087c20 */ /* 0x000fe40008400000 */
[----:B------:R-:W-:-:S04]  /*c170*/  SHF.L.U32 R0, R0, 0x1f, RZ ;  /* 0x0000001f00007819 */ /* 0x000fc800000006ff */
[----:B------:R-:W2:Y:S01]  /*c180*/  SYNCS.PHASECHK.TRANS64.TRYWAIT P0, [UR15+0x8], R0 ;  /* 0x00000800ff0075a7 */ /* 0x000ea2000800014f */
[C---:B-1----:R-:W-:Y:S02]  /*c190*/  LOP3.LUT P1, RZ, R17.reuse, 0x3, RZ, 0xc0, !PT ;  /* 0x0000000311ff7812 */ /* 0x042fe4000782c0ff */
[----:B------:R-:W-:Y:S01]  /*c1a0*/  LOP3.LUT R16, R17, 0x7f, RZ, 0xc0, !PT ;  /* 0x0000007f11107812 */ /* 0x000fe200078ec0ff */
[----:B--2---:R-:W-:Y:S10]  /*c1b0*/  @!P0 BRA `(.L_x_57) ;  /* 0x0000002000548947 */ /* 0x004ff40003800000 */
.L_x_106:
[----:B------:R-:W-:Y:S01]  /*c1c0*/  ULDC.64 UR10, c[0x0][0x208] ;  /* 0x00008200000a7ab9 */ /* 0x000fe20000000a00 */
[----:B------:R-:W-:Y:S01]  /*c1d0*/  BSSY B0, `(.L_x_58) ;  /* 0x0000019000007945 */ /* 0x000fe20003800000 */
[----:B------:R-:W-:Y:S02]  /*c1e0*/  SHF.R.U32.HI R17, RZ, 0x2, R17 ;  /* 0x00000002ff117819 */ /* 0x000fe40000011611 */
[----:B------:R-:W-:Y:S01]  /*c1f0*/  SHF.R.U32.HI R18, RZ, 0x5, R16 ;  /* 0x00000005ff127819 */ /* 0x000fe20000011610 */
[----:B------:R-:W-:Y:S06]  /*c200*/  @P1 BRA `(.L_x_59) ;  /* 0x0000000000541947 */ /* 0x000fec0003800000 */
[----:B------:R-:W2:Y:S01]  /*c210*/  S2UR UR4, SR_CTAID.Y ;  /* 0x00000000000479c3 */ /* 0x000ea20000002600 */
[----:B-1----:R-:W-:Y:S01]  /*c220*/  IMAD.SHL.U32 R3, R18, 0x10, RZ ;  /* 0x0000001012037824 */ /* 0x002fe200078e00ff */
[----:B------:R-:W-:Y:S01]  /*c230*/  LOP3.LUT R0, R17, 0x7, RZ, 0xc0, !PT ;  /* 0x0000000711007812 */ /* 0x000fe200078ec0ff */
[----:B------:R-:W-:Y:S01]  /*c240*/  USHF.L.U32 UR8, UR37, 0x6, URZ ;  /* 0x0000000625087899 */ /* 0x000fe2000800063f */
[----:B------:R-:W-:Y:S02]  /*c250*/  ULDC.64 UR6, c[0x0][0x688] ;  /* 0x0001a20000067ab9 */ /* 0x000fe40000000a00 */
[----:B------:R-:W-:Y:S02]  /*c260*/  LOP3.LUT R0, R3, 0xfffffff0, R0, 0xe2, !PT ;  /* 0xfffffff003007812 */ /* 0x000fe400078ee200 */
[----:B------:R-:W1:Y:S03]  /*c270*/  S2UR UR5, SR_CTAID.Z ;  /* 0x00000000000579c3 */ /* 0x000e660000002700 */
[----:B------:R-:W-:-:S04]  /*c280*/  VIADD R3, R0, UR8 ;  /* 0x0000000800037c36 */ /* 0x000fc80008000000 */
[----:B------:R-:W-:Y:S01]  /*c290*/  VIADD R2, R3, 0x8 ;  /* 0x0000000803027836 */ /* 0x000fe20000000000 */
[----:B--2---:R-:W-:-:S04]  /*c2a0*/  UIMAD UR4, UR4, UR6, UR8 ;  /* 0x00000006040472a4 */ /* 0x004fc8000f8e0208 */
[----:B-1----:R-:W-:-:S03]  /*c2b0*/  UIMAD UR4, UR5, UR7, UR4 ;  /* 0x00000007050472a4 */ /* 0x002fc6000f8e0204 */
[----:B------:R-:W-:Y:S02]  /*c2c0*/  ULDC UR5, c[0x0][0x288] ;  /* 0x0000a20000057ab9 */ /* 0x000fe40000000800 */
[----:B------:R-:W-:Y:S02]  /*c2d0*/  ISETP.GE.U32.AND P0, PT, R3, UR5, PT ;  /* 0x0000000503007c0c */ /* 0x000fe4000bf06070 */
[----:B------:R-:W-:Y:S02]  /*c2e0*/  IADD3 R0, P2, R0, UR4, RZ ;  /* 0x0000000400007c10 */ /* 0x000fe4000ff5e0ff */
[----:B------:R-:W-:Y:S01]  /*c2f0*/  ISETP.GE.U32.AND P1, PT, R2, UR5, PT ;  /* 0x0000000502007c0c */ /* 0x000fe2000bf26070 */
[----:B------:R-:W-:Y:S02]  /*c300*/  ULDC.64 UR4, c[0x0][0x680] ;  /* 0x0001a00000047ab9 */ /* 0x000fe40000000a00 */
[----:B------:R-:W-:Y:S01]  /*c310*/  IMAD.X R3, RZ, RZ, RZ, P2 ;  /* 0x000000ffff037224 */ /* 0x000fe200010e06ff */
[----:B------:R-:W-:-:S04]  /*c320*/  LEA R2, P2, R0, UR4, 0x2 ;  /* 0x0000000400027c11 */ /* 0x000fc8000f8410ff */
[----:B------:R-:W-:-:S05]  /*c330*/  LEA.HI.X R3, R0, UR5, R3, 0x2, P2 ;  /* 0x0000000500037c11 */ /* 0x000fca00090f1403 */
[----:B------:R2:W-:Y:S04]  /*c340*/  @!P0 STG.E desc[UR10][R2.64], R7 ;  /* 0x0000000702008986 */ /* 0x0005e8000c10190a */
[----:B------:R2:W-:Y:S02]  /*c350*/  @!P1 STG.E desc[UR10][R2.64+0x20], R11 ;  /* 0x0000200b02009986 */ /* 0x0005e4000c10190a */
.L_x_59:
[----:B------:R-:W-:Y:S05]  /*c360*/  BSYNC B0 ;  /* 0x0000000000007941 */ /* 0x000fea0003800000 */
.L_x_58:
[----:B------:R-:W-:Y:S01]  /*c370*/  ULDC.64 UR4, c[0x0][0x730] ;  /* 0x0001cc0000047ab9 */ /* 0x000fe20000000a00 */
[-C--:B------:R-:W-:Y:S01]  /*c380*/  FMUL R90, R90, R8.reuse ;  /* 0x000000085a5a7220 */ /* 0x080fe20000400000 */
[----:B------:R-:W-:Y:S01]  /*c390*/  ISETP.NE.U32.AND P0, PT, RZ, UR4, PT ;  /* 0x00000004ff007c0c */ /* 0x000fe2000bf05070 */
[-C--:B------:R-:W-:Y:S01]  /*c3a0*/  FMUL R38, R91, R8.reuse ;  /* 0x000000085b267220 */ /* 0x080fe20000400000 */
[-C--:B------:R-:W-:Y:S01]  /*c3b0*/  FMUL R94, R94, R8.reuse ;  /* 0x000000085e5e7220 */ /* 0x080fe20000400000 */
[-C--:B------:R-:W-:Y:S01]  /*c3c0*/  FMUL R40, R95, R8.reuse ;  /* 0x000000085f287220 */ /* 0x080fe20000400000 */
[----:B------:R-:W-:Y:S01]  /*c3d0*/  ISETP.NE.AND.EX P0, PT, RZ, UR5, PT, P0 ;  /* 0x00000005ff007c0c */ /* 0x000fe2000bf05300 */
        /* <DEDUP_REMOVED lines=12> */
[----:B------:R-:W-:Y:S06]  /*c4a0*/  @P0 BRA `(.L_x_60) ;  /* 0x0000000000200947 */ /* 0x000fec0003800000 */
[----:B------:R-:W-:Y:S02]  /*c4b0*/  ULDC.64 UR4, c[0x0][0x728] ;  /* 0x0001ca0000047ab9 */ /* 0x000fe40000000a00 */
[----:B------:R-:W-:-:S04]  /*c4c0*/  ISETP.NE.U32.AND P0, PT, RZ, UR4, PT ;  /* 0x00000004ff007c0c */ /* 0x000fc8000bf05070 */
[----:B------:R-:W-:-:S13]  /*c4d0*/  ISETP.NE.AND.EX P0, PT, RZ, UR5, PT, P0 ;  /* 0x00000005ff007c0c */ /* 0x000fda000bf05300 */
[----:B------:R-:W-:Y:S05]  /*c4e0*/  @!P0 BRA `(.L_x_61) ;  /* 0x00000000000c8947 */ /* 0x000fea0003800000 */
[----:B-12---:R-:W1:Y:S02]  /*c4f0*/  LDC.64 R2, c[0x0][0x728] ;  /* 0x0001ca00ff027b82 */ /* 0x006e640000000a00 */
[----:B-1----:R4:W5:Y:S01]  /*c500*/  LDG.E R2, desc[UR10][R2.64] ;  /* 0x0000000a02027981 */ /* 0x002962000c1e1900 */
[----:B------:R-:W-:Y:S05]  /*c510*/  BRA `(.L_x_60) ;  /* 0x0000000000047947 */ /* 0x000fea0003800000 */
.L_x_61:
[----:B--2---:R-:W3:Y:S02]  /*c520*/  LDC R2, c[0x0][0x720] ;  /* 0x0001c800ff027b82 */ /* 0x004ee40000000800 */
.L_x_60:
[----:B-1----:R-:W-:Y:S01]  /*c530*/  MOV R0, RZ ;  /* 0x000000ff00007202 */ /* 0x002fe20000000f00 */
[----:B---3-5:R-:W-:-:S03]  /*c540*/  IMAD.MOV.U32 R35, RZ, RZ, R2 ;  /* 0x000000ffff237224 */ /* 0x028fc600078e0002 */
[----:B------:R-:W-:-:S13]  /*c550*/  LOP3.LUT P0, RZ, R0, 0x1bf, RZ, 0xc0, !PT ;  /* 0x000001bf00ff7812 */ /* 0x000fda000780c0ff */
[----:B------:R-:W-:Y:S05]  /*c560*/  @!P0 BRA `(.L_x_62) ;  /* 0x0000000000408947 */ /* 0x000fea0003800000 */
[----:B------:R-:W-:Y:S01]  /*c570*/  MOV R0, 0x0 ;  /* 0x0000000000007802 */ /* 0x000fe20000000f00 */
[----:B------:R-:W-:Y:S01]  /*c580*/  ULDC.64 UR4, c[0x4][0x68] ;  /* 0x01001a0000047ab9 */ /* 0x000fe20000000a00 */
[----:B------:R-:W-:Y:S01]  /*c590*/  ULDC.64 UR6, c[0x4][0x8] ;  /* 0x0100020000067ab9 */ /* 0x000fe20000000a00 */
[----:B------:R-:W-:Y:S01]  /*c5a0*/  IMAD.U32 R4, RZ, RZ, UR4 ;  /* 0x00000004ff047e24 */ /* 0x000fe2000f8e00ff */
[----:B--2-4-:R1:W2:Y:S01]  /*c5b0*/  LDC.64 R2, c[0x4][R0] ;  /* 0x0100000000027b82 */ /* 0x0142a20000000a00 */
[----:B------:R-:W-:Y:S01]  /*c5c0*/  IMAD.U32 R5, RZ, RZ, UR5 ;  /* 0x00000005ff057e24 */ /* 0x000fe2000f8e00ff */
[----:B------:R-:W-:Y:S01]  /*c5d0*/  ULDC.64 UR4, c[0x4][0x70] ;  /* 0x01001c0000047ab9 */ /* 0x000fe20000000a00 */
[----:B------:R-:W-:Y:S02]  /*c5e0*/  IMAD.U32 R10, RZ, RZ, UR6 ;  /* 0x00000006ff0a7e24 */ /* 0x000fe4000f8e00ff */
[----:B------:R-:W-:Y:S02]  /*c5f0*/  IMAD.U32 R6, RZ, RZ, UR4 ;  /* 0x00000004ff067e24 */ /* 0x000fe4000f8e00ff */
[----:B------:R-:W-:-:S02]  /*c600*/  IMAD.U32 R7, RZ, RZ, UR5 ;  /* 0x00000005ff077e24 */ /* 0x000fc4000f8e00ff */
[----:B------:R-:W-:Y:S02]  /*c610*/  IMAD.U32 R11, RZ, RZ, UR7 ;  /* 0x00000007ff0b7e24 */ /* 0x000fe4000f8e00ff */
[----:B------:R-:W-:Y:S02]  /*c620*/  IMAD.MOV.U32 R8, RZ, RZ, 0x70 ;  /* 0x00000070ff087424 */ /* 0x000fe400078e00ff */
[----:B------:R-:W-:Y:S02]  /*c630*/  IMAD.MOV.U32 R12, RZ, RZ, 0x1 ;  /* 0x00000001ff0c7424 */ /* 0x000fe400078e00ff */
[----:B-1----:R-:W-:-:S07]  /*c640*/  IMAD.MOV.U32 R13, RZ, RZ, RZ ;  /* 0x000000ffff0d7224 */ /* 0x002fce00078e00ff */
[----:B------:R-:W-:-:S07]  /*c650*/  LEPC R20, `(.L_x_62) ;  /* 0x000000001014794e */ /* 0x000fce0000000000 */
[----:B--2---:R-:W-:Y:S05]  /*c660*/  CALL.ABS.NOINC R2 ;  /* 0x0000000002007343 */ /* 0x004fea0003c00000 */
.L_x_62:
[----:B------:R-:W-:Y:S02]  /*c670*/  IMAD.U32 R19, RZ, RZ, UR38 ;  /* 0x00000026ff137e24 */ /* 0x000fe4000f8e00ff */
[----:B------:R-:W-:-:S04]  /*c680*/  IMAD.U32 R0, RZ, RZ, UR36 ;  /* 0x00000024ff007e24 */ /* 0x000fc8000f8e00ff */
[----:B------:R-:W-:-:S04]  /*c690*/  IMAD R19, R0, 0x1200, R19 ;  /* 0x0000120000137824 */ /* 0x000fc800078e0213 */
[----:B------:R-:W-:-:S05]  /*c6a0*/  VIADD R0, R19, 0xffffee00 ;  /* 0xffffee0013007836 */ /* 0x000fca0000000000 */
        /* <DEDUP_REMOVED lines=18> */
.L_x_63:
[----:B------:R-:W1:Y:S01]  /*c7d0*/  S2R R4, SR_TID.X ;  /* 0x0000000000047919 */ /* 0x000e620000002100 */
[----:B------:R-:W-:Y:S01]  /*c7e0*/  ULDC.64 UR4, c[0x0][0x730] ;  /* 0x0001cc0000047ab9 */ /* 0x000fe20000000a00 */
[----:B------:R-:W-:Y:S01]  /*c7f0*/  VIADD R16, R16, 0x1f ;  /* 0x0000001f10107836 */ /* 0x000fe20000000000 */
[----:B------:R-:W-:Y:S01]  /*c800*/  ISETP.NE.U32.AND P0, PT, RZ, UR4, PT ;  /* 0x00000004ff007c0c */ /* 0x000fe2000bf05070 */
[----:B------:R-:W-:Y:S01]  /*c810*/  IMAD.SHL.U32 R17, R17, 0x40, RZ ;  /* 0x0000004011117824 */ /* 0x000fe200078e00ff */
[----:B------:R-:W-:Y:S02]  /*c820*/  BSSY B0, `(.L_x_64) ;  /* 0x000000e000007945 */ /* 0x000fe40003800000 */
[----:B------:R-:W-:-:S13]  /*c830*/  ISETP.NE.AND.EX P0, PT, RZ, UR5, PT, P0 ;  /* 0x00000005ff007c0c */ /* 0x000fda000bf05300 */
[----:B------:R-:W3:Y:S01]  /*c840*/  @P0 LDC R35, c[0x0][0x720] ;  /* 0x0001c800ff230b82 */ /* 0x000ee20000000800 */
[----:B------:R-:W-:Y:S01]  /*c850*/  ISETP.GT.U32.AND P0, PT, R16, 0x3e, PT ;  /* 0x0000003e1000780c */ /* 0x000fe20003f04070 */
[C---:B-1----:R-:W-:Y:S02]  /*c860*/  IMAD.SHL.U32 R0, R4.reuse, 0x2, RZ ;  /* 0x0000000204007824 */ /* 0x042fe400078e00ff */
[----:B--2---:R-:W-:-:S03]  /*c870*/  IMAD.SHL.U32 R2, R4, 0x10, RZ ;  /* 0x0000001004027824 */ /* 0x004fc600078e00ff */
[----:B----4-:R-:W-:Y:S02]  /*c880*/  LOP3.LUT R3, R0, 0x6, RZ, 0xc0, !PT ;  /* 0x0000000600037812 */ /* 0x010fe400078ec0ff */
[----:B------:R-:W-:-:S03]  /*c890*/  LOP3.LUT R5, R2, 0x180, RZ, 0xc0, !PT ;  /* 0x0000018002057812 */ /* 0x000fc600078ec0ff */
[----:B------:R-:W-:Y:S01]  /*c8a0*/  IMAD R3, R18, 0x400, R3 ;  /* 0x0000040012037824 */ /* 0x000fe200078e0203 */
[----:B------:R-:W-:Y:S02]  /*c8b0*/  LOP3.LUT R5, R5, 0x30, R0, 0xf8, !PT ;  /* 0x0000003005057812 */ /* 0x000fe400078ef800 */
[----:B------:R-:W-:-:S04]  /*c8c0*/  LOP3.LUT R0, R17, 0x40, RZ, 0xc0, !PT ;  /* 0x0000004011007812 */ /* 0x000fc800078ec0ff */
[----:B------:R-:W-:Y:S01]  /*c8d0*/  IADD3 R0, R5, R3, R0 ;  /* 0x0000000305007210 */ /* 0x000fe20007ffe000 */
[----:B------:R-:W-:Y:S06]  /*c8e0*/  @P0 BRA `(.L_x_65) ;  /* 0x0000000000040947 */ /* 0x000fec0003800000 */
[----:B------:R-:W-:-:S04]  /*c8f0*/  DEPBAR.LE SB0, 0x0 ;  /* 0x000080000000791a */ /* 0x000fc80000000000 */
.L_x_65:
[----:B------:R-:W-:Y:S05]  /*c900*/  BSYNC B0 ;  /* 0x0000000000007941 */ /* 0x000fea0003800000 */
.L_x_64:
[----:B------:R-:W-:Y:S05]  /*c910*/  WARPSYNC.ALL ;  /* 0x0000000000007948 */ /* 0x000fea0003800000 */
[----:B------:R-:W-:Y:S01]  /*c920*/  R2P PR, R4, 0x18 ;  /* 0x0000001804007804 */ /* 0x000fe20000000000 */
[----:B------:R-:W-:Y:S01]  /*c930*/  BAR.SYNC.DEFER_BLOCKING 0x1, 0x80 ;  /* 0x0042000000007b1d */ /* 0x000fe20000010000 */
[----:B------:R-:W-:Y:S02]  /*c940*/  IMAD.IADD R39, R19, 0x1, R0 ;  /* 0x0000000113277824 */ /* 0x000fe400078e0200 */
[-C--:B---3--:R-:W-:Y:S01]  /*c950*/  FMUL R0, R88, R35.reuse ;  /* 0x0000002358007220 */ /* 0x088fe20000400000 */
[-C--:B------:R-:W-:Y:S01]  /*c960*/  FMUL R3, R22, R35.reuse ;  /* 0x0000002316037220 */ /* 0x080fe20000400000 */
[----:B------:R-:W-:Y:S01]  /*c970*/  FMUL R25, R32, R35 ;  /* 0x0000002320197220 */ /* 0x000fe20000400000 */
[----:B------:R-:W-:-:S02]  /*c980*/  VIADD R2, R39, 0xffffee00 ;  /* 0xffffee0027027836 */ /* 0x000fc40000000000 */
[-C--:B------:R-:W-:Y:S01]  /*c990*/  FMUL R5, R38, R35.reuse ;  /* 0x0000002326057220 */ /* 0x080fe20000400000 */
[----:B------:R-:W-:Y:S01]  /*c9a0*/  VIADD R37, R39, 0xffffee20 ;  /* 0xffffee2027257836 */ /* 0x000fe20000000000 */
[----:B------:R-:W-:Y:S01]  /*c9b0*/  F2FP.SATFINITE.E4M3.F32.PACK_AB_MERGE_C R32, R3, R0, RZ ;  /* 0x000000000320723e */ /* 0x000fe200048070ff */
[----:B------:R-:W-:Y:S02]  /*c9c0*/  IMAD.MOV.U32 R0, RZ, RZ, 0x10 ;  /* 0x00000010ff007424 */ /* 0x000fe400078e00ff */
[-C--:B------:R-:W-:Y:S01]  /*c9d0*/  FMUL R4, R92, R35.reuse ;  /* 0x000000235c047220 */ /* 0x080fe20000400000 */
[-C--:B------:R-:W-:Y:S01]  /*c9e0*/  FMUL R7, R24, R35.reuse ;  /* 0x0000002318077220 */ /* 0x080fe20000400000 */
[----:B------:R-:W-:Y:S02]  /*c9f0*/  @P4 VIADD R37, R2, 0xffffffe0 ;  /* 0xffffffe002254836 */ /* 0x000fe40000000000 */
        /* <DEDUP_REMOVED lines=12> */
[----:B------:R-:W-:Y:S01]  /*cac0*/  SEL R0, R0, 0xfffffff0, !P3 ;  /* 0xfffffff000007807 */ /* 0x000fe20005800000 */
        /* <DEDUP_REMOVED lines=14> */
[----:B------:R-:W-:Y:S01]  /*cbb0*/  F2FP.SATFINITE.E4M3.F32.PACK_AB_MERGE_C R34, R5, R2, RZ ;  /* 0x000000020522723e */ /* 0x000fe200048070ff */
[C---:B------:R-:W-:Y:S01]  /*cbc0*/  IMAD.IADD R2, R0.reuse, 0x1, R39 ;  /* 0x0000000100027824 */ /* 0x040fe200078e0227 */
[----:B------:R-:W-:Y:S01]  /*cbd0*/  F2FP.SATFINITE.E4M3.F32.PACK_AB_MERGE_C R4, R7, R4, RZ ;  /* 0x000000040704723e */ /* 0x000fe200048070ff */
[----:B------:R-:W-:Y:S01]  /*cbe0*/  IMAD.IADD R0, R0, 0x1, R37 ;  /* 0x0000000100007824 */ /* 0x000fe200078e0225 */
[----:B------:R-:W-:Y:S01]  /*cbf0*/  F2FP.SATFINITE.E4M3.F32.PACK_AB_MERGE_C R6, R9, R6, RZ ;  /* 0x000000060906723e */ /* 0x000fe200048070ff */
[----:B------:R1:W-:Y:S01]  /*cc00*/  STS.U16 [R39+-0x1200], R32 ;  /* 0xffee002027007388 */ /* 0x0003e20000000400 */
[----:B------:R-:W-:Y:S01]  /*cc10*/  F2FP.SATFINITE.E4M3.F32.PACK_AB_MERGE_C R11, R11, R8, RZ ;  /* 0x000000080b0b723e */ /* 0x000fe200048070ff */
[----:B------:R-:W-:Y:S01]  /*cc20*/  BSSY B0, `(.L_x_66) ;  /* 0x000002e000007945 */ /* 0x000fe20003800000 */
[----:B------:R-:W-:Y:S01]  /*cc30*/  F2FP.SATFINITE.E4M3.F32.PACK_AB_MERGE_C R13, R13, R10, RZ ;  /* 0x0000000a0d0d723e */ /* 0x000fe200048070ff */
[----:B------:R1:W-:Y:S01]  /*cc40*/  STS.U16 [R39+-0x1000], R34 ;  /* 0xfff0002227007388 */ /* 0x0003e20000000400 */
[----:B------:R-:W-:-:S02]  /*cc50*/  F2FP.SATFINITE.E4M3.F32.PACK_AB_MERGE_C R15, R15, R12, RZ ;  /* 0x0000000c0f0f723e */ /* 0x000fc400048070ff */
[----:B------:R-:W-:Y:S01]  /*cc60*/  F2FP.SATFINITE.E4M3.F32.PACK_AB_MERGE_C R17, R17, R14, RZ ;  /* 0x0000000e1111723e */ /* 0x000fe200048070ff */
[----:B------:R1:W-:Y:S01]  /*cc70*/  STS.U16 [R39+-0x11f8], R4 ;  /* 0xffee080427007388 */ /* 0x0003e20000000400 */
[----:B------:R-:W-:Y:S02]  /*cc80*/  F2FP.SATFINITE.E4M3.F32.PACK_AB_MERGE_C R16, R21, R16, RZ ;  /* 0x000000101510723e */ /* 0x000fe400048070ff */
[----:B------:R-:W-:Y:S01]  /*cc90*/  F2FP.SATFINITE.E4M3.F32.PACK_AB_MERGE_C R18, R23, R18, RZ ;  /* 0x000000121712723e */ /* 0x000fe200048070ff */
[----:B------:R1:W-:Y:S01]  /*cca0*/  STS.U16 [R39+-0xff8], R6 ;  /* 0xfff0080627007388 */ /* 0x0003e20000000400 */
[----:B------:R-:W-:Y:S02]  /*ccb0*/  F2FP.SATFINITE.E4M3.F32.PACK_AB_MERGE_C R20, R25, R20, RZ ;  /* 0x000000141914723e */ /* 0x000fe400048070ff */
[----:B------:R-:W-:Y:S01]  /*ccc0*/  F2FP.SATFINITE.E4M3.F32.PACK_AB_MERGE_C R22, R27, R22, RZ ;  /* 0x000000161b16723e */ /* 0x000fe200048070ff */
[----:B------:R1:W-:Y:S01]  /*ccd0*/  STS.U16 [R2+-0x1200], R11 ;  /* 0xffee000b02007388 */ /* 0x0003e20000000400 */
[----:B------:R-:W-:-:S02]  /*cce0*/  F2FP.SATFINITE.E4M3.F32.PACK_AB_MERGE_C R29, R29, R24, RZ ;  /* 0x000000181d1d723e */ /* 0x000fc400048070ff */
[----:B------:R-:W-:Y:S01]  /*ccf0*/  F2FP.SATFINITE.E4M3.F32.PACK_AB_MERGE_C R31, R31, R26, RZ ;  /* 0x0000001a1f1f723e */ /* 0x000fe200048070ff */
[----:B------:R1:W-:Y:S01]  /*cd00*/  STS.U16 [R2+-0x1000], R13 ;  /* 0xfff0000d02007388 */ /* 0x0003e20000000400 */
[----:B------:R-:W-:Y:S02]  /*cd10*/  F2FP.SATFINITE.E4M3.F32.PACK_AB_MERGE_C R33, R33, R28, RZ ;  /* 0x0000001c2121723e */ /* 0x000fe400048070ff */
[----:B------:R-:W-:Y:S01]  /*cd20*/  F2FP.SATFINITE.E4M3.F32.PACK_AB_MERGE_C R35, R35, R30, RZ ;  /* 0x0000001e2323723e */ /* 0x000fe200048070ff */
[----:B------:R1:W-:Y:S04]  /*cd30*/  STS.U16 [R2+-0x11f8], R15 ;  /* 0xffee080f02007388 */ /* 0x0003e80000000400 */
[----:B------:R1:W-:Y:S04]  /*cd40*/  STS.U16 [R2+-0xff8], R17 ;  /* 0xfff0081102007388 */ /* 0x0003e80000000400 */
[----:B------:R1:W-:Y:S04]  /*cd50*/  STS.U16 [R37], R16 ;  /* 0x0000001025007388 */ /* 0x0003e80000000400 */
[----:B------:R1:W-:Y:S04]  /*cd60*/  STS.U16 [R37+0x200], R18 ;  /* 0x0002001225007388 */ /* 0x0003e80000000400 */
[----:B------:R1:W-:Y:S04]  /*cd70*/  STS.U16 [R37+0x8], R20 ;  /* 0x0000081425007388 */ /* 0x0003e80000000400 */
[----:B------:R1:W-:Y:S04]  /*cd80*/  STS.U16 [R37+0x208], R22 ;  /* 0x0002081625007388 */ /* 0x0003e80000000400 */
[----:B------:R1:W-:Y:S04]  /*cd90*/  STS.U16 [R0], R29 ;  /* 0x0000001d00007388 */ /* 0x0003e80000000400 */
[----:B------:R1:W-:Y:S04]  /*cda0*/  STS.U16 [R0+0x200], R31 ;  /* 0x0002001f00007388 */ /* 0x0003e80000000400 */
[----:B------:R1:W-:Y:S04]  /*cdb0*/  STS.U16 [R0+0x8], R33 ;  /* 0x0000082100007388 */ /* 0x0003e80000000400 */
[----:B------:R1:W-:Y:S01]  /*cdc0*/  STS.U16 [R0+0x208], R35 ;  /* 0x0002082300007388 */ /* 0x0003e20000000400 */
[----:B------:R-:W-:Y:S01]  /*cdd0*/  @!PT LDS RZ, [RZ] ;  /* 0x00000000fffff984 */ /* 0x000fe20000000800 */
[----:B------:R-:W-:Y:S01]  /*cde0*/  @!PT LDS RZ, [RZ] ;  /* 0x00000000fffff984 */ /* 0x000fe20000000800 */
[----:B------:R-:W-:Y:S01]  /*cdf0*/  @!PT LDS RZ, [RZ] ;  /* 0x00000000fffff984 */ /* 0x000fe20000000800 */
[----:B------:R-:W-:Y:S01]  /*ce00*/  @!PT LDS RZ, [RZ] ;  /* 0x00000000fffff984 */ /* 0x000fe20000000800 */
[----:B------:R2:W-:Y:S06]  /*ce10*/  MEMBAR.ALL.CTA ;  /* 0x0000000000007992 */ /* 0x0005ec0000008000 */
[----:B--2---:R-:W2:Y:S02]  /*ce20*/  FENCE.VIEW.ASYNC.S ;  /* 0x00000000000073c6 */ /* 0x004ea40000000000 */
[----:B--2---:R-:W-:Y:S06]  /*ce30*/  BAR.SYNC.DEFER_BLOCKING 0x1, 0x80 ;  /* 0x0042000000007b1d */ /* 0x004fec0000010000 */
[----:B-1----:R-:W-:Y:S05]  /*ce40*/  @P0 BRA `(.L_x_67) ;  /* 0x00000000002c0947 */ /* 0x002fea0003800000 */
[----:B------:R-:W-:Y:S01]  /*ce50*/  S2UR UR12, SR_CTAID.Z ;  /* 0x00000000000c79c3 */ /* 0x000fe20000002700 */
[----:B------:R-:W-:Y:S01]  /*ce60*/  R2UR UR8, R19 ;  /* 0x00000000130872ca */ /* 0x000fe200000e0000 */
[----:B------:R-:W-:Y:S01]  /*ce70*/  ULDC.64 UR4, c[0x0][0x198] ;  /* 0x0000660000047ab9 */ /* 0x000fe20000000a00 */
[----:B------:R-:W-:Y:S02]  /*ce80*/  USHF.L.U32 UR10, UR37, 0x6, URZ ;  /* 0x00000006250a7899 */ /* 0x000fe4000800063f */
[----:B------:R-:W-:Y:S01]  /*ce90*/  UIADD3 UR4, UP0, UR4, 0x670, URZ ;  /* 0x0000067004047890 */ /* 0x000fe2000ff1e03f */
[----:B------:R-:W-:Y:S02]  /*cea0*/  UMOV UR9, URZ ;  /* 0x0000003f00097c82 */ /* 0x000fe40008000000 */
[----:B------:R-:W1:Y:S01]  /*ceb0*/  S2UR UR11, SR_CTAID.Y ;  /* 0x00000000000b79c3 */ /* 0x000e620000002600 */
[----:B------:R-:W-:-:S05]  /*cec0*/  UIADD3.X UR5, URZ, UR5, URZ, UP0, !UPT ;  /* 0x000000053f057290 */ /* 0x000fca00087fe43f */
[----:B------:R-:W-:-:S09]  /*ced0*/  UIADD3 UR8, UR8, -0x1200, URZ ;  /* 0xffffee0008087890 */ /* 0x000fd2000fffe03f */
[----:B-1----:R1:W-:Y:S02]  /*cee0*/  UTMASTG.4D [UR8], [UR4] ;  /* 0x00000008040073b5 */ /* 0x0023e40008018000 */
[----:B-1----:R0:W-:Y:S02]  /*cef0*/  UTMACMDFLUSH ;  /* 0x00000000000079b7 */ /* 0x0021e40000000000 */
.L_x_67:
[----:B------:R-:W-:Y:S05]  /*cf00*/  BSYNC B0 ;  /* 0x0000000000007941 */ /* 0x000fea0003800000 */
.L_x_66:
[----:B------:R-:W-:Y:S01]  /*cf10*/  UIADD3 UR36, UR36, -0x1, URZ ;  /* 0xffffffff24247890 */ /* 0x000fe2000fffe03f */
[----:B------:R-:W-:-:S04]  /*cf20*/  DEPBAR.LE SB0, 0x0 ;  /* 0x000080000000791a */ /* 0x000fc80000000000 */
[----:B------:R-:W-:-:S04]  /*cf30*/  USHF.L.U32 UR4, UR36, 0x3, URZ ;  /* 0x0000000324047899 */ /* 0x000fc8000800063f */
[----:B------:R-:W-:-:S04]  /*cf40*/  ULOP3.LUT UR4, UR4, 0x8, URZ, 0xe2, !UPT ;  /* 0x0000000804047892 */ /* 0x000fc8000f8ee23f */
[----:B------:R-:W-:-:S06]  /*cf50*/  ULOP3.LUT UR4, UR4, 0x18, URZ, 0x3c, !UPT ;  /* 0x0000001804047892 */ /* 0x000fcc000f8e3c3f */
[----:B------:R-:W-:-:S04]  /*cf60*/  IMAD.U32 R0, RZ, RZ, UR4 ;  /* 0x00000004ff007e24 */ /* 0x000fc8000f8e00ff */
[----:B------:R-:W-:Y:S01]  /*cf70*/  SYNCS.ARRIVE.TRANS64.A1T0 RZ, [R0+UR38+0xc090], RZ ;  /* 0x00c090ff00ff79a7 */ /* 0x000fe20008100026 */
[----:B------:R-:W-:Y:S05]  /*cf80*/  EXIT ;  /* 0x000000000000794d */ /* 0x000fea0003800000 */
.L_x_6:
[----:B------:R-:W-:-:S08]  /*cf90*/  UISETP.NE.AND UP0, UPT, UR10, 0x1, UPT ;  /* 0x000000010a00788c */ /* 0x000fd0000bf05270 */
[----:B------:R-:W1:-:S00]  /*cfa0*/  USETMAXREG.DEALLOC.CTAPOOL 0x18 ;  /* 0x00000018000079c8 */ /* 0x000e4000080e0500 */
[----:B------:R-:W-:-:S13]  /*cfb0*/  PLOP3.LUT P0, PT, PT, PT, UP0, 0x80, 0x0 ;  /* 0x000000000000781c */ /* 0x000fda0003f0f008 */
[----:B------:R-:W-:Y:S05]  /*cfc0*/  @P0 EXIT ;  /* 0x000000000000094d */ /* 0x000fea0003800000 */
[----:B------:R-:W2:Y:S01]  /*cfd0*/  S2UR UR11, SR_CTAID.X ;  /* 0x00000000000b79c3 */ /* 0x000ea20000002500 */
[----:B------:R-:W-:Y:S01]  /*cfe0*/  ULDC UR4, c[0x0][0x28c] ;  /* 0x0000a30000047ab9 */ /* 0x000fe20000000800 */
[----:B------:R-:W-:Y:S01]  /*cff0*/  ELECT P3, URZ, PT ;  /* 0x00000000003f782f */ /* 0x000fe20003860000 */
[----:B------:R-:W-:Y:S01]  /*d000*/  BSSY B0, `(.L_x_68) ;  /* 0x0000030000007945 */ /* 0x000fe20003800000 */
[----:B------:R-:W-:Y:S01]  /*d010*/  UIADD3 UR5, UR4, 0x7f, URZ ;  /* 0x0000007f04057890 */ /* 0x000fe2000fffe03f */
[----:B-1----:R-:W-:Y:S01]  /*d020*/  CS2R R2, SRZ ;  /* 0x0000000000027805 */ /* 0x002fe2000001ff00 */
[----:B------:R-:W-:Y:S02]  /*d030*/  IMAD.MOV.U32 R7, RZ, RZ, RZ ;  /* 0x000000ffff077224 */ /* 0x000fe400078e00ff */
[----:B------:R-:W-:Y:S01]  /*d040*/  USHF.R.S32.HI UR7, URZ, 0x1f, UR5 ;  /* 0x0000001f3f077899 */ /* 0x000fe20008011405 */
[----:B------:R-:W1:Y:S03]  /*d050*/  S2UR UR20, SR_CTAID.Y ;  /* 0x00000000001479c3 */ /* 0x000e660000002600 */
[----:B------:R-:W-:-:S04]  /*d060*/  ULEA.HI UR7, UR7, UR5, URZ, 0x7 ;  /* 0x0000000507077291 */ /* 0x000fc8000f8f383f */
[----:B------:R-:W-:Y:S01]  /*d070*/  USHF.R.S32.HI UR7, URZ, 0x7, UR7 ;  /* 0x000000073f077899 */ /* 0x000fe20008011407 */
[----:B------:R-:W3:Y:S01]  /*d080*/  S2UR UR21, SR_CTAID.Z ;  /* 0x00000000001579c3 */ /* 0x000ee20000002700 */
[----:B--2---:R-:W-:-:S04]  /*d090*/  USHF.L.U32 UR11, UR11, 0x7, URZ ;  /* 0x000000070b0b7899 */ /* 0x004fc8000800063f */
[----:B------:R-:W-:-:S04]  /*d0a0*/  UIADD3 UR4, UR11, 0xff, URZ ;  /* 0x000000ff0b047890 */ /* 0x000fc8000fffe03f */
[----:B------:R-:W-:-:S04]  /*d0b0*/  USHF.R.U32.HI UR4, URZ, 0x7, UR4 ;  /* 0x000000073f047899 */ /* 0x000fc80008011604 */
[----:B------:R-:W-:-:S04]  /*d0c0*/  UISETP.LT.AND UP0, UPT, UR4, UR7, UPT ;  /* 0x000000070400728c */ /* 0x000fc8000bf01270 */
[----:B------:R-:W-:Y:S01]  /*d0d0*/  USEL UR4, UR4, UR7, UP0 ;  /* 0x0000000704047287 */ /* 0x000fe20008000000 */
[----:B-1-3--:R-:W-:Y:S11]  /*d0e0*/  @!P3 BRA `(.L_x_69) ;  /* 0x000000000084b947 */ /* 0x00aff60003800000 */
[----:B------:R-:W1:Y:S01]  /*d0f0*/  S2R R4, SR_CgaCtaId ;  /* 0x0000000000047919 */ /* 0x000e620000008800 */
[----:B------:R-:W-:Y:S01]  /*d100*/  MOV R3, 0x400 ;  /* 0x0000040000037802 */ /* 0x000fe20000000f00 */
[----:B------:R-:W-:-:S03]  /*d110*/  IMAD.MOV.U32 R5, RZ, RZ, 0x1 ;  /* 0x00000001ff057424 */ /* 0x000fc600078e00ff */
[----:B-1----:R-:W-:Y:S02]  /*d120*/  LEA R4, R4, R3, 0x18 ;  /* 0x0000000304047211 */ /* 0x002fe400078ec0ff */
[----:B------:R-:W-:-:S04]  /*d130*/  SHF.L.U32 R3, R5, 0x1f, RZ ;  /* 0x0000001f05037819 */ /* 0x000fc800000006ff */
[----:B------:R-:W1:Y:S02]  /*d140*/  SYNCS.PHASECHK.TRANS64.TRYWAIT P0, [R4+URZ+0xc060], R3 ;  /* 0x00c06003040075a7 */ /* 0x000e64000800017f */
[----:B-1----:R-:W-:Y:S05]  /*d150*/  @!P0 BRA `(.L_x_70) ;  /* 0x0000001000848947 */ /* 0x002fea0003800000 */
.L_x_107:
[----:B------:R-:W-:Y:S01]  /*d160*/  ULOP3.LUT UR5, UR6, 0x2, URZ, 0xfc, !UPT ;  /* 0x0000000206057892 */ /* 0x000fe2000f8efc3f */
[----:B-1----:R-:W-:-:S03]  /*d170*/  @P2 IMAD.MOV.U32 R3, RZ, RZ, 0x1000 ;  /* 0x00001000ff032424 */ /* 0x002fc600078e00ff */
[----:B------:R-:W-:Y:S01]  /*d180*/  UPRMT UR5, UR5, 0x9910, URZ ;  /* 0x0000991005057896 */ /* 0x000fe2000800003f */
[----:B------:R1:W-:Y:S03]  /*d190*/  @P2 SYNCS.ARRIVE.TRANS64 RZ, [R4+URZ+0xc050], R3 ;  /* 0x00c0500304ff29a7 */ /* 0x0003e6000800003f */
[----:B------:R-:W-:-:S06]  /*d1a0*/  UISETP.NE.AND UP0, UPT, UR5, 0x2, UPT ;  /* 0x000000020500788c */ /* 0x000fcc000bf05270 */
[----:B------:R-:W-:-:S13]  /*d1b0*/  PLOP3.LUT P0, PT, PT, PT, UP0, 0x80, 0x0 ;  /* 0x000000000000781c */ /* 0x000fda0003f0f008 */
[----:B-1----:R-:W-:Y:S05]  /*d1c0*/  @P0 BRA `(.L_x_71) ;  /* 0x0000000000040947 */ /* 0x002fea0003800000 */
[----:B------:R-:W-:Y:S01]  /*d1d0*/  BPT.TRAP 0x1 ;  /* 0x000000040000795c */ /* 0x000fe20000300000 */
.L_x_71:
[----:B------:R-:W-:-:S04]  /*d1e0*/  LOP3.LUT P0, RZ, R0, 0x1f, RZ, 0xc0, !PT ;  /* 0x0000001f00ff7812 */ /* 0x000fc8000780c0ff */
[----:B------:R-:W-:-:S13]  /*d1f0*/  PLOP3.LUT P0, PT, P0, P2, PT, 0x2a, 0x0 ;  /* 0x000000000000781c */ /* 0x000fda0000704572 */
[----:B------:R-:W-:Y:S05]  /*d200*/  @P0 BRA `(.L_x_72) ;  /* 0x0000000000040947 */ /* 0x000fea0003800000 */
[----:B------:R-:W-:Y:S01]  /*d210*/  BPT.TRAP 0x1 ;  /* 0x000000040000795c */ /* 0x000fe20000300000 */
.L_x_72:
[----:B------:R-:W-:Y:S01]  /*d220*/  R2UR UR8, R4 ;  /* 0x00000000040872ca */ /* 0x000fe200000e0000 */
[----:B------:R-:W-:Y:S01]  /*d230*/  ULDC.64 UR12, c[0x0][0x198] ;  /* 0x00006600000c7ab9 */ /* 0x000fe20000000a00 */
[----:B------:R-:W-:Y:S01]  /*d240*/  UMOV UR16, 0x0 ;  /* 0x0000000000107882 */ /* 0x000fe20000000000 */
[----:B------:R-:W-:Y:S01]  /*d250*/  UIADD3 UR14, UP0, UR12, 0xf0, URZ ;  /* 0x000000f00c0e7890 */ /* 0x000fe2000ff1e03f */
[----:B------:R-:W-:Y:S01]  /*d260*/  IMAD.MOV.U32 R3, RZ, RZ, 0x1 ;  /* 0x00000001ff037424 */ /* 0x000fe200078e00ff */
[----:B------:R-:W-:Y:S01]  /*d270*/  UMOV UR17, 0x10000000 ;  /* 0x1000000000117882 */ /* 0x000fe20000000000 */
[----:B------:R-:W-:Y:S01]  /*d280*/  UMOV UR10, URZ ;  /* 0x0000003f000a7c82 */ /* 0x000fe20008000000 */
[----:B------:R-:W-:Y:S01]  /*d290*/  UIADD3.X UR15, URZ, UR13, URZ, UP0, !UPT ;  /* 0x0000000d3f0f7290 */ /* 0x000fe200087fe43f */
[----:B------:R-:W-:Y:S01]  /*d2a0*/  IMAD.MOV.U32 R7, RZ, RZ, 0x40 ;  /* 0x00000040ff077424 */ /* 0x000fe200078e00ff */
[----:B------:R-:W-:Y:S01]  /*d2b0*/  UMOV UR12, UR20 ;  /* 0x00000014000c7c82 */ /* 0x000fe20008000000 */
[----:B------:R-:W-:-:S03]  /*d2c0*/  UMOV UR13, UR21 ;  /* 0x00000015000d7c82 */ /* 0x000fc60008000000 */
[----:B------:R-:W-:-:S09]  /*d2d0*/  UIADD3 UR9, UR8, 0xc050, URZ ;  /* 0x0000c05008097890 */ /* 0x000fd2000fffe03f */
[----:B------:R1:W-:Y:S02]  /*d2e0*/  UTMALDG.4D [UR8], [UR14], desc[UR16] ;  /* 0x000010080e0075b4 */ /* 0x0003e40008019000 */
[----:B-1----:R-:W-:Y:S01]  /*d2f0*/  NOP ;  /* 0x0000000000007918 */ /* 0x002fe20000000000 */
.L_x_69:
[----:B------:R-:W-:Y:S05]  /*d300*/  BSYNC B0 ;  /* 0x0000000000007941 */ /* 0x000fea0003800000 */
.L_x_68:
[----:B------:R-:W-:Y:S01]  /*d310*/  ISETP.LT.AND P4, PT, RZ, UR4, P3 ;  /* 0x00000004ff007c0c */ /* 0x000fe20009f81270 */
[----:B------:R-:W-:-:S12]  /*d320*/  BSSY B0, `(.L_x_73) ;  /* 0x0000022000007945 */ /* 0x000fd80003800000 */
[----:B------:R-:W-:Y:S05]  /*d330*/  @!P4 BRA `(.L_x_74) ;  /* 0x000000000080c947 */ /* 0x000fea0003800000 */
[----:B------:R-:W1:Y:S01]  /*d340*/  S2R R5, SR_CgaCtaId ;  /* 0x0000000000057919 */ /* 0x000e620000008800 */
[----:B------:R-:W-:-:S04]  /*d350*/  MOV R2, 0x400 ;  /* 0x0000040000027802 */ /* 0x000fc80000000f00 */
[----:B-1----:R-:W-:Y:S01]  /*d360*/  LEA R5, R5, R2, 0x18 ;  /* 0x0000000205057211 */ /* 0x002fe200078ec0ff */
[----:B------:R-:W-:-:S05]  /*d370*/  IMAD.MOV.U32 R2, RZ, RZ, 0x1 ;  /* 0x00000001ff027424 */ /* 0x000fca00078e00ff */
[----:B------:R-:W-:-:S04]  /*d380*/  SHF.L.U32 R2, R2, 0x1f, RZ ;  /* 0x0000001f02027819 */ /* 0x000fc800000006ff */
[----:B------:R-:W1:Y:S02]  /*d390*/  SYNCS.PHASECHK.TRANS64.TRYWAIT P0, [R5+URZ+0xc028], R2 ;  /* 0x00c02802050075a7 */ /* 0x000e64000800017f */
[----:B-1----:R-:W-:Y:S05]  /*d3a0*/  @!P0 BRA `(.L_x_75) ;  /* 0x0000001000048947 */ /* 0x002fea0003800000 */
.L_x_108:
        /* <DEDUP_REMOVED lines=8> */
.L_x_76:
[----:B------:R-:W-:-:S04]  /*d430*/  LOP3.LUT P0, RZ, R0, 0x1f, RZ, 0xc0, !PT ;  /* 0x0000001f00ff7812 */ /* 0x000fc8000780c0ff */
[----:B------:R-:W-:-:S13]  /*d440*/  PLOP3.LUT P0, PT, P0, P2, PT, 0x2a, 0x0 ;  /* 0x000000000000781c */ /* 0x000fda0000704572 */
[----:B------:R-:W-:Y:S05]  /*d450*/  @P0 BRA `(.L_x_77) ;  /* 0x0000000000040947 */ /* 0x000fea0003800000 */
[----:B------:R-:W-:Y:S01]  /*d460*/  BPT.TRAP 0x1 ;  /* 0x000000040000795c */ /* 0x000fe20000300000 */
.L_x_77:
        /* <DEDUP_REMOVED lines=8> */
[----:B------:R-:W-:-:S05]  /*d4f0*/  UMOV UR19, URZ ;  /* 0x0000003f00137c82 */ /* 0x000fca0008000000 */
[----:B------:R-:W-:Y:S02]  /*d500*/  UIADD3 UR16, UR17, 0x2000, URZ ;  /* 0x0000200011107890 */ /* 0x000fe4000fffe03f */
[----:B------:R-:W-:-:S09]  /*d510*/  UIADD3 UR17, UR17, 0xc000, URZ ;  /* 0x0000c00011117890 */ /* 0x000fd2000fffe03f */
[----:B------:R1:W-:Y:S02]  /*d520*/  UTMALDG.4D [UR16], [UR8], desc[UR12] ;  /* 0x00000c10080075b4 */ /* 0x0003e40008019000 */
[----:B-1----:R-:W-:Y:S01]  /*d530*/  NOP ;  /* 0x0000000000007918 */ /* 0x002fe20000000000 */
.L_x_74:
[----:B------:R-:W-:Y:S05]  /*d540*/  BSYNC B0 ;  /* 0x0000000000007941 */ /* 0x000fea0003800000 */
.L_x_73:
[----:B------:R-:W-:Y:S04]  /*d550*/  BSSY B0, `(.L_x_78) ;  /* 0x0000025000007945 */ /* 0x000fe80003800000 */
[----:B------:R-:W-:Y:S05]  /*d560*/  @!P3 BRA `(.L_x_79) ;  /* 0x00000000008cb947 */ /* 0x000fea0003800000 */
[----:B------:R-:W1:Y:S01]  /*d570*/  S2R R5, SR_CgaCtaId ;  /* 0x0000000000057919 */ /* 0x000e620000008800 */
[----:B------:R-:W-:-:S04]  /*d580*/  MOV R4, 0x400 ;  /* 0x0000040000047802 */ /* 0x000fc80000000f00 */
[----:B-1----:R-:W-:Y:S01]  /*d590*/  LEA R6, R5, R4, 0x18 ;  /* 0x0000000405067211 */ /* 0x002fe200078ec0ff */
[----:B------:R-:W-:-:S04]  /*d5a0*/  IMAD.MOV.U32 R5, RZ, RZ, 0x1 ;  /* 0x00000001ff057424 */ /* 0x000fc800078e00ff */
[----:B------:R-:W-:Y:S01]  /*d5b0*/  IMAD R4, R3, 0x8, R6 ;  /* 0x0000000803047824 */ /* 0x000fe200078e0206 */
[----:B------:R-:W-:-:S04]  /*d5c0*/  SHF.L.U32 R5, R5, 0x1f, RZ ;  /* 0x0000001f05057819 */ /* 0x000fc800000006ff */
[----:B------:R-:W1:Y:S02]  /*d5d0*/  SYNCS.PHASECHK.TRANS64.TRYWAIT P0, [R4+URZ+0xc060], R5 ;  /* 0x00c06005040075a7 */ /* 0x000e64000800017f */
[----:B-1----:R-:W-:Y:S05]  /*d5e0*/  @!P0 BRA `(.L_x_80) ;  /* 0x0000000c00888947 */ /* 0x002fea0003800000 */
.L_x_109:
        /* <DEDUP_REMOVED lines=8> */
.L_x_81:
[----:B------:R-:W-:-:S04]  /*d670*/  LOP3.LUT P0, RZ, R0, 0x1f, RZ, 0xc0, !PT ;  /* 0x0000001f00ff7812 */ /* 0x000fc8000780c0ff */
[----:B------:R-:W-:-:S13]  /*d680*/  PLOP3.LUT P0, PT, P0, P2, PT, 0x2a, 0x0 ;  /* 0x000000000000781c */ /* 0x000fda0000704572 */
[----:B------:R-:W-:Y:S05]  /*d690*/  @P0 BRA `(.L_x_82) ;  /* 0x0000000000040947 */ /* 0x000fea0003800000 */
[----:B------:R-:W-:Y:S01]  /*d6a0*/  BPT.TRAP 0x1 ;  /* 0x000000040000795c */ /* 0x000fe20000300000 */
.L_x_82:
[----:B------:R-:W-:Y:S01]  /*d6b0*/  R2UR UR16, R3 ;  /* 0x00000000031072ca */ /* 0x000fe200000e0000 */
[----:B------:R-:W-:Y:S01]  /*d6c0*/  ULDC.64 UR8, c[0x0][0x198] ;  /* 0x0000660000087ab9 */ /* 0x000fe20000000a00 */
[----:B------:R-:W-:Y:S01]  /*d6d0*/  R2UR UR5, R6 ;  /* 0x00000000060572ca */ /* 0x000fe200000e0000 */
[----:B------:R-:W-:Y:S01]  /*d6e0*/  UIADD3 UR8, UP0, UR8, 0xf0, URZ ;  /* 0x000000f008087890 */ /* 0x000fe2000ff1e03f */
[----:B------:R-:W-:Y:S01]  /*d6f0*/  R2UR UR19, R7 ;  /* 0x00000000071372ca */ /* 0x000fe200000e0000 */
[----:B------:R-:W-:Y:S01]  /*d700*/  UMOV UR12, 0x0 ;  /* 0x00000000000c7882 */ /* 0x000fe20000000000 */
[----:B------:R-:W-:Y:S01]  /*d710*/  R2UR UR17, R4 ;  /* 0x00000000041172ca */ /* 0x000fe200000e0000 */
[----:B------:R-:W-:Y:S01]  /*d720*/  UIADD3.X UR9, URZ, UR9, URZ, UP0, !UPT ;  /* 0x000000093f097290 */ /* 0x000fe200087fe43f */
[----:B------:R-:W-:Y:S01]  /*d730*/  UMOV UR13, 0x10000000 ;  /* 0x10000000000d7882 */ /* 0x000fe20000000000 */
[----:B------:R-:W-:-:S06]  /*d740*/  UMOV UR18, URZ ;  /* 0x0000003f00127c82 */ /* 0x000fcc0008000000 */
[----:B------:R-:W-:Y:S02]  /*d750*/  ULEA UR16, UR16, UR5, 0xc ;  /* 0x0000000510107291 */ /* 0x000fe4000f8e603f */
[----:B------:R-:W-:Y:S02]  /*d760*/  UIADD3 UR19, UR11, UR19, URZ ;  /* 0x000000130b137290 */ /* 0x000fe4000fffe03f */
[----:B------:R-:W-:-:S09]  /*d770*/  UIADD3 UR17, UR17, 0xc050, URZ ;  /* 0x0000c05011117890 */ /* 0x000fd2000fffe03f */
[----:B------:R1:W-:Y:S02]  /*d780*/  UTMALDG.4D [UR16], [UR8], desc[UR12] ;  /* 0x00000c10080075b4 */ /* 0x0003e40008019000 */
[----:B-1----:R-:W-:Y:S01]  /*d790*/  NOP ;  /* 0x0000000000007918 */ /* 0x002fe20000000000 */
.L_x_79:
[----:B------:R-:W-:Y:S05]  /*d7a0*/  BSYNC B0 ;  /* 0x0000000000007941 */ /* 0x000fea0003800000 */
.L_x_78:
[----:B------:R-:W-:Y:S01]  /*d7b0*/  BSSY B0, `(.L_x_83) ;  /* 0x0000027000007945 */ /* 0x000fe20003800000 */
[----:B------:R-:W-:-:S03]  /*d7c0*/  IMAD.MOV.U32 R8, RZ, RZ, RZ ;  /* 0x000000ffff087224 */ /* 0x000fc600078e00ff */
        /* <DEDUP_REMOVED lines=9> */
.L_x_110:
        /* <DEDUP_REMOVED lines=8> */
.L_x_86:
[----:B------:R-:W-:-:S04]  /*d8e0*/  LOP3.LUT P0, RZ, R0, 0x1f, RZ, 0xc0, !PT ;  /* 0x0000001f00ff7812 */ /* 0x000fc8000780c0ff */
[----:B------:R-:W-:-:S13]  /*d8f0*/  PLOP3.LUT P0, PT, P0, P2, PT, 0x2a, 0x0 ;  /* 0x000000000000781c */ /* 0x000fda0000704572 */
[----:B------:R-:W-:Y:S05]  /*d900*/  @P0 BRA `(.L_x_87) ;  /* 0x0000000000040947 */ /* 0x000fea0003800000 */
[----:B------:R-:W-:Y:S01]  /*d910*/  BPT.TRAP 0x1 ;  /* 0x000000040000795c */ /* 0x000fe20000300000 */
.L_x_87:
[C---:B------:R-:W-:Y:S01]  /*d920*/  IMAD R5, R2.reuse, 0x2000, R5 ;  /* 0x0000200002057824 */ /* 0x040fe200078e0205 */
[----:B------:R-:W-:Y:S01]  /*d930*/  R2UR UR17, R3 ;  /* 0x00000000031172ca */ /* 0x000fe200000e0000 */
[----:B------:R-:W-:Y:S01]  /*d940*/  ULDC.64 UR8, c[0x0][0x198] ;  /* 0x0000660000087ab9 */ /* 0x000fe20000000a00 */
[----:B------:R-:W-:Y:S01]  /*d950*/  UMOV UR12, 0x0 ;  /* 0x00000000000c7882 */ /* 0x000fe20000000000 */
[----:B------:R-:W-:Y:S01]  /*d960*/  UIADD3 UR8, UP0, UR8, 0x2f0, URZ ;  /* 0x000002f008087890 */ /* 0x000fe2000ff1e03f */
[----:B------:R-:W-:Y:S01]  /*d970*/  R2UR UR16, R5 ;  /* 0x00000000051072ca */ /* 0x000fe200000e0000 */
[----:B------:R-:W-:Y:S01]  /*d980*/  UMOV UR13, 0x10000000 ;  /* 0x10000000000d7882 */ /* 0x000fe20000000000 */
[----:B------:R-:W-:Y:S01]  /*d990*/  UMOV UR18, URZ ;  /* 0x0000003f00127c82 */ /* 0x000fe20008000000 */
[----:B------:R-:W-:Y:S01]  /*d9a0*/  UIADD3.X UR9, URZ, UR9, URZ, UP0, !UPT ;  /* 0x000000093f097290 */ /* 0x000fe200087fe43f */
[----:B------:R-:W-:Y:S01]  /*d9b0*/  IMAD.MOV.U32 R8, RZ, RZ, 0x1 ;  /* 0x00000001ff087424 */ /* 0x000fe200078e00ff */
[----:B------:R-:W-:Y:S01]  /*d9c0*/  UMOV UR19, URZ ;  /* 0x0000003f00137c82 */ /* 0x000fe20008000000 */
[----:B------:R-:W-:-:S03]  /*d9d0*/  VIADD R2, R2, 0x1 ;  /* 0x0000000102027836 */ /* 0x000fc60000000000 */
[----:B------:R-:W-:-:S04]  /*d9e0*/  UIADD3 UR17, UR17, 0xc000, URZ ;  /* 0x0000c00011117890 */ /* 0x000fc8000fffe03f */
[----:B------:R-:W-:-:S09]  /*d9f0*/  UIADD3 UR16, UR16, 0x2000, URZ ;  /* 0x0000200010107890 */ /* 0x000fd2000fffe03f */
[----:B------:R1:W-:Y:S02]  /*da00*/  UTMALDG.4D [UR16], [UR8], desc[UR12] ;  /* 0x00000c10080075b4 */ /* 0x0003e40008019000 */
[----:B-1----:R-:W-:Y:S01]  /*da10*/  NOP ;  /* 0x0000000000007918 */ /* 0x002fe20000000000 */
.L_x_84:
[----:B------:R-:W-:Y:S05]  /*da20*/  BSYNC B0 ;  /* 0x0000000000007941 */ /* 0x000fea0003800000 */
.L_x_83:
[----:B------:R-:W-:-:S05]  /*da30*/  IMAD.U32 R3, RZ, RZ, UR4 ;  /* 0x00000004ff037e24 */ /* 0x000fca000f8e00ff */
[----:B------:R-:W-:-:S13]  /*da40*/  ISETP.GE.AND P0, PT, R3, 0x2, PT ;  /* 0x000000020300780c */ /* 0x000fda0003f06270 */
[----:B------:R-:W-:Y:S05]  /*da50*/  @!P0 EXIT ;  /* 0x000000000000894d */ /* 0x000fea0003800000 */
[----:B------:R-:W-:Y:S01]  /*da60*/  USHF.L.U32 UR5, UR4, 0x1, URZ ;  /* 0x0000000104057899 */ /* 0x000fe2000800063f */
[----:B------:R-:W-:Y:S01]  /*da70*/  IMAD.U32 R3, RZ, RZ, UR6 ;  /* 0x00000006ff037e24 */ /* 0x000fe2000f8e00ff */
[----:B------:R-:W-:Y:S01]  /*da80*/  LOP3.LUT P0, RZ, R0, 0x1f, RZ, 0xc0, !PT ;  /* 0x0000001f00ff7812 */ /* 0x000fe2000780c0ff */
[----:B------:R-:W-:Y:S01]  /*da90*/  BSSY B0, `(.L_x_88) ;  /* 0x0000056000007945 */ /* 0x000fe20003800000 */
[----:B------:R-:W-:Y:S02]  /*daa0*/  IMAD.MOV.U32 R0, RZ, RZ, 0x1 ;  /* 0x00000001ff007424 */ /* 0x000fe400078e00ff */
[----:B------:R-:W-:Y:S01]  /*dab0*/  PLOP3.LUT P0, PT, P0, P2, PT, 0x2a, 0x0 ;  /* 0x000000000000781c */ /* 0x000fe20000704572 */
[----:B------:R-:W-:Y:S01]  /*dac0*/  IMAD.U32 R9, RZ, RZ, UR5 ;  /* 0x00000005ff097e24 */ /* 0x000fe2000f8e00ff */
[----:B------:R-:W-:-:S11]  /*dad0*/  LOP3.LUT R3, R3, 0x2, RZ, 0xfc, !PT ;  /* 0x0000000203037812 */ /* 0x000fd600078efcff */
.L_x_99:
[----:B------:R-:W-:Y:S04]  /*dae0*/  BSSY B1, `(.L_x_89) ;  /* 0x0000025000017945 */ /* 0x000fe80003800000 */
[----:B------:R-:W-:Y:S05]  /*daf0*/  @!P3 BRA `(.L_x_90) ;  /* 0x00000000008cb947 */ /* 0x000fea0003800000 */
[----:B------:R-:W1:Y:S01]  /*db00*/  S2R R5, SR_CgaCtaId ;  /* 0x0000000000057919 */ /* 0x000e620000008800 */
[----:B------:R-:W-:-:S04]  /*db10*/  MOV R4, 0x400 ;  /* 0x0000040000047802 */ /* 0x000fc80000000f00 */
[----:B-1----:R-:W-:Y:S02]  /*db20*/  LEA R5, R5, R4, 0x18 ;  /* 0x0000000405057211 */ /* 0x002fe400078ec0ff */
[----:B------:R-:W-:-:S03]  /*db30*/  SHF.L.U32 R4, R0, 0x1f, RZ ;  /* 0x0000001f00047819 */ /* 0x000fc600000006ff */
[----:B------:R-:W-:-:S04]  /*db40*/  IMAD R7, R2, 0x8, R5 ;  /* 0x0000000802077824 */ /* 0x000fc800078e0205 */
[----:B------:R-:W1:Y:S02]  /*db50*/  SYNCS.PHASECHK.TRANS64.TRYWAIT P4, [R7+URZ+0xc028], R4 ;  /* 0x00c02804070075a7 */ /* 0x000e64000808017f */
[----:B-1----:R-:W-:Y:S05]  /*db60*/  @!P4 BRA `(.L_x_91) ;  /* 0x000000080050c947 */ /* 0x002fea0003800000 */
.L_x_111:
[----:B-1----:R-:W-:-:S04]  /*db70*/  @P2 IMAD.MOV.U32 R4, RZ, RZ, 0x2000 ;  /* 0x00002000ff042424 */ /* 0x002fc800078e00ff */
[----:B------:R1:W-:Y:S02]  /*db80*/  @P2 SYNCS.ARRIVE.TRANS64 RZ, [R7+URZ+0xc000], R4 ;  /* 0x00c0000407ff29a7 */ /* 0x0003e4000800003f */
[----:B-1----:R-:W-:-:S04]  /*db90*/  PRMT R4, R3, 0x9910, RZ ;  /* 0x0000991003047816 */ /* 0x002fc800000000ff */
[----:B------:R-:W-:-:S13]  /*dba0*/  ISETP.NE.AND P4, PT, R4, 0x2, PT ;  /* 0x000000020400780c */ /* 0x000fda0003f85270 */
[----:B------:R-:W-:Y:S05]  /*dbb0*/  @P4 BRA `(.L_x_92) ;  /* 0x0000000000044947 */ /* 0x000fea0003800000 */
[----:B------:R-:W-:Y:S01]  /*dbc0*/  BPT.TRAP 0x1 ;  /* 0x000000040000795c */ /* 0x000fe20000300000 */
.L_x_92:
[----:B------:R-:W-:Y:S05]  /*dbd0*/  @P0 BRA `(.L_x_93) ;  /* 0x0000000000040947 */ /* 0x000fea0003800000 */
[----:B------:R-:W-:Y:S01]  /*dbe0*/  BPT.TRAP 0x1 ;  /* 0x000000040000795c */ /* 0x000fe20000300000 */
.L_x_93:
[----:B------:R-:W-:Y:S01]  /*dbf0*/  IMAD R5, R2, 0x2000, R5 ;  /* 0x0000200002057824 */ /* 0x000fe200078e0205 */
[----:B------:R-:W-:Y:S01]  /*dc00*/  R2UR UR17, R7 ;  /* 0x00000000071172ca */ /* 0x000fe200000e0000 */
[----:B------:R-:W-:Y:S01]  /*dc10*/  ULDC.64 UR8, c[0x0][0x198] ;  /* 0x0000660000087ab9 */ /* 0x000fe20000000a00 */
[----:B------:R-:W-:Y:S01]  /*dc20*/  R2UR UR19, R8 ;  /* 0x00000000081372ca */ /* 0x000fe200000e0000 */
[----:B------:R-:W-:Y:S01]  /*dc30*/  UIADD3 UR8, UP0, UR8, 0x1f0, URZ ;  /* 0x000001f008087890 */ /* 0x000fe2000ff1e03f */
[----:B------:R-:W-:Y:S01]  /*dc40*/  R2UR UR16, R5 ;  /* 0x00000000051072ca */ /* 0x000fe200000e0000 */
[----:B------:R-:W-:Y:S01]  /*dc50*/  UMOV UR12, 0x0 ;  /* 0x00000000000c7882 */ /* 0x000fe20000000000 */
[----:B------:R-:W-:Y:S01]  /*dc60*/  UMOV UR13, 0x10000000 ;  /* 0x10000000000d7882 */ /* 0x000fe20000000000 */
[----:B------:R-:W-:Y:S01]  /*dc70*/  UIADD3.X UR9, URZ, UR9, URZ, UP0, !UPT ;  /* 0x000000093f097290 */ /* 0x000fe200087fe43f */
[----:B------:R-:W-:Y:S01]  /*dc80*/  VIADD R2, R2, 0x1 ;  /* 0x0000000102027836 */ /* 0x000fe20000000000 */
[----:B------:R-:W-:-:S04]  /*dc90*/  UMOV UR18, URZ ;  /* 0x0000003f00127c82 */ /* 0x000fc80008000000 */
[----:B------:R-:W-:Y:S01]  /*dca0*/  UIADD3 UR17, UR17, 0xc000, URZ ;  /* 0x0000c00011117890 */ /* 0x000fe2000fffe03f */
[C---:B------:R-:W-:Y:S01]  /*dcb0*/  ISETP.NE.AND P4, PT, R2.reuse, 0x5, PT ;  /* 0x000000050200780c */ /* 0x040fe20003f85270 */
[----:B------:R-:W-:Y:S02]  /*dcc0*/  USHF.L.U32 UR19, UR19, 0x7, URZ ;  /* 0x0000000713137899 */ /* 0x000fe4000800063f */
[----:B------:R-:W-:Y:S01]  /*dcd0*/  UIADD3 UR16, UR16, 0x2000, URZ ;  /* 0x0000200010107890 */ /* 0x000fe2000fffe03f */
[----:B------:R-:W-:Y:S02]  /*dce0*/  SEL R5, RZ, 0x1, P4 ;  /* 0x00000001ff057807 */ /* 0x000fe40002000000 */
[----:B------:R-:W-:Y:S02]  /*dcf0*/  SEL R2, R2, RZ, P4 ;  /* 0x000000ff02027207 */ /* 0x000fe40002000000 */
[----:B------:R-:W-:-:S04]  /*dd00*/  LOP3.LUT R0, R0, R5, RZ, 0x3c, !PT ;  /* 0x0000000500007212 */ /* 0x000fc800078e3cff */
[----:B------:R1:W-:Y:S02]  /*dd10*/  UTMALDG.4D [UR16], [UR8], desc[UR12] ;  /* 0x00000c10080075b4 */ /* 0x0003e40008019000 */
[----:B-1----:R-:W-:Y:S01]  /*dd20*/  NOP ;  /* 0x0000000000007918 */ /* 0x002fe20000000000 */
.L_x_90:
[----:B------:R-:W-:Y:S05]  /*dd30*/  BSYNC B1 ;  /* 0x0000000000017941 */ /* 0x000fea0003800000 */
.L_x_89:
[----:B------:R-:W-:Y:S01]  /*dd40*/  ISETP.LT.OR P4, PT, R9, 0x4, !P3 ;  /* 0x000000040900780c */ /* 0x000fe20005f81670 */
[----:B------:R-:W-:-:S12]  /*dd50*/  BSSY B1, `(.L_x_94) ;  /* 0x0000026000017945 */ /* 0x000fd80003800000 */
[----:B------:R-:W-:Y:S05]  /*dd60*/  @P4 BRA `(.L_x_95) ;  /* 0x0000000000904947 */ /* 0x000fea0003800000 */
[----:B------:R-:W1:Y:S01]  /*dd70*/  S2R R5, SR_CgaCtaId ;  /* 0x0000000000057919 */ /* 0x000e620000008800 */
[----:B------:R-:W-:Y:S02]  /*dd80*/  MOV R4, 0x400 ;  /* 0x0000040000047802 */ /* 0x000fe40000000f00 */
[----:B------:R-:W-:Y:S02]  /*dd90*/  SHF.L.U32 R7, R0, 0x1f, RZ ;  /* 0x0000001f00077819 */ /* 0x000fe400000006ff */
[----:B-1----:R-:W-:-:S05]  /*dda0*/  LEA R5, R5, R4, 0x18 ;  /* 0x0000000405057211 */ /* 0x002fca00078ec0ff */
[----:B------:R-:W-:-:S04]  /*ddb0*/  IMAD R4, R2, 0x8, R5 ;  /* 0x0000000802047824 */ /* 0x000fc800078e0205 */
[----:B------:R-:W1:Y:S02]  /*ddc0*/  SYNCS.PHASECHK.TRANS64.TRYWAIT P4, [R4+URZ+0xc028], R7 ;  /* 0x00c02807040075a7 */ /* 0x000e64000808017f */
[----:B-1----:R-:W-:Y:S05]  /*ddd0*/  @!P4 BRA `(.L_x_96) ;  /* 0x0000000400c8c947 */ /* 0x002fea0003800000 */
.L_x_112:
[----:B------:R-:W-:Y:S01]  /*dde0*/  PRMT R6, R3, 0x9910, RZ ;  /* 0x0000991003067816 */ /* 0x000fe200000000ff */
[----:B-1----:R-:W-:-:S03]  /*ddf0*/  @P1 IMAD.MOV.U32 R7, RZ, RZ, 0x2000 ;  /* 0x00002000ff071424 */ /* 0x002fc600078e00ff */
[----:B------:R-:W-:Y:S01]  /*de00*/  ISETP.NE.AND P4, PT, R6, 0x2, PT ;  /* 0x000000020600780c */ /* 0x000fe20003f85270 */
[----:B------:R1:W-:-:S12]  /*de10*/  @P1 SYNCS.ARRIVE.TRANS64 RZ, [R4+URZ+0xc000], R7 ;  /* 0x00c0000704ff19a7 */ /* 0x0003d8000800003f */
[----:B-1----:R-:W-:Y:S05]  /*de20*/  @P4 BRA `(.L_x_97) ;  /* 0x0000000000044947 */ /* 0x002fea0003800000 */
[----:B------:R-:W-:Y:S01]  /*de30*/  BPT.TRAP 0x1 ;  /* 0x000000040000795c */ /* 0x000fe20000300000 */
.L_x_97:
[----:B------:R-:W-:Y:S05]  /*de40*/  @P0 BRA `(.L_x_98) ;  /* 0x0000000000040947 */ /* 0x000fea0003800000 */
[----:B------:R-:W-:Y:S01]  /*de50*/  BPT.TRAP 0x1 ;  /* 0x000000040000795c */ /* 0x000fe20000300000 */
.L_x_98:
        /* <DEDUP_REMOVED lines=10> */
[----:B------:R-:W-:Y:S01]  /*df00*/  UMOV UR19, URZ ;  /* 0x0000003f00137c82 */ /* 0x000fe20008000000 */
[----:B------:R-:W-:-:S03]  /*df10*/  VIADD R8, R8, 0x1 ;  /* 0x0000000108087836 */ /* 0x000fc60000000000 */
        /* <DEDUP_REMOVED lines=9> */
.L_x_95:
[----:B------:R-:W-:Y:S05]  /*dfb0*/  BSYNC B1 ;  /* 0x0000000000017941 */ /* 0x000fea0003800000 */
.L_x_94:
[C---:B------:R-:W-:Y:S01]  /*dfc0*/  ISETP.GT.AND P4, PT, R9.reuse, 0x4, PT ;  /* 0x000000040900780c */ /* 0x040fe20003f84270 */
[----:B------:R-:W-:-:S12]  /*dfd0*/  VIADD R9, R9, 0xfffffffe ;  /* 0xfffffffe09097836 */ /* 0x000fd80000000000 */
[----:B------:R-:W-:Y:S05]  /*dfe0*/  @P4 BRA `(.L_x_99) ;  /* 0xfffffff800bc4947 */ /* 0x000fea000383ffff */
[----:B------:R-:W-:Y:S05]  /*dff0*/  BSYNC B0 ;  /* 0x0000000000007941 */ /* 0x000fea0003800000 */
.L_x_88:
[----:B------:R-:W-:Y:S05]  /*e000*/  EXIT ;  /* 0x000000000000794d */ /* 0x000fea0003800000 */
.L_x_15:
[----:B-1----:R-:W-:-:S04]  /*e010*/  IMAD.U32 R4, RZ, RZ, UR6 ;  /* 0x00000006ff047e24 */ /* 0x002fc8000f8e00ff */
[----:B------:R1:W2:Y:S03]  /*e020*/  SYNCS.PHASECHK.TRANS64.TRYWAIT P1, [R4+URZ+0xc050], R9 ;  /* 0x00c05009040075a7 */ /* 0x0002a6000802017f */
[----:B--2---:R-:W-:Y:S05]  /*e030*/  @!P1 NANOSLEEP.SYNCS 0x989680 ;  /* 0x009896800000995d */ /* 0x004fea0003900000 */
[----:B------:R-:W2:Y:S02]  /*e040*/  @!P1 SYNCS.PHASECHK.TRANS64 P1, [R4+URZ+0xc050], R9 ;  /* 0x00c05009040095a7 */ /* 0x000ea4000802007f */
[----:B--2---:R-:W-:Y:S05]  /*e050*/  @!P1 BRA `(.L_x_15) ;  /* 0xfffffffc00ec9947 */ /* 0x004fea000383ffff */
[----:B------:R-:W-:Y:S05]  /*e060*/  BRA `(.L_x_100) ;  /* 0xffffff2c00907947 */ /* 0x000fea000383ffff */
.L_x_17:
[----:B-1----:R-:W-:-:S04]  /*e070*/  IMAD.U32 R4, RZ, RZ, UR38 ;  /* 0x00000026ff047e24 */ /* 0x002fc8000f8e00ff */
[----:B------:R1:W2:Y:S03]  /*e080*/  SYNCS.PHASECHK.TRANS64.TRYWAIT P1, [R4+URZ+0xc000], R13 ;  /* 0x00c0000d040075a7 */ /* 0x0002a6000802017f */
[----:B--2---:R-:W-:Y:S05]  /*e090*/  @!P1 NANOSLEEP.SYNCS 0x989680 ;  /* 0x009896800000995d */ /* 0x004fea0003900000 */
[----:B------:R-:W2:Y:S02]  /*e0a0*/  @!P1 SYNCS.PHASECHK.TRANS64 P1, [R4+URZ+0xc000], R13 ;  /* 0x00c0000d040095a7 */ /* 0x000ea4000802007f */
[----:B--2---:R-:W-:Y:S05]  /*e0b0*/  @!P1 BRA `(.L_x_17) ;  /* 0xfffffffc00ec9947 */ /* 0x004fea000383ffff */
[----:B------:R-:W-:Y:S05]  /*e0c0*/  BRA `(.L_x_101) ;  /* 0xffffff2c009c7947 */ /* 0x000fea000383ffff */
.L_x_18:
[----:B-1----:R-:W-:-:S04]  /*e0d0*/  IMAD.U32 R4, RZ, RZ, UR15 ;  /* 0x0000000fff047e24 */ /* 0x002fc8000f8e00ff */
[----:B------:R1:W2:Y:S03]  /*e0e0*/  SYNCS.PHASECHK.TRANS64.TRYWAIT P1, [R4+URZ+-0x8], R3 ;  /* 0xfffff803040075a7 */ /* 0x0002a6000802017f */
[----:B--2---:R-:W-:Y:S05]  /*e0f0*/  @!P1 NANOSLEEP.SYNCS 0x989680 ;  /* 0x009896800000995d */ /* 0x004fea0003900000 */
[----:B------:R-:W2:Y:S02]  /*e100*/  @!P1 SYNCS.PHASECHK.TRANS64 P1, [R4+URZ+-0x8], R3 ;  /* 0xfffff803040095a7 */ /* 0x000ea4000802007f */
[----:B--2---:R-:W-:Y:S05]  /*e110*/  @!P1 BRA `(.L_x_18) ;  /* 0xfffffffc00ec9947 */ /* 0x004fea000383ffff */
[----:B------:R-:W-:Y:S05]  /*e120*/  BRA `(.L_x_102) ;  /* 0xffffff2c00987947 */ /* 0x000fea000383ffff */
.L_x_20:
[----:B-1----:R-:W-:-:S04]  /*e130*/  IMAD.U32 R16, RZ, RZ, UR38 ;  /* 0x00000026ff107e24 */ /* 0x002fc8000f8e00ff */
[----:B------:R1:W2:Y:S03]  /*e140*/  SYNCS.PHASECHK.TRANS64.TRYWAIT P1, [R16+URZ+0xc008], R13 ;  /* 0x00c0080d100075a7 */ /* 0x0002a6000802017f */
[----:B--2---:R-:W-:Y:S05]  /*e150*/  @!P1 NANOSLEEP.SYNCS 0x989680 ;  /* 0x009896800000995d */ /* 0x004fea0003900000 */
[----:B------:R-:W2:Y:S02]  /*e160*/  @!P1 SYNCS.PHASECHK.TRANS64 P1, [R16+URZ+0xc008], R13 ;  /* 0x00c0080d100095a7 */ /* 0x000ea4000802007f */
[----:B--2---:R-:W-:Y:S05]  /*e170*/  @!P1 BRA `(.L_x_20) ;  /* 0xfffffffc00ec9947 */ /* 0x004fea000383ffff */
[----:B------:R-:W-:Y:S05]  /*e180*/  BRA `(.L_x_103) ;  /* 0xffffff6400487947 */ /* 0x000fea000383ffff */
.L_x_25:
[----:B-1----:R-:W-:-:S04]  /*e190*/  IMAD.U32 R9, RZ, RZ, UR6 ;  /* 0x00000006ff097e24 */ /* 0x002fc8000f8e00ff */
[----:B------:R1:W2:Y:S03]  /*e1a0*/  SYNCS.PHASECHK.TRANS64.TRYWAIT P2, [R9+URZ+0xc000], R4 ;  /* 0x00c00004090075a7 */ /* 0x0002a6000804017f */
[----:B--2---:R-:W-:Y:S05]  /*e1b0*/  @!P2 NANOSLEEP.SYNCS 0x989680 ;  /* 0x009896800000a95d */ /* 0x004fea0003900000 */
[----:B------:R-:W2:Y:S02]  /*e1c0*/  @!P2 SYNCS.PHASECHK.TRANS64 P2, [R9+URZ+0xc000], R4 ;  /* 0x00c000040900a5a7 */ /* 0x000ea4000804007f */
[----:B--2---:R-:W-:Y:S05]  /*e1d0*/  @!P2 BRA `(.L_x_25) ;  /* 0xfffffffc00eca947 */ /* 0x004fea000383ffff */
[----:B------:R-:W-:Y:S05]  /*e1e0*/  BRA `(.L_x_104) ;  /* 0xffffff6800007947 */ /* 0x000fea000383ffff */
.L_x_29:
[----:B-1----:R-:W-:-:S04]  /*e1f0*/  IMAD.U32 R16, RZ, RZ, UR6 ;  /* 0x00000006ff107e24 */ /* 0x002fc8000f8e00ff */
[----:B------:R1:W2:Y:S03]  /*e200*/  SYNCS.PHASECHK.TRANS64.TRYWAIT P2, [R16+URZ+0xc000], R37 ;  /* 0x00c00025100075a7 */ /* 0x0002a6000804017f */
[----:B--2---:R-:W-:Y:S05]  /*e210*/  @!P2 NANOSLEEP.SYNCS 0x989680 ;  /* 0x009896800000a95d */ /* 0x004fea0003900000 */
[----:B------:R-:W2:Y:S02]  /*e220*/  @!P2 SYNCS.PHASECHK.TRANS64 P2, [R16+URZ+0xc000], R37 ;  /* 0x00c000251000a5a7 */ /* 0x000ea4000804007f */
[----:B--2---:R-:W-:Y:S05]  /*e230*/  @!P2 BRA `(.L_x_29) ;  /* 0xfffffffc00eca947 */ /* 0x004fea000383ffff */
[----:B------:R-:W-:Y:S05]  /*e240*/  BRA `(.L_x_28) ;  /* 0xffffff98000c7947 */ /* 0x000fea000383ffff */
.L_x_37:
[----:B--2---:R-:W-:-:S04]  /*e250*/  IMAD.U32 R9, RZ, RZ, UR6 ;  /* 0x00000006ff097e24 */ /* 0x004fc8000f8e00ff */
[----:B------:R2:W3:Y:S03]  /*e260*/  SYNCS.PHASECHK.TRANS64.TRYWAIT P2, [R9+URZ+0xc000], R4 ;  /* 0x00c00004090075a7 */ /* 0x0004e6000804017f */
[----:B---3--:R-:W-:Y:S05]  /*e270*/  @!P2 NANOSLEEP.SYNCS 0x989680 ;  /* 0x009896800000a95d */ /* 0x008fea0003900000 */
[----:B------:R-:W3:Y:S02]  /*e280*/  @!P2 SYNCS.PHASECHK.TRANS64 P2, [R9+URZ+0xc000], R4 ;  /* 0x00c000040900a5a7 */ /* 0x000ee4000804007f */
[----:B---3--:R-:W-:Y:S05]  /*e290*/  @!P2 BRA `(.L_x_37) ;  /* 0xfffffffc00eca947 */ /* 0x008fea000383ffff */
[----:B------:R-:W-:Y:S05]  /*e2a0*/  BRA `(.L_x_105) ;  /* 0xffffff9800f47947 */ /* 0x000fea000383ffff */
.L_x_41:
[----:B-1----:R-:W-:-:S04]  /*e2b0*/  IMAD.U32 R15, RZ, RZ, UR6 ;  /* 0x00000006ff0f7e24 */ /* 0x002fc8000f8e00ff */
[----:B------:R1:W2:Y:S03]  /*e2c0*/  SYNCS.PHASECHK.TRANS64.TRYWAIT P2, [R15+URZ+0xc000], R24 ;  /* 0x00c000180f0075a7 */ /* 0x0002a6000804017f */
[----:B--2---:R-:W-:Y:S05]  /*e2d0*/  @!P2 NANOSLEEP.SYNCS 0x989680 ;  /* 0x009896800000a95d */ /* 0x004fea0003900000 */
[----:B------:R-:W2:Y:S02]  /*e2e0*/  @!P2 SYNCS.PHASECHK.TRANS64 P2, [R15+URZ+0xc000], R24 ;  /* 0x00c000180f00a5a7 */ /* 0x000ea4000804007f */
[----:B--2---:R-:W-:Y:S05]  /*e2f0*/  @!P2 BRA `(.L_x_41) ;  /* 0xfffffffc00eca947 */ /* 0x004fea000383ffff */
[----:B------:R-:W-:Y:S05]  /*e300*/  BRA `(.L_x_40) ;  /* 0xffffffd400247947 */ /* 0x000fea000383ffff */
.L_x_57:
[----:B-1----:R-:W-:-:S04]  /*e310*/  IMAD.U32 R3, RZ, RZ, UR15 ;  /* 0x0000000fff037e24 */ /* 0x002fc8000f8e00ff */
[----:B------:R1:W2:Y:S03]  /*e320*/  SYNCS.PHASECHK.TRANS64.TRYWAIT P0, [R3+URZ+0x8], R0 ;  /* 0x00000800030075a7 */ /* 0x0002a6000800017f */
[----:B--2---:R-:W-:Y:S05]  /*e330*/  @!P0 NANOSLEEP.SYNCS 0x989680 ;  /* 0x009896800000895d */ /* 0x004fea0003900000 */
[----:B------:R-:W2:Y:S02]  /*e340*/  @!P0 SYNCS.PHASECHK.TRANS64 P0, [R3+URZ+0x8], R0 ;  /* 0x00000800030085a7 */ /* 0x000ea4000800007f */
[----:B--2---:R-:W-:Y:S05]  /*e350*/  @!P0 BRA `(.L_x_57) ;  /* 0xfffffffc00ec8947 */ /* 0x004fea000383ffff */
[----:B------:R-:W-:Y:S05]  /*e360*/  BRA `(.L_x_106) ;  /* 0xffffffdc00947947 */ /* 0x000fea000383ffff */
.L_x_70:
[----:B-1----:R1:W2:Y:S02]  /*e370*/  SYNCS.PHASECHK.TRANS64.TRYWAIT P0, [R4+URZ+0xc060], R3 ;  /* 0x00c06003040075a7 */ /* 0x0022a4000800017f */
[----:B--2---:R-:W-:Y:S05]  /*e380*/  @!P0 NANOSLEEP.SYNCS 0x989680 ;  /* 0x009896800000895d */ /* 0x004fea0003900000 */
[----:B------:R-:W2:Y:S02]  /*e390*/  @!P0 SYNCS.PHASECHK.TRANS64 P0, [R4+URZ+0xc060], R3 ;  /* 0x00c06003040085a7 */ /* 0x000ea4000800007f */
[----:B--2---:R-:W-:Y:S05]  /*e3a0*/  @!P0 BRA `(.L_x_70) ;  /* 0xfffffffc00f08947 */ /* 0x004fea000383ffff */
[----:B------:R-:W-:Y:S05]  /*e3b0*/  BRA `(.L_x_107) ;  /* 0xffffffec00687947 */ /* 0x000fea000383ffff */
.L_x_75:
[----:B-1----:R1:W2:Y:S02]  /*e3c0*/  SYNCS.PHASECHK.TRANS64.TRYWAIT P0, [R5+URZ+0xc028], R2 ;  /* 0x00c02802050075a7 */ /* 0x0022a4000800017f */
[----:B--2---:R-:W-:Y:S05]  /*e3d0*/  @!P0 NANOSLEEP.SYNCS 0x989680 ;  /* 0x009896800000895d */ /* 0x004fea0003900000 */
[----:B------:R-:W2:Y:S02]  /*e3e0*/  @!P0 SYNCS.PHASECHK.TRANS64 P0, [R5+URZ+0xc028], R2 ;  /* 0x00c02802050085a7 */ /* 0x000ea4000800007f */
[----:B--2---:R-:W-:Y:S05]  /*e3f0*/  @!P0 BRA `(.L_x_75) ;  /* 0xfffffffc00f08947 */ /* 0x004fea000383ffff */
[----:B------:R-:W-:Y:S05]  /*e400*/  BRA `(.L_x_108) ;  /* 0xffffffec00e87947 */ /* 0x000fea000383ffff */
.L_x_80:
[----:B-1----:R1:W2:Y:S02]  /*e410*/  SYNCS.PHASECHK.TRANS64.TRYWAIT P0, [R4+URZ+0xc060], R5 ;  /* 0x00c06005040075a7 */ /* 0x0022a4000800017f */
[----:B--2---:R-:W-:Y:S05]  /*e420*/  @!P0 NANOSLEEP.SYNCS 0x989680 ;  /* 0x009896800000895d */ /* 0x004fea0003900000 */
[----:B------:R-:W2:Y:S02]  /*e430*/  @!P0 SYNCS.PHASECHK.TRANS64 P0, [R4+URZ+0xc060], R5 ;  /* 0x00c06005040085a7 */ /* 0x000ea4000800007f */
[----:B--2---:R-:W-:Y:S05]  /*e440*/  @!P0 BRA `(.L_x_80) ;  /* 0xfffffffc00f08947 */ /* 0x004fea000383ffff */
[----:B------:R-:W-:Y:S05]  /*e450*/  BRA `(.L_x_109) ;  /* 0xfffffff000647947 */ /* 0x000fea000383ffff */
.L_x_85:
[----:B-1----:R1:W2:Y:S02]  /*e460*/  SYNCS.PHASECHK.TRANS64.TRYWAIT P0, [R3+URZ+0xc028], R4 ;  /* 0x00c02804030075a7 */ /* 0x0022a4000800017f */
[----:B--2---:R-:W-:Y:S05]  /*e470*/  @!P0 NANOSLEEP.SYNCS 0x989680 ;  /* 0x009896800000895d */ /* 0x004fea0003900000 */
[----:B------:R-:W2:Y:S02]  /*e480*/  @!P0 SYNCS.PHASECHK.TRANS64 P0, [R3+URZ+0xc028], R4 ;  /* 0x00c02804030085a7 */ /* 0x000ea4000800007f */
[----:B--2---:R-:W-:Y:S05]  /*e490*/  @!P0 BRA `(.L_x_85) ;  /* 0xfffffffc00f08947 */ /* 0x004fea000383ffff */
[----:B------:R-:W-:Y:S05]  /*e4a0*/  BRA `(.L_x_110) ;  /* 0xfffffff000ec7947 */ /* 0x000fea000383ffff */
.L_x_91:
[----:B-1----:R1:W2:Y:S02]  /*e4b0*/  SYNCS.PHASECHK.TRANS64.TRYWAIT P4, [R7+URZ+0xc028], R4 ;  /* 0x00c02804070075a7 */ /* 0x0022a4000808017f */
[----:B--2---:R-:W-:Y:S05]  /*e4c0*/  @!P4 NANOSLEEP.SYNCS 0x989680 ;  /* 0x009896800000c95d */ /* 0x004fea0003900000 */
[----:B------:R-:W2:Y:S02]  /*e4d0*/  @!P4 SYNCS.PHASECHK.TRANS64 P4, [R7+URZ+0xc028], R4 ;  /* 0x00c028040700c5a7 */ /* 0x000ea4000808007f */
[----:B--2---:R-:W-:Y:S05]  /*e4e0*/  @!P4 BRA `(.L_x_91) ;  /* 0xfffffffc00f0c947 */ /* 0x004fea000383ffff */
[----:B------:R-:W-:Y:S05]  /*e4f0*/  BRA `(.L_x_111) ;  /* 0xfffffff4009c7947 */ /* 0x000fea000383ffff */
.L_x_96:
[----:B-1----:R1:W2:Y:S02]  /*e500*/  SYNCS.PHASECHK.TRANS64.TRYWAIT P4, [R4+URZ+0xc028], R7 ;  /* 0x00c02807040075a7 */ /* 0x0022a4000808017f */
[----:B--2---:R-:W-:Y:S05]  /*e510*/  @!P4 NANOSLEEP.SYNCS 0x989680 ;  /* 0x009896800000c95d */ /* 0x004fea0003900000 */
[----:B------:R-:W2:Y:S02]  /*e520*/  @!P4 SYNCS.PHASECHK.TRANS64 P4, [R4+URZ+0xc028], R7 ;  /* 0x00c028070400c5a7 */ /* 0x000ea4000808007f */
[----:B--2---:R-:W-:Y:S05]  /*e530*/  @!P4 BRA `(.L_x_96) ;  /* 0xfffffffc00f0c947 */ /* 0x004fea000383ffff */
[----:B------:R-:W-:Y:S05]  /*e540*/  BRA `(.L_x_112) ;  /* 0xfffffff800247947 */ /* 0x000fea000383ffff */
        .weak           $__internal_0_$__cuda_sm20_rcp_rn_f32_slowpath
        .type           $__internal_0_$__cuda_sm20_rcp_rn_f32_slowpath,@function
        .size           $__internal_0_$__cuda_sm20_rcp_rn_f32_slowpath,(.L_x_118 - $__internal_0_$__cuda_sm20_rcp_rn_f32_slowpath)
$__internal_0_$__cuda_sm20_rcp_rn_f32_slowpath:
[----:B------:R-:W-:Y:S01]  /*e550*/  IMAD.SHL.U32 R0, R2, 0x2, RZ ;  /* 0x0000000202007824 */ /* 0x000fe200078e00ff */
[----:B------:R-:W-:Y:S04]  /*e560*/  BSSY B2, `(.L_x_113) ;  /* 0x0000030000027945 */ /* 0x000fe80003800000 */
[----:B------:R-:W-:-:S04]  /*e570*/  SHF.R.U32.HI R18, RZ, 0x18, R0 ;  /* 0x00000018ff127819 */ /* 0x000fc80000011600 */
[----:B------:R-:W-:-:S13]  /*e580*/  ISETP.NE.U32.AND P0, PT, R18, RZ, PT ;  /* 0x000000ff1200720c */ /* 0x000fda0003f05070 */
[----:B------:R-:W-:Y:S05]  /*e590*/  @P0 BRA `(.L_x_114) ;  /* 0x0000000000280947 */ /* 0x000fea0003800000 */
[----:B------:R-:W-:-:S05]  /*e5a0*/  IMAD.SHL.U32 R0, R2, 0x2, RZ ;  /* 0x0000000202007824 */ /* 0x000fca00078e00ff */
[----:B------:R-:W-:-:S13]  /*e5b0*/  ISETP.NE.AND P0, PT, R0, RZ, PT ;  /* 0x000000ff0000720c */ /* 0x000fda0003f05270 */
[----:B------:R-:W-:Y:S01]  /*e5c0*/  @P0 FFMA R10, R2, 1.84467440737095516160e+19, RZ ;  /* 0x5f800000020a0823 */ /* 0x000fe200000000ff */
[----:B------:R-:W-:Y:S08]  /*e5d0*/  @!P0 MUFU.RCP R3, R2 ;  /* 0x0000000200038308 */ /* 0x000ff00000001000 */
[----:B------:R-:W1:Y:S02]  /*e5e0*/  @P0 MUFU.RCP R13, R10 ;  /* 0x0000000a000d0308 */ /* 0x000e640000001000 */
[----:B-1----:R-:W-:-:S04]  /*e5f0*/  @P0 FFMA R0, R10, R13, -1 ;  /* 0xbf8000000a000423 */ /* 0x002fc8000000000d */
[----:B------:R-:W-:-:S04]  /*e600*/  @P0 FADD.FTZ R0, -R0, -RZ ;  /* 0x800000ff00000221 */ /* 0x000fc80000010100 */
[----:B------:R-:W-:-:S04]  /*e610*/  @P0 FFMA R0, R13, R0, R13 ;  /* 0x000000000d000223 */ /* 0x000fc8000000000d */
[----:B------:R-:W-:Y:S01]  /*e620*/  @P0 FFMA R3, R0, 1.84467440737095516160e+19, RZ ;  /* 0x5f80000000030823 */ /* 0x000fe200000000ff */
[----:B------:R-:W-:Y:S06]  /*e630*/  BRA `(.L_x_115) ;  /* 0x0000000000887947 */ /* 0x000fec0003800000 */
.L_x_114:
[----:B------:R-:W-:-:S05]  /*e640*/  VIADD R19, R18, 0xffffff03 ;  /* 0xffffff0312137836 */ /* 0x000fca0000000000 */
[----:B------:R-:W-:-:S13]  /*e650*/  ISETP.GT.U32.AND P0, PT, R19, 0x1, PT ;  /* 0x000000011300780c */ /* 0x000fda0003f04070 */
[----:B------:R-:W-:Y:S05]  /*e660*/  @P0 BRA `(.L_x_116) ;  /* 0x0000000000780947 */ /* 0x000fea0003800000 */
[----:B------:R-:W-:Y:S01]  /*e670*/  LOP3.LUT R0, R2, 0x7fffff, RZ, 0xc0, !PT ;  /* 0x007fffff02007812 */ /* 0x000fe200078ec0ff */
[----:B------:R-:W-:-:S03]  /*e680*/  IMAD.MOV.U32 R14, RZ, RZ, 0x3 ;  /* 0x00000003ff0e7424 */ /* 0x000fc600078e00ff */
[----:B------:R-:W-:Y:S02]  /*e690*/  LOP3.LUT R0, R0, 0x3f800000, RZ, 0xfc, !PT ;  /* 0x3f80000000007812 */ /* 0x000fe400078efcff */
[----:B------:R-:W-:Y:S02]  /*e6a0*/  SHF.L.U32 R14, R14, R19, RZ ;  /* 0x000000130e0e7219 */ /* 0x000fe400000006ff */
[----:B------:R-:W1:Y:S02]  /*e6b0*/  MUFU.RCP R3, R0 ;  /* 0x0000000000037308 */ /* 0x000e640000001000 */
[----:B-1----:R-:W-:-:S04]  /*e6c0*/  FFMA R10, R0, R3, -1 ;  /* 0xbf800000000a7423 */ /* 0x002fc80000000003 */
[----:B------:R-:W-:-:S04]  /*e6d0*/  FADD.FTZ R10, -R10, -RZ ;  /* 0x800000ff0a0a7221 */ /* 0x000fc80000010100 */
[CCC-:B------:R-:W-:Y:S01]  /*e6e0*/  FFMA.RM R12, R3.reuse, R10.reuse, R3.reuse ;  /* 0x0000000a030c7223 */ /* 0x1c0fe20000004003 */
[----:B------:R-:W-:-:S04]  /*e6f0*/  FFMA.RP R13, R3, R10, R3 ;  /* 0x0000000a030d7223 */ /* 0x000fc80000008003 */
[C---:B------:R-:W-:Y:S02]  /*e700*/  LOP3.LUT R3, R12.reuse, 0x7fffff, RZ, 0xc0, !PT ;  /* 0x007fffff0c037812 */ /* 0x040fe400078ec0ff */
[----:B------:R-:W-:Y:S02]  /*e710*/  FSETP.NEU.FTZ.AND P0, PT, R12, R13, PT ;  /* 0x0000000d0c00720b */ /* 0x000fe40003f1d000 */
[----:B------:R-:W-:Y:S02]  /*e720*/  LOP3.LUT R3, R3, 0x800000, RZ, 0xfc, !PT ;  /* 0x0080000003037812 */ /* 0x000fe400078efcff */
[----:B------:R-:W-:Y:S02]  /*e730*/  SEL R10, RZ, 0xffffffff, !P0 ;  /* 0xffffffffff0a7807 */ /* 0x000fe40004000000 */
[----:B------:R-:W-:-:S03]  /*e740*/  LOP3.LUT R14, R14, R3, RZ, 0xc0, !PT ;  /* 0x000000030e0e7212 */ /* 0x000fc600078ec0ff */
[----:B------:R-:W-:Y:S01]  /*e750*/  IMAD.MOV R10, RZ, RZ, -R10 ;  /* 0x000000ffff0a7224 */ /* 0x000fe200078e0a0a */
[----:B------:R-:W-:-:S04]  /*e760*/  SHF.R.U32.HI R14, RZ, R19, R14 ;  /* 0x00000013ff0e7219 */ /* 0x000fc8000001160e */
[----:B------:R-:W-:Y:S02]  /*e770*/  LOP3.LUT P1, RZ, R10, R19, R3, 0xf8, !PT ;  /* 0x000000130aff7212 */ /* 0x000fe4000782f803 */
[C---:B------:R-:W-:Y:S02]  /*e780*/  LOP3.LUT P0, RZ, R14.reuse, 0x1, RZ, 0xc0, !PT ;  /* 0x000000010eff7812 */ /* 0x040fe4000780c0ff */
[----:B------:R-:W-:-:S04]  /*e790*/  LOP3.LUT P2, RZ, R14, 0x2, RZ, 0xc0, !PT ;  /* 0x000000020eff7812 */ /* 0x000fc8000784c0ff */
[----:B------:R-:W-:Y:S02]  /*e7a0*/  PLOP3.LUT P0, PT, P0, P1, P2, 0xe0, 0x0 ;  /* 0x000000000000781c */ /* 0x000fe40000703c20 */
[----:B------:R-:W-:Y:S02]  /*e7b0*/  LOP3.LUT P1, RZ, R2, 0x7fffff, RZ, 0xc0, !PT ;  /* 0x007fffff02ff7812 */ /* 0x000fe4000782c0ff */
[----:B------:R-:W-:-:S05]  /*e7c0*/  SEL R0, RZ, 0x1, !P0 ;  /* 0x00000001ff007807 */ /* 0x000fca0004000000 */
[----:B------:R-:W-:-:S05]  /*e7d0*/  IMAD.MOV R0, RZ, RZ, -R0 ;  /* 0x000000ffff007224 */ /* 0x000fca00078e0a00 */
[----:B------:R-:W-:Y:S01]  /*e7e0*/  ISETP.GE.AND P0, PT, R0, RZ, PT ;  /* 0x000000ff0000720c */ /* 0x000fe20003f06270 */
[----:B------:R-:W-:-:S05]  /*e7f0*/  VIADD R0, R18, 0xffffff04 ;  /* 0xffffff0412007836 */ /* 0x000fca0000000000 */
[----:B------:R-:W-:-:S07]  /*e800*/  SHF.R.U32.HI R3, RZ, R0, R3 ;  /* 0x00000000ff037219 */ /* 0x000fce0000011603 */
[----:B------:R-:W-:-:S04]  /*e810*/  @!P0 VIADD R3, R3, 0x1 ;  /* 0x0000000103038836 */ /* 0x000fc80000000000 */
[----:B------:R-:W-:-:S05]  /*e820*/  @!P1 IMAD.SHL.U32 R3, R3, 0x2, RZ ;  /* 0x0000000203039824 */ /* 0x000fca00078e00ff */
[----:B------:R-:W-:Y:S01]  /*e830*/  LOP3.LUT R3, R3, 0x80000000, R2, 0xf8, !PT ;  /* 0x8000000003037812 */ /* 0x000fe200078ef802 */
[----:B------:R-:W-:Y:S06]  /*e840*/  BRA `(.L_x_115) ;  /* 0x0000000000047947 */ /* 0x000fec0003800000 */
.L_x_116:
[----:B------:R1:W2:Y:S02]  /*e850*/  MUFU.RCP R3, R2 ;  /* 0x0000000200037308 */ /* 0x0002a40000001000 */
.L_x_115:
[----:B------:R-:W-:Y:S05]  /*e860*/  BSYNC B2 ;  /* 0x0000000000027941 */ /* 0x000fea0003800000 */
.L_x_113:
[----:B--2---:R-:W-:Y:S02]  /*e870*/  IMAD.MOV.U32 R0, RZ, RZ, R3 ;  /* 0x000000ffff007224 */ /* 0x004fe400078e0003 */
[----:B-1----:R-:W-:Y:S02]  /*e880*/  IMAD.MOV.U32 R2, RZ, RZ, R15 ;  /* 0x000000ffff027224 */ /* 0x002fe400078e000f */
[----:B------:R-:W-:-:S04]  /*e890*/  IMAD.MOV.U32 R3, RZ, RZ, 0x0 ;  /* 0x00000000ff037424 */ /* 0x000fc800078e00ff */
[----:B------:R-:W-:Y:S05]  /*e8a0*/  RET.REL.NODEC R2 `(_ZN7cutlass13device_kernelINS_4fmha6kernel28FmhaKernelTmaWarpSpecializedINS1_10collective30FmhaMainloopTmaWarpSpecializedINS_12float_e4m3_tEffN4cute5tupleIJNS7_1CILi128EEESA_NS9_ILi64EEEEEENS8_IJiNS9_ILi1EEENS8_IJiiEEEEEESF_NS8_IJSD_iSE_EEENS4_12CausalFusionEJEEENS4_15FmhaFwdEpilogueIS6_fNS8_IJSB_SB_SA_EEEEENS2_23IndividualTileSchedulerEJEEEEEvNT_6ParamsE) ;  /* 0xffffff1402d47950 */ /* 0x000fea0003c3ffff */
.L_x_117:
[----:B------:R-:W-:-:S00]  /*e8b0*/  BRA `(.L_x_117) ;  /* 0xfffffffc00fc7947 */ /* 0x000fc0000383ffff */
[----:B------:R-:W-:-:S00]  /*e8c0*/  NOP ;  /* 0x0000000000007918 */ /* 0x000fc00000000000 */
        /* <DEDUP_REMOVED lines=11> */
.L_x_118:


//--------------------- .nv.global.init           --------------------------
	.section	.nv.global.init,"aw",@progbits
.nv.global.init:
	.type		$str$24,@object
	.size		$str$24,($str$25 - $str$24)
$str$24:
        /*0000*/ 	.byte	0x28, 0x61, 0x64, 0x64, 0x72, 0x65, 0x73, 0x73, 0x20, 0x26, 0x20, 0x6d, 0x61, 0x73, 0x6b, 0x29
        /*0010*/ 	.byte	0x20, 0x3d, 0x3d, 0x20, 0x30, 0x00
	.type		$str$25,@object
	.size		$str$25,(__unnamed_1 - $str$25)
$str$25:
        /*0016*/ 	.byte	0x2f, 0x74, 0x6d, 0x70, 0x2f, 0x63, 0x75, 0x74, 0x6c, 0x61, 0x73, 0x73, 0x5f, 0x73, 0x77, 0x65
        /*0026*/ 	.byte	0x65, 0x70, 0x5f, 0x73, 0x72, 0x63, 0x2f, 0x69, 0x6e, 0x63, 0x6c, 0x75, 0x64, 0x65, 0x2f, 0x63
        /*0036*/ 	.byte	0x75, 0x74, 0x65, 0x2f, 0x70, 0x6f, 0x69, 0x6e, 0x74, 0x65, 0x72, 0x5f, 0x66, 0x6c, 0x61, 0x67
        /*0046*/ 	.byte	0x67, 0x65, 0x64, 0x2e, 0x68, 0x70, 0x70, 0x00
	.type		__unnamed_1,@object
	.size		__unnamed_1,(.L_0 - __unnamed_1)
__unnamed_1:
        /*004e*/ 	.byte	0x61, 0x75, 0x74, 0x6f, 0x20, 0x63, 0x75, 0x74, 0x65, 0x3a, 0x3a, 0x61, 0x73, 0x5f, 0x70, 0x6f
        /* <DEDUP_REMOVED lines=27> */
        /*020e*/ 	.byte	0x43, 0x3c, 0x30, 0x3e, 0x3e, 0x3e, 0x3e, 0x3e, 0x5d, 0x00
.L_0:


//--------------------- .nv.shared._ZN7cutlass13device_kernelINS_4fmha6kernel28FmhaKernelTmaWarpSpecializedINS1_10collective30FmhaMainloopTmaWarpSpecializedINS_12float_e4m3_tEffN4cute5tupleIJNS7_1CILi128EEESA_NS9_ILi64EEEEEENS8_IJiNS9_ILi1EEENS8_IJiiEEEEEESF_NS8_IJSD_iSE_EEENS4_12CausalFusionEJEEENS4_15FmhaFwdEpilogueIS6_fNS8_IJSB_SB_SA_EEEEENS2_23IndividualTileSchedulerEJEEEEEvNT_6ParamsE --------------------------
	.section	.nv.shared._ZN7cutlass13device_kernelINS_4fmha6kernel28FmhaKernelTmaWarpSpecializedINS1_10collective30FmhaMainloopTmaWarpSpecializedINS_12float_e4m3_tEffN4cute5tupleIJNS7_1CILi128EEESA_NS9_ILi64EEEEEENS8_IJiNS9_ILi1EEENS8_IJiiEEEEEESF_NS8_IJSD_iSE_EEENS4_12CausalFusionEJEEENS4_15FmhaFwdEpilogueIS6_fNS8_IJSB_SB_SA_EEEEENS2_23IndividualTileSchedulerEJEEEEEvNT_6ParamsE,"aw",@nobits
	.sectionflags	@""
	.align	16
	.zero		1024


//--------------------- .nv.shared.reserved.0     --------------------------
	.section	.nv.shared.reserved.0,"aw",@nobits
	.weak		__nv_reservedSMEM_offset_0_alias
	.size		__nv_reservedSMEM_offset_0_alias, 0, 0
	.other		__nv_reservedSMEM_offset_0_alias,@"STO_CUDA_RESERVED_SHARED STV_DEFAULT"
__nv_reservedSMEM_offset_0_alias:
	.zero		0


//--------------------- .nv.global                --------------------------
	.section	.nv.global,"aw",@nobits
.nv.global:
	.type		_ZN39_INTERNAL_cc3bfea6_4_k_cu_d95f11af_37054cute1_E,@object
	.size		_ZN39_INTERNAL_cc3bfea6_4_k_cu_d95f11af_37054cute1_E,(_ZN39_INTERNAL_cc3bfea6_4_k_cu_d95f11af_37054cuda3std3__45__cpo6cbeginE - _ZN39_INTERNAL_cc3bfea6_4_k_cu_d95f11af_37054cute1_E)
_ZN39_INTERNAL_cc3bfea6_4_k_cu_d95f11af_37054cute1_E:
	.zero		1
	.type		_ZN39_INTERNAL_cc3bfea6_4_k_cu_d95f11af_37054cuda3std3__45__cpo6cbeginE,@object
	.size		_ZN39_INTERNAL_cc3bfea6_4_k_cu_d95f11af_37054cuda3std3__45__cpo6cbeginE,(_ZN39_INTERNAL_cc3bfea6_4_k_cu_d95f11af_37054cuda3std3__48in_placeE - _ZN39_INTERNAL_cc3bfea6_4_k_cu_d95f11af_37054cuda3std3__45__cpo6cbeginE)
_ZN39_INTERNAL_cc3bfea6_4_k_cu_d95f11af_37054cuda3std3__45__cpo6cbeginE:
	.zero		1
	.type		_ZN39_INTERNAL_cc3bfea6_4_k_cu_d95f11af_37054cuda3std3__48in_placeE,@object
	.size		_ZN39_INTERNAL_cc3bfea6_4_k_cu_d95f11af_37054cuda3std3__48in_placeE,(_ZN39_INTERNAL_cc3bfea6_4_k_cu_d95f11af_37054cuda3std6ranges3__45__cpo9iter_moveE - _ZN39_INTERNAL_cc3bfea6_4_k_cu_d95f11af_37054cuda3std3__48in_placeE)
_ZN39_INTERNAL_cc3bfea6_4_k_cu_d95f11af_37054cuda3std3__48in_placeE:
	.zero		1
	.type		_ZN39_INTERNAL_cc3bfea6_4_k_cu_d95f11af_37054cuda3std6ranges3__45__cpo9iter_moveE,@object
	.size		_ZN39_INTERNAL_cc3bfea6_4_k_cu_d95f11af_37054cuda3std6ranges3__45__cpo9iter_moveE,(_ZN39_INTERNAL_cc3bfea6_4_k_cu_d95f11af_37054cuda3std3__45__cpo5beginE - _ZN39_INTERNAL_cc3bfea6_4_k_cu_d95f11af_37054cuda3std6ranges3__45__cpo9iter_moveE)
_ZN39_INTERNAL_cc3bfea6_4_k_cu_d95f11af_37054cuda3std6ranges3__45__cpo9iter_moveE:
	.zero		1
	.type		_ZN39_INTERNAL_cc3bfea6_4_k_cu_d95f11af_37054cuda3std3__45__cpo5beginE,@object
	.size		_ZN39_INTERNAL_cc3bfea6_4_k_cu_d95f11af_37054cuda3std3__45__cpo5beginE,(_ZN39_INTERNAL_cc3bfea6_4_k_cu_d95f11af_37054cuda3std3__441_GLOBAL__N__cc3bfea6_4_k_cu_d95f11af_37056ignoreE - _ZN39_INTERNAL_cc3bfea6_4_k_cu_d95f11af_37054cuda3std3__45__cpo5beginE)
_ZN39_INTERNAL_cc3bfea6_4_k_cu_d95f11af_37054cuda3std3__45__cpo5beginE:
	.zero		1
	.type		_ZN39_INTERNAL_cc3bfea6_4_k_cu_d95f11af_37054cuda3std3__441_GLOBAL__N__cc3bfea6_4_k_cu_d95f11af_37056ignoreE,@object
	.size		_ZN39_INTERNAL_cc3bfea6_4_k_cu_d95f11af_37054cuda3std3__441_GLOBAL__N__cc3bfea6_4_k_cu_d95f11af_37056ignoreE,(_ZN39_INTERNAL_cc3bfea6_4_k_cu_d95f11af_37054cute7productE - _ZN39_INTERNAL_cc3bfea6_4_k_cu_d95f11af_37054cuda3std3__441_GLOBAL__N__cc3bfea6_4_k_cu_d95f11af_37056ignoreE)
_ZN39_INTERNAL_cc3bfea6_4_k_cu_d95f11af_37054cuda3std3__441_GLOBAL__N__cc3bfea6_4_k_cu_d95f11af_37056ignoreE:
	.zero		1
	.type		_ZN39_INTERNAL_cc3bfea6_4_k_cu_d95f11af_37054cute7productE,@object
	.size		_ZN39_INTERNAL_cc3bfea6_4_k_cu_d95f11af_37054cute7productE,(_ZN39_INTERNAL_cc3bfea6_4_k_cu_d95f11af_37054cuda3std3__45__cpo3endE - _ZN39_INTERNAL_cc3bfea6_4_k_cu_d95f11af_37054cute7productE)
_ZN39_INTERNAL_cc3bfea6_4_k_cu_d95f11af_37054cute7productE:
	.zero		1
	.type		_ZN39_INTERNAL_cc3bfea6_4_k_cu_d95f11af_37054cuda3std3__45__cpo3endE,@object
	.size		_ZN39_INTERNAL_cc3bfea6_4_k_cu_d95f11af_37054cuda3std3__45__cpo3endE,(_ZN39_INTERNAL_cc3bfea6_4_k_cu_d95f11af_37054cuda3std3__419piecewise_constructE - _ZN39_INTERNAL_cc3bfea6_4_k_cu_d95f11af_37054cuda3std3__45__cpo3endE)
_ZN39_INTERNAL_cc3bfea6_4_k_cu_d95f11af_37054cuda3std3__45__cpo3endE:
	.zero		1
	.type		_ZN39_INTERNAL_cc3bfea6_4_k_cu_d95f11af_37054cuda3std3__419piecewise_constructE,@object
	.size		_ZN39_INTERNAL_cc3bfea6_4_k_cu_d95f11af_37054cuda3std3__419piecewise_constructE,(_ZN39_INTERNAL_cc3bfea6_4_k_cu_d95f11af_37054cuda3std3__45__cpo4cendE - _ZN39_INTERNAL_cc3bfea6_4_k_cu_d95f11af_37054cuda3std3__419piecewise_constructE)
_ZN39_INTERNAL_cc3bfea6_4_k_cu_d95f11af_37054cuda3std3__419piecewise_constructE:
	.zero		1
	.type		_ZN39_INTERNAL_cc3bfea6_4_k_cu_d95f11af_37054cuda3std3__45__cpo4cendE,@object
	.size		_ZN39_INTERNAL_cc3bfea6_4_k_cu_d95f11af_37054cuda3std3__45__cpo4cendE,(_ZN39_INTERNAL_cc3bfea6_4_k_cu_d95f11af_37054cuda3std6ranges3__45__cpo4swapE - _ZN39_INTERNAL_cc3bfea6_4_k_cu_d95f11af_37054cuda3std3__45__cpo4cendE)
_ZN39_INTERNAL_cc3bfea6_4_k_cu_d95f11af_37054cuda3std3__45__cpo4cendE:
	.zero		1
	.type		_ZN39_INTERNAL_cc3bfea6_4_k_cu_d95f11af_37054cuda3std6ranges3__45__cpo4swapE,@object
	.size		_ZN39_INTERNAL_cc3bfea6_4_k_cu_d95f11af_37054cuda3std6ranges3__45__cpo4swapE,(.L_8 - _ZN39_INTERNAL_cc3bfea6_4_k_cu_d95f11af_37054cuda3std6ranges3__45__cpo4swapE)
_ZN39_INTERNAL_cc3bfea6_4_k_cu_d95f11af_37054cuda3std6ranges3__45__cpo4swapE:
	.zero		1
.L_8:


//--------------------- .nv.constant0._ZN7cutlass13device_kernelINS_4fmha6kernel28FmhaKernelTmaWarpSpecializedINS1_10collective30FmhaMainloopTmaWarpSpecializedINS_12float_e4m3_tEffN4cute5tupleIJNS7_1CILi128EEESA_NS9_ILi64EEEEEENS8_IJiNS9_ILi1EEENS8_IJiiEEEEEESF_NS8_IJSD_iSE_EEENS4_12CausalFusionEJEEENS4_15FmhaFwdEpilogueIS6_fNS8_IJSB_SB_SA_EEEEENS2_23IndividualTileSchedulerEJEEEEEvNT_6ParamsE --------------------------
	.section	.nv.constant0._ZN7cutlass13device_kernelINS_4fmha6kernel28FmhaKernelTmaWarpSpecializedINS1_10collective30FmhaMainloopTmaWarpSpecializedINS_12float_e4m3_tEffN4cute5tupleIJNS7_1CILi128EEESA_NS9_ILi64EEEEEENS8_IJiNS9_ILi1EEENS8_IJiiEEEEEESF_NS8_IJSD_iSE_EEENS4_12CausalFusionEJEEENS4_15FmhaFwdEpilogueIS6_fNS8_IJSB_SB_SA_EEEEENS2_23IndividualTileSchedulerEJEEEEEvNT_6ParamsE,"a",@progbits
	.sectionflags	@""
	.align	4
.nv.constant0._ZN7cutlass13device_kernelINS_4fmha6kernel28FmhaKernelTmaWarpSpecializedINS1_10collective30FmhaMainloopTmaWarpSpecializedINS_12float_e4m3_tEffN4cute5tupleIJNS7_1CILi128EEESA_NS9_ILi64EEEEEENS8_IJiNS9_ILi1EEENS8_IJiiEEEEEESF_NS8_IJSD_iSE_EEENS4_12CausalFusionEJEEENS4_15FmhaFwdEpilogueIS6_fNS8_IJSB_SB_SA_EEEEENS2_23IndividualTileSchedulerEJEEEEEvNT_6ParamsE:
	.zero		2688


//--------------------- SYMBOLS --------------------------

	.type		.nv.reservedSmem.offset0,@object
	.size		.nv.reservedSmem.offset0,0x4
	.type		__assertfail,@function
